//
// Generated by NVIDIA NVVM Compiler
//
// Compiler Build ID: CL-36424714
// Cuda compilation tools, release 13.0, V13.0.88
// Based on NVVM 20.0.0
//

.version 9.0
.target sm_100
.address_size 64

	// .globl	_Z20query_ball_point_gpuiiifiPKfS0_PiS1_

.visible .entry _Z20query_ball_point_gpuiiifiPKfS0_PiS1_(
	.param .u32 _Z20query_ball_point_gpuiiifiPKfS0_PiS1__param_0,
	.param .u32 _Z20query_ball_point_gpuiiifiPKfS0_PiS1__param_1,
	.param .u32 _Z20query_ball_point_gpuiiifiPKfS0_PiS1__param_2,
	.param .f32 _Z20query_ball_point_gpuiiifiPKfS0_PiS1__param_3,
	.param .u32 _Z20query_ball_point_gpuiiifiPKfS0_PiS1__param_4,
	.param .u64 .ptr .align 1 _Z20query_ball_point_gpuiiifiPKfS0_PiS1__param_5,
	.param .u64 .ptr .align 1 _Z20query_ball_point_gpuiiifiPKfS0_PiS1__param_6,
	.param .u64 .ptr .align 1 _Z20query_ball_point_gpuiiifiPKfS0_PiS1__param_7,
	.param .u64 .ptr .align 1 _Z20query_ball_point_gpuiiifiPKfS0_PiS1__param_8
)
{
	.reg .pred 	%p<25>;
	.reg .b32 	%r<78>;
	.reg .b32 	%f<16>;
	.reg .b64 	%rd<74>;

	ld.param.u32 	%r33, [_Z20query_ball_point_gpuiiifiPKfS0_PiS1__param_1];
	ld.param.u32 	%r34, [_Z20query_ball_point_gpuiiifiPKfS0_PiS1__param_2];
	ld.param.f32 	%f1, [_Z20query_ball_point_gpuiiifiPKfS0_PiS1__param_3];
	ld.param.u32 	%r35, [_Z20query_ball_point_gpuiiifiPKfS0_PiS1__param_4];
	ld.param.u64 	%rd17, [_Z20query_ball_point_gpuiiifiPKfS0_PiS1__param_5];
	ld.param.u64 	%rd19, [_Z20query_ball_point_gpuiiifiPKfS0_PiS1__param_7];
	ld.param.u64 	%rd20, [_Z20query_ball_point_gpuiiifiPKfS0_PiS1__param_8];
	cvta.to.global.u64 	%rd1, %rd20;
	mov.u32 	%r36, %ctaid.x;
	mul.lo.s32 	%r1, %r36, 3;
	mul.lo.s32 	%r2, %r1, %r33;
	mul.lo.s32 	%r3, %r34, %r36;
	cvt.s64.s32 	%rd2, %r3;
	mov.u32 	%r68, %tid.x;
	mov.u32 	%r5, %ntid.x;
	setp.ge.s32 	%p1, %r68, %r34;
	@%p1 bra 	$L__BB0_25;
	setp.gt.s32 	%p2, %r33, 0;
	setp.ne.s32 	%p3, %r35, 0;
	and.pred  	%p4, %p2, %p3;
	@%p4 bra 	$L__BB0_7;
	add.s32 	%r53, %r68, %r5;
	max.u32 	%r54, %r34, %r53;
	setp.lt.u32 	%p20, %r53, %r34;
	selp.u32 	%r55, 1, 0, %p20;
	add.s32 	%r56, %r53, %r55;
	sub.s32 	%r57, %r54, %r56;
	div.u32 	%r58, %r57, %r5;
	add.s32 	%r6, %r58, %r55;
	and.b32  	%r59, %r6, 3;
	setp.eq.s32 	%p21, %r59, 3;
	@%p21 bra 	$L__BB0_5;
	add.s32 	%r60, %r6, 1;
	and.b32  	%r61, %r60, 3;
	cvt.u64.u32 	%rd52, %r68;
	add.s64 	%rd53, %rd2, %rd52;
	shl.b64 	%rd54, %rd53, 2;
	add.s64 	%rd72, %rd1, %rd54;
	mul.wide.u32 	%rd4, %r5, 4;
	neg.s32 	%r67, %r61;
	mad.lo.s32 	%r68, %r5, %r61, %r68;
$L__BB0_4:
	.pragma "nounroll";
	mov.b32 	%r62, 0;
	st.global.u32 	[%rd72], %r62;
	add.s64 	%rd72, %rd72, %rd4;
	add.s32 	%r67, %r67, 1;
	setp.ne.s32 	%p22, %r67, 0;
	@%p22 bra 	$L__BB0_4;
$L__BB0_5:
	setp.lt.u32 	%p23, %r6, 3;
	@%p23 bra 	$L__BB0_25;
$L__BB0_6:
	cvt.u64.u32 	%rd55, %r68;
	add.s64 	%rd56, %rd55, %rd2;
	shl.b64 	%rd57, %rd56, 2;
	add.s64 	%rd58, %rd1, %rd57;
	mov.b32 	%r63, 0;
	st.global.u32 	[%rd58], %r63;
	add.s32 	%r64, %r68, %r5;
	cvt.u64.u32 	%rd59, %r64;
	add.s64 	%rd60, %rd59, %rd2;
	shl.b64 	%rd61, %rd60, 2;
	add.s64 	%rd62, %rd1, %rd61;
	st.global.u32 	[%rd62], %r63;
	add.s32 	%r65, %r64, %r5;
	cvt.u64.u32 	%rd63, %r65;
	add.s64 	%rd64, %rd63, %rd2;
	shl.b64 	%rd65, %rd64, 2;
	add.s64 	%rd66, %rd1, %rd65;
	st.global.u32 	[%rd66], %r63;
	add.s32 	%r66, %r65, %r5;
	cvt.u64.u32 	%rd67, %r66;
	add.s64 	%rd68, %rd67, %rd2;
	shl.b64 	%rd69, %rd68, 2;
	add.s64 	%rd70, %rd1, %rd69;
	st.global.u32 	[%rd70], %r63;
	add.s32 	%r68, %r66, %r5;
	setp.lt.s32 	%p24, %r68, %r34;
	@%p24 bra 	$L__BB0_6;
	bra.uni 	$L__BB0_25;
$L__BB0_7:
	cvta.to.global.u64 	%rd21, %rd19;
	mul.lo.s32 	%r37, %r3, %r35;
	mul.wide.s32 	%rd22, %r37, 4;
	add.s64 	%rd7, %rd21, %rd22;
	and.b32  	%r14, %r35, 7;
	and.b32  	%r15, %r35, 3;
	and.b32  	%r16, %r35, 2147483640;
	and.b32  	%r17, %r35, 1;
	neg.s32 	%r18, %r16;
	add.s64 	%rd8, %rd7, 16;
	mul.lo.s32 	%r38, %r1, %r34;
	cvt.s64.s32 	%rd9, %r38;
	cvt.s64.s32 	%rd10, %r2;
	cvta.to.global.u64 	%rd11, %rd17;
$L__BB0_8:
	ld.param.u64 	%rd71, [_Z20query_ball_point_gpuiiifiPKfS0_PiS1__param_6];
	mul.lo.s32 	%r40, %r68, 3;
	cvt.u64.u32 	%rd23, %r40;
	add.s64 	%rd24, %rd9, %rd23;
	cvta.to.global.u64 	%rd25, %rd71;
	shl.b64 	%rd26, %rd24, 2;
	add.s64 	%rd12, %rd25, %rd26;
	mul.lo.s32 	%r41, %r68, %r35;
	cvt.u64.u32 	%rd13, %r41;
	mov.b32 	%r71, 0;
	mov.u32 	%r77, %r71;
$L__BB0_9:
	ld.global.f32 	%f2, [%rd12];
	ld.global.f32 	%f3, [%rd12+4];
	ld.global.f32 	%f4, [%rd12+8];
	mul.lo.s32 	%r42, %r71, 3;
	cvt.u64.u32 	%rd27, %r42;
	add.s64 	%rd28, %rd10, %rd27;
	shl.b64 	%rd29, %rd28, 2;
	add.s64 	%rd30, %rd11, %rd29;
	ld.global.f32 	%f5, [%rd30];
	ld.global.f32 	%f6, [%rd30+4];
	ld.global.f32 	%f7, [%rd30+8];
	sub.f32 	%f8, %f2, %f5;
	sub.f32 	%f9, %f3, %f6;
	mul.f32 	%f10, %f9, %f9;
	fma.rn.f32 	%f11, %f8, %f8, %f10;
	sub.f32 	%f12, %f4, %f7;
	fma.rn.f32 	%f13, %f12, %f12, %f11;
	sqrt.rn.f32 	%f14, %f13;
	max.f32 	%f15, %f14, 0f1E3CE508;
	setp.geu.f32 	%p5, %f15, %f1;
	@%p5 bra 	$L__BB0_23;
	setp.lt.s32 	%p6, %r35, 1;
	setp.ne.s32 	%p7, %r77, 0;
	or.pred  	%p8, %p7, %p6;
	@%p8 bra 	$L__BB0_22;
	setp.lt.u32 	%p9, %r35, 8;
	mov.b32 	%r75, 0;
	@%p9 bra 	$L__BB0_14;
	shl.b64 	%rd31, %rd13, 2;
	add.s64 	%rd73, %rd8, %rd31;
	mov.u32 	%r73, %r18;
$L__BB0_13:
	.pragma "nounroll";
	st.global.u32 	[%rd73+-16], %r71;
	st.global.u32 	[%rd73+-12], %r71;
	st.global.u32 	[%rd73+-8], %r71;
	st.global.u32 	[%rd73+-4], %r71;
	st.global.u32 	[%rd73], %r71;
	st.global.u32 	[%rd73+4], %r71;
	st.global.u32 	[%rd73+8], %r71;
	st.global.u32 	[%rd73+12], %r71;
	add.s32 	%r73, %r73, 8;
	add.s64 	%rd73, %rd73, 32;
	setp.ne.s32 	%p10, %r73, 0;
	mov.u32 	%r75, %r16;
	@%p10 bra 	$L__BB0_13;
$L__BB0_14:
	setp.eq.s32 	%p11, %r14, 0;
	@%p11 bra 	$L__BB0_22;
	add.s32 	%r44, %r14, -1;
	setp.lt.u32 	%p12, %r44, 3;
	@%p12 bra 	$L__BB0_17;
	cvt.u32.u64 	%r45, %rd13;
	add.s32 	%r46, %r75, %r45;
	mul.wide.u32 	%rd32, %r46, 4;
	add.s64 	%rd33, %rd7, %rd32;
	st.global.u32 	[%rd33], %r71;
	cvt.u64.u32 	%rd34, %r75;
	add.s64 	%rd35, %rd34, %rd13;
	shl.b64 	%rd36, %rd35, 2;
	add.s64 	%rd37, %rd7, %rd36;
	st.global.u32 	[%rd37+4], %r71;
	st.global.u32 	[%rd37+8], %r71;
	st.global.u32 	[%rd37+12], %r71;
	add.s32 	%r75, %r75, 4;
$L__BB0_17:
	setp.eq.s32 	%p13, %r15, 0;
	@%p13 bra 	$L__BB0_22;
	setp.eq.s32 	%p14, %r15, 1;
	@%p14 bra 	$L__BB0_20;
	cvt.u32.u64 	%r47, %rd13;
	add.s32 	%r48, %r75, %r47;
	mul.wide.u32 	%rd38, %r48, 4;
	add.s64 	%rd39, %rd7, %rd38;
	st.global.u32 	[%rd39], %r71;
	cvt.u64.u32 	%rd40, %r75;
	add.s64 	%rd41, %rd40, %rd13;
	shl.b64 	%rd42, %rd41, 2;
	add.s64 	%rd43, %rd7, %rd42;
	st.global.u32 	[%rd43+4], %r71;
	add.s32 	%r75, %r75, 2;
$L__BB0_20:
	setp.eq.s32 	%p15, %r17, 0;
	@%p15 bra 	$L__BB0_22;
	cvt.u32.u64 	%r49, %rd13;
	add.s32 	%r50, %r75, %r49;
	mul.wide.u32 	%rd44, %r50, 4;
	add.s64 	%rd45, %rd7, %rd44;
	st.global.u32 	[%rd45], %r71;
$L__BB0_22:
	cvt.u32.u64 	%r51, %rd13;
	add.s32 	%r52, %r77, %r51;
	mul.wide.s32 	%rd46, %r52, 4;
	add.s64 	%rd47, %rd7, %rd46;
	st.global.u32 	[%rd47], %r71;
	add.s32 	%r77, %r77, 1;
$L__BB0_23:
	add.s32 	%r71, %r71, 1;
	setp.lt.s32 	%p16, %r71, %r33;
	setp.ne.s32 	%p17, %r77, %r35;
	and.pred  	%p18, %p16, %p17;
	@%p18 bra 	$L__BB0_9;
	cvt.u64.u32 	%rd48, %r68;
	add.s64 	%rd49, %rd48, %rd2;
	shl.b64 	%rd50, %rd49, 2;
	add.s64 	%rd51, %rd1, %rd50;
	st.global.u32 	[%rd51], %r77;
	add.s32 	%r68, %r68, %r5;
	setp.lt.s32 	%p19, %r68, %r34;
	@%p19 bra 	$L__BB0_8;
$L__BB0_25:
	ret;

}
	// .globl	_Z26query_ball_point_level_gpuiiifiPKfS0_PiS1_S1_S1_
.visible .entry _Z26query_ball_point_level_gpuiiifiPKfS0_PiS1_S1_S1_(
	.param .u32 _Z26query_ball_point_level_gpuiiifiPKfS0_PiS1_S1_S1__param_0,
	.param .u32 _Z26query_ball_point_level_gpuiiifiPKfS0_PiS1_S1_S1__param_1,
	.param .u32 _Z26query_ball_point_level_gpuiiifiPKfS0_PiS1_S1_S1__param_2,
	.param .f32 _Z26query_ball_point_level_gpuiiifiPKfS0_PiS1_S1_S1__param_3,
	.param .u32 _Z26query_ball_point_level_gpuiiifiPKfS0_PiS1_S1_S1__param_4,
	.param .u64 .ptr .align 1 _Z26query_ball_point_level_gpuiiifiPKfS0_PiS1_S1_S1__param_5,
	.param .u64 .ptr .align 1 _Z26query_ball_point_level_gpuiiifiPKfS0_PiS1_S1_S1__param_6,
	.param .u64 .ptr .align 1 _Z26query_ball_point_level_gpuiiifiPKfS0_PiS1_S1_S1__param_7,
	.param .u64 .ptr .align 1 _Z26query_ball_point_level_gpuiiifiPKfS0_PiS1_S1_S1__param_8,
	.param .u64 .ptr .align 1 _Z26query_ball_point_level_gpuiiifiPKfS0_PiS1_S1_S1__param_9,
	.param .u64 .ptr .align 1 _Z26query_ball_point_level_gpuiiifiPKfS0_PiS1_S1_S1__param_10
)
{
	.reg .pred 	%p<107>;
	.reg .b32 	%r<285>;
	.reg .b32 	%f<16>;
	.reg .b64 	%rd<220>;
	.reg .b64 	%fd<5>;

	ld.param.u32 	%r110, [_Z26query_ball_point_level_gpuiiifiPKfS0_PiS1_S1_S1__param_1];
	ld.param.u32 	%r111, [_Z26query_ball_point_level_gpuiiifiPKfS0_PiS1_S1_S1__param_2];
	ld.param.f32 	%f2, [_Z26query_ball_point_level_gpuiiifiPKfS0_PiS1_S1_S1__param_3];
	ld.param.u32 	%r112, [_Z26query_ball_point_level_gpuiiifiPKfS0_PiS1_S1_S1__param_4];
	ld.param.u64 	%rd16, [_Z26query_ball_point_level_gpuiiifiPKfS0_PiS1_S1_S1__param_5];
	ld.param.u64 	%rd18, [_Z26query_ball_point_level_gpuiiifiPKfS0_PiS1_S1_S1__param_7];
	ld.param.u64 	%rd19, [_Z26query_ball_point_level_gpuiiifiPKfS0_PiS1_S1_S1__param_8];
	ld.param.u64 	%rd20, [_Z26query_ball_point_level_gpuiiifiPKfS0_PiS1_S1_S1__param_9];
	ld.param.u64 	%rd21, [_Z26query_ball_point_level_gpuiiifiPKfS0_PiS1_S1_S1__param_10];
	cvta.to.global.u64 	%rd1, %rd18;
	cvta.to.global.u64 	%rd2, %rd19;
	cvta.to.global.u64 	%rd3, %rd20;
	cvta.to.global.u64 	%rd4, %rd21;
	mov.u32 	%r113, %ctaid.x;
	mul.lo.s32 	%r114, %r113, %r110;
	mul.lo.s32 	%r1, %r114, 3;
	mul.lo.s32 	%r115, %r111, %r113;
	mul.lo.s32 	%r2, %r115, %r112;
	cvt.s64.s32 	%rd5, %r115;
	mov.u32 	%r270, %tid.x;
	mov.u32 	%r4, %ntid.x;
	setp.ge.s32 	%p1, %r270, %r111;
	@%p1 bra 	$L__BB1_125;
	mul.wide.s32 	%rd22, %r2, 4;
	add.s64 	%rd6, %rd1, %rd22;
	add.s64 	%rd7, %rd2, %rd22;
	add.s64 	%rd8, %rd3, %rd22;
	setp.lt.s32 	%p2, %r110, 1;
	cvt.f64.f32 	%fd4, %f2;
	mul.f64 	%fd1, %fd4, 0d3FE276C8B4395810;
	mul.f64 	%fd2, %fd4, 0d3FEA1CAC083126E9;
	@%p2 bra 	$L__BB1_84;
	add.s32 	%r5, %r112, -1;
	and.b32  	%r6, %r112, 7;
	add.s32 	%r7, %r6, -1;
	and.b32  	%r8, %r112, 3;
	and.b32  	%r9, %r112, 2147483640;
	and.b32  	%r10, %r112, 1;
	add.s64 	%rd102, %rd22, %rd1;
	add.s64 	%rd9, %rd102, 16;
	cvt.s64.s32 	%rd10, %r1;
	cvta.to.global.u64 	%rd11, %rd16;
$L__BB1_3:
	mul.lo.s32 	%r163, %r270, %r112;
	cvt.u64.u32 	%rd12, %r163;
	mov.b32 	%r237, -1;
	mov.b32 	%r236, 0;
	mov.u32 	%r238, %r236;
	mov.u32 	%r239, %r236;
	mov.u32 	%r240, %r236;
$L__BB1_4:
	ld.param.u64 	%rd218, [_Z26query_ball_point_level_gpuiiifiPKfS0_PiS1_S1_S1__param_6];
	cvta.to.global.u64 	%rd103, %rd218;
	mov.u32 	%r164, %ctaid.x;
	mul.lo.s32 	%r165, %r164, %r111;
	mul.lo.s32 	%r166, %r165, 3;
	cvt.s64.s32 	%rd104, %r166;
	mul.lo.s32 	%r167, %r270, 3;
	cvt.u64.u32 	%rd105, %r167;
	add.s64 	%rd106, %rd104, %rd105;
	shl.b64 	%rd107, %rd106, 2;
	add.s64 	%rd108, %rd103, %rd107;
	ld.global.f32 	%f3, [%rd108];
	ld.global.f32 	%f4, [%rd108+4];
	ld.global.f32 	%f5, [%rd108+8];
	mul.lo.s32 	%r168, %r236, 3;
	cvt.u64.u32 	%rd109, %r168;
	add.s64 	%rd110, %rd10, %rd109;
	shl.b64 	%rd111, %rd110, 2;
	add.s64 	%rd112, %rd11, %rd111;
	ld.global.f32 	%f6, [%rd112];
	ld.global.f32 	%f7, [%rd112+4];
	ld.global.f32 	%f8, [%rd112+8];
	sub.f32 	%f9, %f3, %f6;
	sub.f32 	%f10, %f4, %f7;
	mul.f32 	%f11, %f10, %f10;
	fma.rn.f32 	%f12, %f9, %f9, %f11;
	sub.f32 	%f13, %f5, %f8;
	fma.rn.f32 	%f14, %f13, %f13, %f12;
	sqrt.rn.f32 	%f15, %f14;
	max.f32 	%f1, %f15, 0f1E3CE508;
	cvt.f64.f32 	%fd3, %f1;
	setp.lt.f64 	%p31, %fd3, 0d3EE4F8B588E368F1;
	selp.b32 	%r237, %r236, %r237, %p31;
	setp.leu.f64 	%p32, %fd1, %fd3;
	setp.ge.s32 	%p33, %r240, %r112;
	or.pred  	%p34, %p32, %p33;
	@%p34 bra 	$L__BB1_7;
	setp.gt.s32 	%p35, %r112, 0;
	setp.eq.s32 	%p36, %r240, 0;
	and.pred  	%p37, %p36, %p35;
	@%p37 bra 	$L__BB1_40;
$L__BB1_6:
	cvt.u32.u64 	%r177, %rd12;
	add.s32 	%r178, %r240, %r177;
	mul.wide.s32 	%rd128, %r178, 4;
	add.s64 	%rd129, %rd6, %rd128;
	st.global.u32 	[%rd129], %r236;
	add.s32 	%r240, %r240, 1;
$L__BB1_7:
	setp.leu.f64 	%p45, %fd2, %fd3;
	setp.gtu.f64 	%p46, %fd1, %fd3;
	or.pred  	%p47, %p45, %p46;
	setp.ge.s32 	%p48, %r239, %r112;
	or.pred  	%p49, %p47, %p48;
	@%p49 bra 	$L__BB1_10;
	setp.gt.s32 	%p50, %r112, 0;
	setp.eq.s32 	%p51, %r239, 0;
	and.pred  	%p52, %p51, %p50;
	@%p52 bra 	$L__BB1_29;
$L__BB1_9:
	cvt.u32.u64 	%r189, %rd12;
	add.s32 	%r190, %r239, %r189;
	mul.wide.s32 	%rd146, %r190, 4;
	add.s64 	%rd147, %rd7, %rd146;
	st.global.u32 	[%rd147], %r236;
	add.s32 	%r239, %r239, 1;
$L__BB1_10:
	setp.geu.f32 	%p60, %f1, %f2;
	setp.gtu.f64 	%p61, %fd2, %fd3;
	or.pred  	%p62, %p60, %p61;
	setp.ge.s32 	%p63, %r238, %r112;
	or.pred  	%p64, %p62, %p63;
	@%p64 bra 	$L__BB1_13;
	setp.gt.s32 	%p65, %r112, 0;
	setp.eq.s32 	%p66, %r238, 0;
	and.pred  	%p67, %p66, %p65;
	@%p67 bra 	$L__BB1_18;
$L__BB1_12:
	cvt.u32.u64 	%r201, %rd12;
	add.s32 	%r202, %r238, %r201;
	mul.wide.s32 	%rd164, %r202, 4;
	add.s64 	%rd165, %rd8, %rd164;
	st.global.u32 	[%rd165], %r236;
	add.s32 	%r238, %r238, 1;
$L__BB1_13:
	add.s32 	%r236, %r236, 1;
	setp.ne.s32 	%p75, %r236, %r110;
	@%p75 bra 	$L__BB1_4;
	setp.gt.s32 	%p76, %r112, 0;
	not.b32 	%r31, %r237;
	setp.eq.s32 	%p77, %r240, 0;
	and.pred  	%p78, %p77, %p76;
	@%p78 bra 	$L__BB1_73;
$L__BB1_15:
	setp.eq.s32 	%p87, %r239, 0;
	and.pred  	%p88, %p87, %p76;
	@%p88 bra 	$L__BB1_62;
$L__BB1_16:
	setp.eq.s32 	%p97, %r238, 0;
	and.pred  	%p98, %p97, %p76;
	@%p98 bra 	$L__BB1_51;
$L__BB1_17:
	add.s32 	%r233, %r239, %r240;
	add.s32 	%r234, %r233, %r238;
	cvt.u64.u32 	%rd214, %r270;
	add.s64 	%rd215, %rd214, %rd5;
	shl.b64 	%rd216, %rd215, 2;
	add.s64 	%rd217, %rd4, %rd216;
	st.global.u32 	[%rd217], %r234;
	add.s32 	%r270, %r270, %r4;
	setp.lt.s32 	%p106, %r270, %r111;
	@%p106 bra 	$L__BB1_3;
	bra.uni 	$L__BB1_125;
$L__BB1_18:
	setp.lt.u32 	%p68, %r5, 7;
	mov.b32 	%r251, 0;
	@%p68 bra 	$L__BB1_21;
	mov.b32 	%r245, 0;
$L__BB1_20:
	.pragma "nounroll";
	cvt.u32.u64 	%r193, %rd12;
	add.s32 	%r194, %r245, %r193;
	mul.wide.u32 	%rd148, %r194, 4;
	add.s64 	%rd149, %rd8, %rd148;
	st.global.u32 	[%rd149], %r236;
	st.global.u32 	[%rd149+4], %r236;
	st.global.u32 	[%rd149+8], %r236;
	st.global.u32 	[%rd149+12], %r236;
	st.global.u32 	[%rd149+16], %r236;
	st.global.u32 	[%rd149+20], %r236;
	st.global.u32 	[%rd149+24], %r236;
	st.global.u32 	[%rd149+28], %r236;
	add.s32 	%r245, %r245, 8;
	setp.eq.s32 	%p69, %r245, %r9;
	mov.u32 	%r251, %r9;
	@%p69 bra 	$L__BB1_21;
	bra.uni 	$L__BB1_20;
$L__BB1_21:
	setp.eq.s32 	%p70, %r6, 0;
	@%p70 bra 	$L__BB1_12;
	setp.lt.u32 	%p71, %r7, 3;
	@%p71 bra 	$L__BB1_24;
	cvt.u32.u64 	%r195, %rd12;
	add.s32 	%r196, %r251, %r195;
	mul.wide.u32 	%rd150, %r196, 4;
	add.s64 	%rd151, %rd8, %rd150;
	st.global.u32 	[%rd151], %r236;
	cvt.u64.u32 	%rd152, %r251;
	add.s64 	%rd153, %rd152, %rd12;
	shl.b64 	%rd154, %rd153, 2;
	add.s64 	%rd155, %rd8, %rd154;
	st.global.u32 	[%rd155+4], %r236;
	st.global.u32 	[%rd155+8], %r236;
	st.global.u32 	[%rd155+12], %r236;
	add.s32 	%r251, %r251, 4;
$L__BB1_24:
	setp.eq.s32 	%p72, %r8, 0;
	@%p72 bra 	$L__BB1_12;
	setp.eq.s32 	%p73, %r8, 1;
	@%p73 bra 	$L__BB1_27;
	cvt.u32.u64 	%r197, %rd12;
	add.s32 	%r198, %r251, %r197;
	mul.wide.u32 	%rd156, %r198, 4;
	add.s64 	%rd157, %rd8, %rd156;
	st.global.u32 	[%rd157], %r236;
	cvt.u64.u32 	%rd158, %r251;
	add.s64 	%rd159, %rd158, %rd12;
	shl.b64 	%rd160, %rd159, 2;
	add.s64 	%rd161, %rd8, %rd160;
	st.global.u32 	[%rd161+4], %r236;
	add.s32 	%r251, %r251, 2;
$L__BB1_27:
	setp.eq.s32 	%p74, %r10, 0;
	@%p74 bra 	$L__BB1_12;
	cvt.u32.u64 	%r199, %rd12;
	add.s32 	%r200, %r251, %r199;
	mul.wide.u32 	%rd162, %r200, 4;
	add.s64 	%rd163, %rd8, %rd162;
	st.global.u32 	[%rd163], %r236;
	bra.uni 	$L__BB1_12;
$L__BB1_29:
	setp.lt.u32 	%p53, %r5, 7;
	mov.b32 	%r254, 0;
	@%p53 bra 	$L__BB1_32;
	mov.b32 	%r243, 0;
$L__BB1_31:
	.pragma "nounroll";
	cvt.u32.u64 	%r181, %rd12;
	add.s32 	%r182, %r243, %r181;
	mul.wide.u32 	%rd130, %r182, 4;
	add.s64 	%rd131, %rd7, %rd130;
	st.global.u32 	[%rd131], %r236;
	st.global.u32 	[%rd131+4], %r236;
	st.global.u32 	[%rd131+8], %r236;
	st.global.u32 	[%rd131+12], %r236;
	st.global.u32 	[%rd131+16], %r236;
	st.global.u32 	[%rd131+20], %r236;
	st.global.u32 	[%rd131+24], %r236;
	st.global.u32 	[%rd131+28], %r236;
	add.s32 	%r243, %r243, 8;
	setp.eq.s32 	%p54, %r243, %r9;
	mov.u32 	%r254, %r9;
	@%p54 bra 	$L__BB1_32;
	bra.uni 	$L__BB1_31;
$L__BB1_32:
	setp.eq.s32 	%p55, %r6, 0;
	@%p55 bra 	$L__BB1_9;
	setp.lt.u32 	%p56, %r7, 3;
	@%p56 bra 	$L__BB1_35;
	cvt.u32.u64 	%r183, %rd12;
	add.s32 	%r184, %r254, %r183;
	mul.wide.u32 	%rd132, %r184, 4;
	add.s64 	%rd133, %rd7, %rd132;
	st.global.u32 	[%rd133], %r236;
	cvt.u64.u32 	%rd134, %r254;
	add.s64 	%rd135, %rd134, %rd12;
	shl.b64 	%rd136, %rd135, 2;
	add.s64 	%rd137, %rd7, %rd136;
	st.global.u32 	[%rd137+4], %r236;
	st.global.u32 	[%rd137+8], %r236;
	st.global.u32 	[%rd137+12], %r236;
	add.s32 	%r254, %r254, 4;
$L__BB1_35:
	setp.eq.s32 	%p57, %r8, 0;
	@%p57 bra 	$L__BB1_9;
	setp.eq.s32 	%p58, %r8, 1;
	@%p58 bra 	$L__BB1_38;
	cvt.u32.u64 	%r185, %rd12;
	add.s32 	%r186, %r254, %r185;
	mul.wide.u32 	%rd138, %r186, 4;
	add.s64 	%rd139, %rd7, %rd138;
	st.global.u32 	[%rd139], %r236;
	cvt.u64.u32 	%rd140, %r254;
	add.s64 	%rd141, %rd140, %rd12;
	shl.b64 	%rd142, %rd141, 2;
	add.s64 	%rd143, %rd7, %rd142;
	st.global.u32 	[%rd143+4], %r236;
	add.s32 	%r254, %r254, 2;
$L__BB1_38:
	setp.eq.s32 	%p59, %r10, 0;
	@%p59 bra 	$L__BB1_9;
	cvt.u32.u64 	%r187, %rd12;
	add.s32 	%r188, %r254, %r187;
	mul.wide.u32 	%rd144, %r188, 4;
	add.s64 	%rd145, %rd7, %rd144;
	st.global.u32 	[%rd145], %r236;
	bra.uni 	$L__BB1_9;
$L__BB1_40:
	setp.lt.u32 	%p38, %r5, 7;
	mov.b32 	%r257, 0;
	@%p38 bra 	$L__BB1_43;
	and.b32  	%r170, %r112, 2147483640;
	neg.s32 	%r241, %r170;
	shl.b64 	%rd113, %rd12, 2;
	add.s64 	%rd219, %rd9, %rd113;
$L__BB1_42:
	.pragma "nounroll";
	st.global.u32 	[%rd219+-16], %r236;
	st.global.u32 	[%rd219+-12], %r236;
	st.global.u32 	[%rd219+-8], %r236;
	st.global.u32 	[%rd219+-4], %r236;
	st.global.u32 	[%rd219], %r236;
	st.global.u32 	[%rd219+4], %r236;
	st.global.u32 	[%rd219+8], %r236;
	st.global.u32 	[%rd219+12], %r236;
	add.s32 	%r241, %r241, 8;
	add.s64 	%rd219, %rd219, 32;
	setp.eq.s32 	%p39, %r241, 0;
	mov.u32 	%r257, %r9;
	@%p39 bra 	$L__BB1_43;
	bra.uni 	$L__BB1_42;
$L__BB1_43:
	setp.eq.s32 	%p40, %r6, 0;
	@%p40 bra 	$L__BB1_6;
	setp.lt.u32 	%p41, %r7, 3;
	@%p41 bra 	$L__BB1_46;
	cvt.u32.u64 	%r171, %rd12;
	add.s32 	%r172, %r257, %r171;
	mul.wide.u32 	%rd114, %r172, 4;
	add.s64 	%rd115, %rd6, %rd114;
	st.global.u32 	[%rd115], %r236;
	cvt.u64.u32 	%rd116, %r257;
	add.s64 	%rd117, %rd116, %rd12;
	shl.b64 	%rd118, %rd117, 2;
	add.s64 	%rd119, %rd6, %rd118;
	st.global.u32 	[%rd119+4], %r236;
	st.global.u32 	[%rd119+8], %r236;
	st.global.u32 	[%rd119+12], %r236;
	add.s32 	%r257, %r257, 4;
$L__BB1_46:
	setp.eq.s32 	%p42, %r8, 0;
	@%p42 bra 	$L__BB1_6;
	setp.eq.s32 	%p43, %r8, 1;
	@%p43 bra 	$L__BB1_49;
	cvt.u32.u64 	%r173, %rd12;
	add.s32 	%r174, %r257, %r173;
	mul.wide.u32 	%rd120, %r174, 4;
	add.s64 	%rd121, %rd6, %rd120;
	st.global.u32 	[%rd121], %r236;
	cvt.u64.u32 	%rd122, %r257;
	add.s64 	%rd123, %rd122, %rd12;
	shl.b64 	%rd124, %rd123, 2;
	add.s64 	%rd125, %rd6, %rd124;
	st.global.u32 	[%rd125+4], %r236;
	add.s32 	%r257, %r257, 2;
$L__BB1_49:
	setp.eq.s32 	%p44, %r10, 0;
	@%p44 bra 	$L__BB1_6;
	cvt.u32.u64 	%r175, %rd12;
	add.s32 	%r176, %r257, %r175;
	mul.wide.u32 	%rd126, %r176, 4;
	add.s64 	%rd127, %rd6, %rd126;
	st.global.u32 	[%rd127], %r236;
	bra.uni 	$L__BB1_6;
$L__BB1_51:
	setp.lt.u32 	%p99, %r5, 7;
	mov.b32 	%r260, 0;
	@%p99 bra 	$L__BB1_54;
	mov.b32 	%r249, 0;
$L__BB1_53:
	.pragma "nounroll";
	cvt.u32.u64 	%r225, %rd12;
	add.s32 	%r226, %r249, %r225;
	mul.wide.u32 	%rd198, %r226, 4;
	add.s64 	%rd199, %rd8, %rd198;
	st.global.u32 	[%rd199], %r31;
	st.global.u32 	[%rd199+4], %r31;
	st.global.u32 	[%rd199+8], %r31;
	st.global.u32 	[%rd199+12], %r31;
	st.global.u32 	[%rd199+16], %r31;
	st.global.u32 	[%rd199+20], %r31;
	st.global.u32 	[%rd199+24], %r31;
	st.global.u32 	[%rd199+28], %r31;
	add.s32 	%r249, %r249, 8;
	setp.eq.s32 	%p100, %r249, %r9;
	mov.u32 	%r260, %r9;
	@%p100 bra 	$L__BB1_54;
	bra.uni 	$L__BB1_53;
$L__BB1_54:
	setp.eq.s32 	%p101, %r6, 0;
	@%p101 bra 	$L__BB1_17;
	setp.lt.u32 	%p102, %r7, 3;
	@%p102 bra 	$L__BB1_57;
	cvt.u32.u64 	%r227, %rd12;
	add.s32 	%r228, %r260, %r227;
	mul.wide.u32 	%rd200, %r228, 4;
	add.s64 	%rd201, %rd8, %rd200;
	st.global.u32 	[%rd201], %r31;
	cvt.u64.u32 	%rd202, %r260;
	add.s64 	%rd203, %rd202, %rd12;
	shl.b64 	%rd204, %rd203, 2;
	add.s64 	%rd205, %rd8, %rd204;
	st.global.u32 	[%rd205+4], %r31;
	st.global.u32 	[%rd205+8], %r31;
	st.global.u32 	[%rd205+12], %r31;
	add.s32 	%r260, %r260, 4;
$L__BB1_57:
	setp.eq.s32 	%p103, %r8, 0;
	@%p103 bra 	$L__BB1_17;
	setp.eq.s32 	%p104, %r8, 1;
	@%p104 bra 	$L__BB1_60;
	cvt.u32.u64 	%r229, %rd12;
	add.s32 	%r230, %r260, %r229;
	mul.wide.u32 	%rd206, %r230, 4;
	add.s64 	%rd207, %rd8, %rd206;
	st.global.u32 	[%rd207], %r31;
	cvt.u64.u32 	%rd208, %r260;
	add.s64 	%rd209, %rd208, %rd12;
	shl.b64 	%rd210, %rd209, 2;
	add.s64 	%rd211, %rd8, %rd210;
	st.global.u32 	[%rd211+4], %r31;
	add.s32 	%r260, %r260, 2;
$L__BB1_60:
	setp.eq.s32 	%p105, %r10, 0;
	@%p105 bra 	$L__BB1_17;
	cvt.u32.u64 	%r231, %rd12;
	add.s32 	%r232, %r260, %r231;
	mul.wide.u32 	%rd212, %r232, 4;
	add.s64 	%rd213, %rd8, %rd212;
	st.global.u32 	[%rd213], %r31;
	bra.uni 	$L__BB1_17;
$L__BB1_62:
	setp.lt.u32 	%p89, %r5, 7;
	mov.b32 	%r263, 0;
	@%p89 bra 	$L__BB1_65;
	mov.b32 	%r248, 0;
$L__BB1_64:
	.pragma "nounroll";
	cvt.u32.u64 	%r215, %rd12;
	add.s32 	%r216, %r248, %r215;
	mul.wide.u32 	%rd182, %r216, 4;
	add.s64 	%rd183, %rd7, %rd182;
	st.global.u32 	[%rd183], %r31;
	st.global.u32 	[%rd183+4], %r31;
	st.global.u32 	[%rd183+8], %r31;
	st.global.u32 	[%rd183+12], %r31;
	st.global.u32 	[%rd183+16], %r31;
	st.global.u32 	[%rd183+20], %r31;
	st.global.u32 	[%rd183+24], %r31;
	st.global.u32 	[%rd183+28], %r31;
	add.s32 	%r248, %r248, 8;
	setp.eq.s32 	%p90, %r248, %r9;
	mov.u32 	%r263, %r9;
	@%p90 bra 	$L__BB1_65;
	bra.uni 	$L__BB1_64;
$L__BB1_65:
	setp.eq.s32 	%p91, %r6, 0;
	@%p91 bra 	$L__BB1_16;
	setp.lt.u32 	%p92, %r7, 3;
	@%p92 bra 	$L__BB1_68;
	cvt.u32.u64 	%r217, %rd12;
	add.s32 	%r218, %r263, %r217;
	mul.wide.u32 	%rd184, %r218, 4;
	add.s64 	%rd185, %rd7, %rd184;
	st.global.u32 	[%rd185], %r31;
	cvt.u64.u32 	%rd186, %r263;
	add.s64 	%rd187, %rd186, %rd12;
	shl.b64 	%rd188, %rd187, 2;
	add.s64 	%rd189, %rd7, %rd188;
	st.global.u32 	[%rd189+4], %r31;
	st.global.u32 	[%rd189+8], %r31;
	st.global.u32 	[%rd189+12], %r31;
	add.s32 	%r263, %r263, 4;
$L__BB1_68:
	setp.eq.s32 	%p93, %r8, 0;
	@%p93 bra 	$L__BB1_16;
	setp.eq.s32 	%p94, %r8, 1;
	@%p94 bra 	$L__BB1_71;
	cvt.u32.u64 	%r219, %rd12;
	add.s32 	%r220, %r263, %r219;
	mul.wide.u32 	%rd190, %r220, 4;
	add.s64 	%rd191, %rd7, %rd190;
	st.global.u32 	[%rd191], %r31;
	cvt.u64.u32 	%rd192, %r263;
	add.s64 	%rd193, %rd192, %rd12;
	shl.b64 	%rd194, %rd193, 2;
	add.s64 	%rd195, %rd7, %rd194;
	st.global.u32 	[%rd195+4], %r31;
	add.s32 	%r263, %r263, 2;
$L__BB1_71:
	setp.eq.s32 	%p95, %r10, 0;
	@%p95 bra 	$L__BB1_16;
	cvt.u32.u64 	%r221, %rd12;
	add.s32 	%r222, %r263, %r221;
	mul.wide.u32 	%rd196, %r222, 4;
	add.s64 	%rd197, %rd7, %rd196;
	st.global.u32 	[%rd197], %r31;
	bra.uni 	$L__BB1_16;
$L__BB1_73:
	setp.lt.u32 	%p79, %r5, 7;
	mov.b32 	%r266, 0;
	@%p79 bra 	$L__BB1_76;
	mov.b32 	%r247, 0;
$L__BB1_75:
	.pragma "nounroll";
	cvt.u32.u64 	%r205, %rd12;
	add.s32 	%r206, %r247, %r205;
	mul.wide.u32 	%rd166, %r206, 4;
	add.s64 	%rd167, %rd6, %rd166;
	st.global.u32 	[%rd167], %r31;
	st.global.u32 	[%rd167+4], %r31;
	st.global.u32 	[%rd167+8], %r31;
	st.global.u32 	[%rd167+12], %r31;
	st.global.u32 	[%rd167+16], %r31;
	st.global.u32 	[%rd167+20], %r31;
	st.global.u32 	[%rd167+24], %r31;
	st.global.u32 	[%rd167+28], %r31;
	add.s32 	%r247, %r247, 8;
	setp.eq.s32 	%p80, %r247, %r9;
	mov.u32 	%r266, %r9;
	@%p80 bra 	$L__BB1_76;
	bra.uni 	$L__BB1_75;
$L__BB1_76:
	setp.eq.s32 	%p81, %r6, 0;
	@%p81 bra 	$L__BB1_15;
	setp.lt.u32 	%p82, %r7, 3;
	@%p82 bra 	$L__BB1_79;
	cvt.u32.u64 	%r207, %rd12;
	add.s32 	%r208, %r266, %r207;
	mul.wide.u32 	%rd168, %r208, 4;
	add.s64 	%rd169, %rd6, %rd168;
	st.global.u32 	[%rd169], %r31;
	cvt.u64.u32 	%rd170, %r266;
	add.s64 	%rd171, %rd170, %rd12;
	shl.b64 	%rd172, %rd171, 2;
	add.s64 	%rd173, %rd6, %rd172;
	st.global.u32 	[%rd173+4], %r31;
	st.global.u32 	[%rd173+8], %r31;
	st.global.u32 	[%rd173+12], %r31;
	add.s32 	%r266, %r266, 4;
$L__BB1_79:
	setp.eq.s32 	%p83, %r8, 0;
	@%p83 bra 	$L__BB1_15;
	setp.eq.s32 	%p84, %r8, 1;
	@%p84 bra 	$L__BB1_82;
	cvt.u32.u64 	%r209, %rd12;
	add.s32 	%r210, %r266, %r209;
	mul.wide.u32 	%rd174, %r210, 4;
	add.s64 	%rd175, %rd6, %rd174;
	st.global.u32 	[%rd175], %r31;
	cvt.u64.u32 	%rd176, %r266;
	add.s64 	%rd177, %rd176, %rd12;
	shl.b64 	%rd178, %rd177, 2;
	add.s64 	%rd179, %rd6, %rd178;
	st.global.u32 	[%rd179+4], %r31;
	add.s32 	%r266, %r266, 2;
$L__BB1_82:
	setp.eq.s32 	%p85, %r10, 0;
	@%p85 bra 	$L__BB1_15;
	cvt.u32.u64 	%r211, %rd12;
	add.s32 	%r212, %r266, %r211;
	mul.wide.u32 	%rd180, %r212, 4;
	add.s64 	%rd181, %rd6, %rd180;
	st.global.u32 	[%rd181], %r31;
	bra.uni 	$L__BB1_15;
$L__BB1_84:
	setp.gt.s32 	%p3, %r112, 0;
	@%p3 bra 	$L__BB1_90;
	add.s32 	%r116, %r270, %r4;
	max.u32 	%r117, %r111, %r116;
	setp.lt.u32 	%p4, %r116, %r111;
	selp.u32 	%r118, 1, 0, %p4;
	add.s32 	%r119, %r116, %r118;
	sub.s32 	%r120, %r117, %r119;
	div.u32 	%r121, %r120, %r4;
	add.s32 	%r70, %r121, %r118;
	and.b32  	%r122, %r70, 3;
	setp.eq.s32 	%p5, %r122, 3;
	@%p5 bra 	$L__BB1_88;
	add.s32 	%r124, %r70, 1;
	and.b32  	%r71, %r124, 3;
	mov.b32 	%r269, 0;
$L__BB1_87:
	.pragma "nounroll";
	cvt.u64.u32 	%rd23, %r270;
	add.s64 	%rd24, %rd23, %rd5;
	shl.b64 	%rd25, %rd24, 2;
	add.s64 	%rd26, %rd4, %rd25;
	mov.b32 	%r125, 0;
	st.global.u32 	[%rd26], %r125;
	add.s32 	%r270, %r270, %r4;
	add.s32 	%r269, %r269, 1;
	setp.ne.s32 	%p6, %r269, %r71;
	@%p6 bra 	$L__BB1_87;
$L__BB1_88:
	setp.lt.u32 	%p7, %r70, 3;
	@%p7 bra 	$L__BB1_125;
$L__BB1_89:
	cvt.u64.u32 	%rd27, %r270;
	add.s64 	%rd28, %rd27, %rd5;
	shl.b64 	%rd29, %rd28, 2;
	add.s64 	%rd30, %rd4, %rd29;
	mov.b32 	%r126, 0;
	st.global.u32 	[%rd30], %r126;
	add.s32 	%r127, %r270, %r4;
	cvt.u64.u32 	%rd31, %r127;
	add.s64 	%rd32, %rd31, %rd5;
	shl.b64 	%rd33, %rd32, 2;
	add.s64 	%rd34, %rd4, %rd33;
	st.global.u32 	[%rd34], %r126;
	add.s32 	%r128, %r127, %r4;
	cvt.u64.u32 	%rd35, %r128;
	add.s64 	%rd36, %rd35, %rd5;
	shl.b64 	%rd37, %rd36, 2;
	add.s64 	%rd38, %rd4, %rd37;
	st.global.u32 	[%rd38], %r126;
	add.s32 	%r129, %r128, %r4;
	cvt.u64.u32 	%rd39, %r129;
	add.s64 	%rd40, %rd39, %rd5;
	shl.b64 	%rd41, %rd40, 2;
	add.s64 	%rd42, %rd4, %rd41;
	st.global.u32 	[%rd42], %r126;
	add.s32 	%r270, %r129, %r4;
	setp.lt.s32 	%p8, %r270, %r111;
	@%p8 bra 	$L__BB1_89;
	bra.uni 	$L__BB1_125;
$L__BB1_90:
	add.s32 	%r79, %r112, -1;
	and.b32  	%r80, %r112, 7;
	add.s32 	%r81, %r80, -1;
	and.b32  	%r82, %r112, 3;
	add.s32 	%r83, %r82, -1;
	and.b32  	%r84, %r112, 2147483640;
	and.b32  	%r85, %r112, 1;
$L__BB1_91:
	setp.lt.u32 	%p9, %r79, 7;
	mul.lo.s32 	%r87, %r270, %r112;
	mov.b32 	%r275, 0;
	@%p9 bra 	$L__BB1_94;
	mov.b32 	%r273, 0;
$L__BB1_93:
	.pragma "nounroll";
	add.s32 	%r132, %r273, %r87;
	mul.wide.u32 	%rd43, %r132, 4;
	add.s64 	%rd44, %rd6, %rd43;
	mov.b32 	%r133, 0;
	st.global.u32 	[%rd44], %r133;
	st.global.u32 	[%rd44+4], %r133;
	st.global.u32 	[%rd44+8], %r133;
	st.global.u32 	[%rd44+12], %r133;
	st.global.u32 	[%rd44+16], %r133;
	st.global.u32 	[%rd44+20], %r133;
	st.global.u32 	[%rd44+24], %r133;
	st.global.u32 	[%rd44+28], %r133;
	add.s32 	%r273, %r273, 8;
	setp.ne.s32 	%p10, %r273, %r84;
	mov.u32 	%r275, %r84;
	@%p10 bra 	$L__BB1_93;
$L__BB1_94:
	setp.eq.s32 	%p11, %r80, 0;
	@%p11 bra 	$L__BB1_102;
	setp.lt.u32 	%p12, %r81, 3;
	@%p12 bra 	$L__BB1_97;
	add.s32 	%r134, %r275, %r87;
	mul.wide.u32 	%rd45, %r134, 4;
	add.s64 	%rd46, %rd6, %rd45;
	mov.b32 	%r135, 0;
	st.global.u32 	[%rd46], %r135;
	cvt.u64.u32 	%rd47, %r87;
	cvt.u64.u32 	%rd48, %r275;
	add.s64 	%rd49, %rd48, %rd47;
	shl.b64 	%rd50, %rd49, 2;
	add.s64 	%rd51, %rd6, %rd50;
	st.global.u32 	[%rd51+4], %r135;
	st.global.u32 	[%rd51+8], %r135;
	st.global.u32 	[%rd51+12], %r135;
	add.s32 	%r275, %r275, 4;
$L__BB1_97:
	setp.eq.s32 	%p13, %r82, 0;
	@%p13 bra 	$L__BB1_102;
	setp.eq.s32 	%p14, %r83, 0;
	@%p14 bra 	$L__BB1_100;
	add.s32 	%r136, %r275, %r87;
	mul.wide.u32 	%rd52, %r136, 4;
	add.s64 	%rd53, %rd6, %rd52;
	mov.b32 	%r137, 0;
	st.global.u32 	[%rd53], %r137;
	cvt.u64.u32 	%rd54, %r87;
	cvt.u64.u32 	%rd55, %r275;
	add.s64 	%rd56, %rd55, %rd54;
	shl.b64 	%rd57, %rd56, 2;
	add.s64 	%rd58, %rd6, %rd57;
	st.global.u32 	[%rd58+4], %r137;
	add.s32 	%r275, %r275, 2;
$L__BB1_100:
	setp.eq.s32 	%p15, %r85, 0;
	@%p15 bra 	$L__BB1_102;
	add.s32 	%r138, %r275, %r87;
	mul.wide.u32 	%rd59, %r138, 4;
	add.s64 	%rd60, %rd6, %rd59;
	mov.b32 	%r139, 0;
	st.global.u32 	[%rd60], %r139;
$L__BB1_102:
	setp.lt.u32 	%p16, %r79, 7;
	mov.b32 	%r279, 0;
	@%p16 bra 	$L__BB1_105;
	mov.b32 	%r277, 0;
$L__BB1_104:
	.pragma "nounroll";
	add.s32 	%r142, %r277, %r87;
	mul.wide.u32 	%rd61, %r142, 4;
	add.s64 	%rd62, %rd7, %rd61;
	mov.b32 	%r143, 0;
	st.global.u32 	[%rd62], %r143;
	st.global.u32 	[%rd62+4], %r143;
	st.global.u32 	[%rd62+8], %r143;
	st.global.u32 	[%rd62+12], %r143;
	st.global.u32 	[%rd62+16], %r143;
	st.global.u32 	[%rd62+20], %r143;
	st.global.u32 	[%rd62+24], %r143;
	st.global.u32 	[%rd62+28], %r143;
	add.s32 	%r277, %r277, 8;
	setp.ne.s32 	%p17, %r277, %r84;
	mov.u32 	%r279, %r84;
	@%p17 bra 	$L__BB1_104;
$L__BB1_105:
	setp.eq.s32 	%p18, %r80, 0;
	@%p18 bra 	$L__BB1_113;
	setp.lt.u32 	%p19, %r81, 3;
	@%p19 bra 	$L__BB1_108;
	add.s32 	%r144, %r279, %r87;
	mul.wide.u32 	%rd63, %r144, 4;
	add.s64 	%rd64, %rd7, %rd63;
	mov.b32 	%r145, 0;
	st.global.u32 	[%rd64], %r145;
	cvt.u64.u32 	%rd65, %r87;
	cvt.u64.u32 	%rd66, %r279;
	add.s64 	%rd67, %rd66, %rd65;
	shl.b64 	%rd68, %rd67, 2;
	add.s64 	%rd69, %rd7, %rd68;
	st.global.u32 	[%rd69+4], %r145;
	st.global.u32 	[%rd69+8], %r145;
	st.global.u32 	[%rd69+12], %r145;
	add.s32 	%r279, %r279, 4;
$L__BB1_108:
	setp.eq.s32 	%p20, %r82, 0;
	@%p20 bra 	$L__BB1_113;
	setp.eq.s32 	%p21, %r83, 0;
	@%p21 bra 	$L__BB1_111;
	add.s32 	%r146, %r279, %r87;
	mul.wide.u32 	%rd70, %r146, 4;
	add.s64 	%rd71, %rd7, %rd70;
	mov.b32 	%r147, 0;
	st.global.u32 	[%rd71], %r147;
	cvt.u64.u32 	%rd72, %r87;
	cvt.u64.u32 	%rd73, %r279;
	add.s64 	%rd74, %rd73, %rd72;
	shl.b64 	%rd75, %rd74, 2;
	add.s64 	%rd76, %rd7, %rd75;
	st.global.u32 	[%rd76+4], %r147;
	add.s32 	%r279, %r279, 2;
$L__BB1_111:
	setp.eq.s32 	%p22, %r85, 0;
	@%p22 bra 	$L__BB1_113;
	add.s32 	%r148, %r279, %r87;
	mul.wide.u32 	%rd77, %r148, 4;
	add.s64 	%rd78, %rd7, %rd77;
	mov.b32 	%r149, 0;
	st.global.u32 	[%rd78], %r149;
$L__BB1_113:
	setp.lt.u32 	%p23, %r79, 7;
	mov.b32 	%r283, 0;
	@%p23 bra 	$L__BB1_116;
	mov.b32 	%r281, 0;
$L__BB1_115:
	.pragma "nounroll";
	add.s32 	%r152, %r281, %r87;
	mul.wide.u32 	%rd79, %r152, 4;
	add.s64 	%rd80, %rd8, %rd79;
	mov.b32 	%r153, 0;
	st.global.u32 	[%rd80], %r153;
	st.global.u32 	[%rd80+4], %r153;
	st.global.u32 	[%rd80+8], %r153;
	st.global.u32 	[%rd80+12], %r153;
	st.global.u32 	[%rd80+16], %r153;
	st.global.u32 	[%rd80+20], %r153;
	st.global.u32 	[%rd80+24], %r153;
	st.global.u32 	[%rd80+28], %r153;
	add.s32 	%r281, %r281, 8;
	setp.ne.s32 	%p24, %r281, %r84;
	mov.u32 	%r283, %r84;
	@%p24 bra 	$L__BB1_115;
$L__BB1_116:
	setp.eq.s32 	%p25, %r80, 0;
	@%p25 bra 	$L__BB1_124;
	setp.lt.u32 	%p26, %r81, 3;
	@%p26 bra 	$L__BB1_119;
	add.s32 	%r154, %r283, %r87;
	mul.wide.u32 	%rd81, %r154, 4;
	add.s64 	%rd82, %rd8, %rd81;
	mov.b32 	%r155, 0;
	st.global.u32 	[%rd82], %r155;
	cvt.u64.u32 	%rd83, %r87;
	cvt.u64.u32 	%rd84, %r283;
	add.s64 	%rd85, %rd84, %rd83;
	shl.b64 	%rd86, %rd85, 2;
	add.s64 	%rd87, %rd8, %rd86;
	st.global.u32 	[%rd87+4], %r155;
	st.global.u32 	[%rd87+8], %r155;
	st.global.u32 	[%rd87+12], %r155;
	add.s32 	%r283, %r283, 4;
$L__BB1_119:
	setp.eq.s32 	%p27, %r82, 0;
	@%p27 bra 	$L__BB1_124;
	setp.eq.s32 	%p28, %r83, 0;
	@%p28 bra 	$L__BB1_122;
	add.s32 	%r156, %r283, %r87;
	mul.wide.u32 	%rd88, %r156, 4;
	add.s64 	%rd89, %rd8, %rd88;
	mov.b32 	%r157, 0;
	st.global.u32 	[%rd89], %r157;
	cvt.u64.u32 	%rd90, %r87;
	cvt.u64.u32 	%rd91, %r283;
	add.s64 	%rd92, %rd91, %rd90;
	shl.b64 	%rd93, %rd92, 2;
	add.s64 	%rd94, %rd8, %rd93;
	st.global.u32 	[%rd94+4], %r157;
	add.s32 	%r283, %r283, 2;
$L__BB1_122:
	setp.eq.s32 	%p29, %r85, 0;
	@%p29 bra 	$L__BB1_124;
	add.s32 	%r158, %r283, %r87;
	mul.wide.u32 	%rd95, %r158, 4;
	add.s64 	%rd96, %rd8, %rd95;
	mov.b32 	%r159, 0;
	st.global.u32 	[%rd96], %r159;
$L__BB1_124:
	cvt.u64.u32 	%rd97, %r270;
	add.s64 	%rd98, %rd97, %rd5;
	shl.b64 	%rd99, %rd98, 2;
	add.s64 	%rd100, %rd4, %rd99;
	mov.b32 	%r160, 0;
	st.global.u32 	[%rd100], %r160;
	add.s32 	%r270, %r270, %r4;
	setp.lt.s32 	%p30, %r270, %r111;
	@%p30 bra 	$L__BB1_91;
$L__BB1_125:
	ret;

}
	// .globl	_Z29query_tangent_point_level_gpuiiifiPKfPKiPiS3_S3_S3_
.visible .entry _Z29query_tangent_point_level_gpuiiifiPKfPKiPiS3_S3_S3_(
	.param .u32 _Z29query_tangent_point_level_gpuiiifiPKfPKiPiS3_S3_S3__param_0,
	.param .u32 _Z29query_tangent_point_level_gpuiiifiPKfPKiPiS3_S3_S3__param_1,
	.param .u32 _Z29query_tangent_point_level_gpuiiifiPKfPKiPiS3_S3_S3__param_2,
	.param .f32 _Z29query_tangent_point_level_gpuiiifiPKfPKiPiS3_S3_S3__param_3,
	.param .u32 _Z29query_tangent_point_level_gpuiiifiPKfPKiPiS3_S3_S3__param_4,
	.param .u64 .ptr .align 1 _Z29query_tangent_point_level_gpuiiifiPKfPKiPiS3_S3_S3__param_5,
	.param .u64 .ptr .align 1 _Z29query_tangent_point_level_gpuiiifiPKfPKiPiS3_S3_S3__param_6,
	.param .u64 .ptr .align 1 _Z29query_tangent_point_level_gpuiiifiPKfPKiPiS3_S3_S3__param_7,
	.param .u64 .ptr .align 1 _Z29query_tangent_point_level_gpuiiifiPKfPKiPiS3_S3_S3__param_8,
	.param .u64 .ptr .align 1 _Z29query_tangent_point_level_gpuiiifiPKfPKiPiS3_S3_S3__param_9,
	.param .u64 .ptr .align 1 _Z29query_tangent_point_level_gpuiiifiPKfPKiPiS3_S3_S3__param_10
)
{
	.reg .pred 	%p<111>;
	.reg .b32 	%r<356>;
	.reg .b32 	%f<10>;
	.reg .b64 	%rd<231>;
	.reg .b64 	%fd<4>;

	ld.param.u32 	%r125, [_Z29query_tangent_point_level_gpuiiifiPKfPKiPiS3_S3_S3__param_1];
	ld.param.u32 	%r126, [_Z29query_tangent_point_level_gpuiiifiPKfPKiPiS3_S3_S3__param_2];
	ld.param.u32 	%r127, [_Z29query_tangent_point_level_gpuiiifiPKfPKiPiS3_S3_S3__param_4];
	ld.param.u64 	%rd22, [_Z29query_tangent_point_level_gpuiiifiPKfPKiPiS3_S3_S3__param_5];
	ld.param.u64 	%rd23, [_Z29query_tangent_point_level_gpuiiifiPKfPKiPiS3_S3_S3__param_6];
	ld.param.u64 	%rd24, [_Z29query_tangent_point_level_gpuiiifiPKfPKiPiS3_S3_S3__param_7];
	ld.param.u64 	%rd25, [_Z29query_tangent_point_level_gpuiiifiPKfPKiPiS3_S3_S3__param_8];
	ld.param.u64 	%rd26, [_Z29query_tangent_point_level_gpuiiifiPKfPKiPiS3_S3_S3__param_9];
	ld.param.u64 	%rd27, [_Z29query_tangent_point_level_gpuiiifiPKfPKiPiS3_S3_S3__param_10];
	cvta.to.global.u64 	%rd1, %rd24;
	cvta.to.global.u64 	%rd2, %rd25;
	cvta.to.global.u64 	%rd3, %rd26;
	cvta.to.global.u64 	%rd4, %rd27;
	mov.u32 	%r1, %ctaid.x;
	mul.lo.s32 	%r128, %r125, %r1;
	mul.lo.s32 	%r2, %r128, %r127;
	cvt.s64.s32 	%rd5, %r128;
	mov.u32 	%r341, %tid.x;
	mov.u32 	%r4, %ntid.x;
	setp.ge.s32 	%p1, %r341, %r125;
	@%p1 bra 	$L__BB2_135;
	mul.wide.s32 	%rd28, %r2, 4;
	add.s64 	%rd6, %rd1, %rd28;
	add.s64 	%rd7, %rd2, %rd28;
	add.s64 	%rd8, %rd3, %rd28;
	setp.lt.s32 	%p2, %r126, 1;
	@%p2 bra 	$L__BB2_94;
	mul.lo.s32 	%r174, %r126, %r125;
	add.s32 	%r5, %r127, -1;
	and.b32  	%r6, %r127, 15;
	and.b32  	%r7, %r127, 7;
	and.b32  	%r8, %r127, 3;
	and.b32  	%r9, %r127, 2147483632;
	and.b32  	%r10, %r127, 2147483640;
	and.b32  	%r11, %r127, 1;
	add.s64 	%rd108, %rd28, %rd3;
	add.s64 	%rd9, %rd108, 32;
	mul.lo.s32 	%r175, %r174, %r1;
	cvt.s64.s32 	%rd10, %r175;
	shl.b32 	%r176, %r175, 1;
	cvt.s64.s32 	%rd11, %r176;
	cvta.to.global.u64 	%rd12, %rd22;
	cvta.to.global.u64 	%rd13, %rd23;
$L__BB2_3:
	mul.lo.s32 	%r13, %r341, %r126;
	mul.lo.s32 	%r179, %r341, %r127;
	cvt.u64.u32 	%rd14, %r179;
	mov.b32 	%r304, -1;
	mov.b32 	%r303, 0;
	mov.u32 	%r317, %r303;
	mov.u32 	%r316, %r303;
	mov.u32 	%r315, %r303;
$L__BB2_4:
	add.s32 	%r180, %r303, %r13;
	shl.b32 	%r181, %r180, 1;
	cvt.u64.u32 	%rd109, %r181;
	add.s64 	%rd110, %rd11, %rd109;
	shl.b64 	%rd111, %rd110, 2;
	add.s64 	%rd112, %rd12, %rd111;
	ld.global.f32 	%f6, [%rd112];
	abs.f32 	%f1, %f6;
	ld.global.f32 	%f7, [%rd112+4];
	abs.f32 	%f2, %f7;
	cvt.f64.f32 	%fd1, %f1;
	setp.geu.f64 	%p31, %fd1, 0d3EE4F8B588E368F1;
	cvt.f64.f32 	%fd2, %f2;
	setp.geu.f64 	%p32, %fd2, 0d3EE4F8B588E368F1;
	cvt.u64.u32 	%rd113, %r180;
	add.s64 	%rd114, %rd10, %rd113;
	shl.b64 	%rd115, %rd114, 2;
	add.s64 	%rd15, %rd13, %rd115;
	or.pred  	%p33, %p31, %p32;
	@%p33 bra 	$L__BB2_6;
	ld.global.u32 	%r304, [%rd15];
$L__BB2_6:
	ld.param.f32 	%f9, [_Z29query_tangent_point_level_gpuiiifiPKfPKiPiS3_S3_S3__param_3];
	div.rn.f32 	%f3, %f1, %f9;
	div.rn.f32 	%f8, %f2, %f9;
	setp.le.f32 	%p34, %f3, 0f3F000000;
	setp.le.f32 	%p35, %f8, 0f3F000000;
	and.pred  	%p36, %p34, %p35;
	@%p36 bra 	$L__BB2_14;
	setp.gt.f32 	%p37, %f3, 0f3F000000;
	setp.gt.f32 	%p38, %f8, 0f3F000000;
	and.pred  	%p39, %p37, %p38;
	@%p39 bra 	$L__BB2_11;
	setp.ge.s32 	%p40, %r317, %r127;
	@%p40 bra 	$L__BB2_17;
	setp.gt.s32 	%p41, %r127, 0;
	setp.eq.s32 	%p42, %r317, 0;
	and.pred  	%p43, %p42, %p41;
	@%p43 bra 	$L__BB2_48;
$L__BB2_10:
	cvt.u32.u64 	%r206, %rd14;
	ld.global.u32 	%r207, [%rd15];
	add.s32 	%r208, %r317, %r206;
	mul.wide.s32 	%rd134, %r208, 4;
	add.s64 	%rd135, %rd8, %rd134;
	st.global.u32 	[%rd135], %r207;
	add.s32 	%r317, %r317, 1;
	bra.uni 	$L__BB2_17;
$L__BB2_11:
	setp.ge.s32 	%p53, %r315, %r127;
	@%p53 bra 	$L__BB2_17;
	setp.gt.s32 	%p54, %r127, 0;
	setp.eq.s32 	%p55, %r315, 0;
	and.pred  	%p56, %p55, %p54;
	@%p56 bra 	$L__BB2_35;
$L__BB2_13:
	cvt.u32.u64 	%r235, %rd14;
	ld.global.u32 	%r236, [%rd15];
	add.s32 	%r237, %r315, %r235;
	mul.wide.s32 	%rd155, %r237, 4;
	add.s64 	%rd156, %rd7, %rd155;
	st.global.u32 	[%rd156], %r236;
	add.s32 	%r315, %r315, 1;
	bra.uni 	$L__BB2_17;
$L__BB2_14:
	setp.ge.s32 	%p66, %r316, %r127;
	@%p66 bra 	$L__BB2_17;
	setp.gt.s32 	%p67, %r127, 0;
	setp.eq.s32 	%p68, %r316, 0;
	and.pred  	%p69, %p68, %p67;
	@%p69 bra 	$L__BB2_22;
$L__BB2_16:
	cvt.u32.u64 	%r264, %rd14;
	ld.global.u32 	%r265, [%rd15];
	add.s32 	%r266, %r316, %r264;
	mul.wide.s32 	%rd176, %r266, 4;
	add.s64 	%rd177, %rd6, %rd176;
	st.global.u32 	[%rd177], %r265;
	add.s32 	%r316, %r316, 1;
$L__BB2_17:
	add.s32 	%r303, %r303, 1;
	setp.ne.s32 	%p79, %r303, %r126;
	@%p79 bra 	$L__BB2_4;
	setp.gt.s32 	%p80, %r127, 0;
	not.b32 	%r40, %r304;
	setp.eq.s32 	%p81, %r316, 0;
	and.pred  	%p82, %p81, %p80;
	@%p82 bra 	$L__BB2_83;
$L__BB2_19:
	setp.eq.s32 	%p91, %r315, 0;
	and.pred  	%p92, %p91, %p80;
	@%p92 bra 	$L__BB2_72;
$L__BB2_20:
	setp.eq.s32 	%p101, %r317, 0;
	and.pred  	%p102, %p101, %p80;
	@%p102 bra 	$L__BB2_61;
$L__BB2_21:
	add.s32 	%r300, %r316, %r315;
	add.s32 	%r301, %r300, %r317;
	cvt.u64.u32 	%rd226, %r341;
	add.s64 	%rd227, %rd226, %rd5;
	shl.b64 	%rd228, %rd227, 2;
	add.s64 	%rd229, %rd4, %rd228;
	st.global.u32 	[%rd229], %r301;
	add.s32 	%r341, %r341, %r4;
	setp.lt.s32 	%p110, %r341, %r125;
	@%p110 bra 	$L__BB2_3;
	bra.uni 	$L__BB2_135;
$L__BB2_22:
	setp.lt.u32 	%p70, %r5, 15;
	mov.b32 	%r322, 0;
	@%p70 bra 	$L__BB2_25;
	ld.global.u32 	%r313, [%rd15];
	mov.b32 	%r314, 0;
$L__BB2_24:
	.pragma "nounroll";
	cvt.u32.u64 	%r240, %rd14;
	add.s32 	%r241, %r314, %r240;
	mul.wide.u32 	%rd157, %r241, 4;
	add.s64 	%rd158, %rd6, %rd157;
	st.global.u32 	[%rd158], %r313;
	ld.global.u32 	%r242, [%rd15];
	st.global.u32 	[%rd158+4], %r242;
	st.global.u32 	[%rd158+8], %r242;
	ld.global.u32 	%r243, [%rd15];
	st.global.u32 	[%rd158+12], %r243;
	st.global.u32 	[%rd158+16], %r243;
	ld.global.u32 	%r244, [%rd15];
	st.global.u32 	[%rd158+20], %r244;
	st.global.u32 	[%rd158+24], %r244;
	ld.global.u32 	%r245, [%rd15];
	st.global.u32 	[%rd158+28], %r245;
	st.global.u32 	[%rd158+32], %r245;
	ld.global.u32 	%r246, [%rd15];
	st.global.u32 	[%rd158+36], %r246;
	st.global.u32 	[%rd158+40], %r246;
	ld.global.u32 	%r247, [%rd15];
	st.global.u32 	[%rd158+44], %r247;
	st.global.u32 	[%rd158+48], %r247;
	ld.global.u32 	%r248, [%rd15];
	st.global.u32 	[%rd158+52], %r248;
	st.global.u32 	[%rd158+56], %r248;
	ld.global.u32 	%r313, [%rd15];
	st.global.u32 	[%rd158+60], %r313;
	add.s32 	%r314, %r314, 16;
	setp.eq.s32 	%p71, %r314, %r9;
	mov.u32 	%r322, %r9;
	@%p71 bra 	$L__BB2_25;
	bra.uni 	$L__BB2_24;
$L__BB2_25:
	setp.eq.s32 	%p72, %r6, 0;
	@%p72 bra 	$L__BB2_16;
	add.s32 	%r249, %r6, -1;
	setp.lt.u32 	%p73, %r249, 7;
	@%p73 bra 	$L__BB2_28;
	cvt.u32.u64 	%r250, %rd14;
	ld.global.u32 	%r251, [%rd15];
	add.s32 	%r252, %r322, %r250;
	mul.wide.u32 	%rd159, %r252, 4;
	add.s64 	%rd160, %rd6, %rd159;
	st.global.u32 	[%rd160], %r251;
	cvt.u64.u32 	%rd161, %r322;
	add.s64 	%rd162, %rd161, %rd14;
	shl.b64 	%rd163, %rd162, 2;
	add.s64 	%rd164, %rd6, %rd163;
	st.global.u32 	[%rd164+4], %r251;
	ld.global.u32 	%r253, [%rd15];
	st.global.u32 	[%rd164+8], %r253;
	st.global.u32 	[%rd164+12], %r253;
	ld.global.u32 	%r254, [%rd15];
	st.global.u32 	[%rd164+16], %r254;
	st.global.u32 	[%rd164+20], %r254;
	ld.global.u32 	%r255, [%rd15];
	st.global.u32 	[%rd164+24], %r255;
	st.global.u32 	[%rd164+28], %r255;
	add.s32 	%r322, %r322, 8;
$L__BB2_28:
	setp.eq.s32 	%p74, %r7, 0;
	@%p74 bra 	$L__BB2_16;
	add.s32 	%r256, %r7, -1;
	setp.lt.u32 	%p75, %r256, 3;
	@%p75 bra 	$L__BB2_31;
	cvt.u32.u64 	%r257, %rd14;
	ld.global.u32 	%r258, [%rd15];
	add.s32 	%r259, %r322, %r257;
	mul.wide.u32 	%rd165, %r259, 4;
	add.s64 	%rd166, %rd6, %rd165;
	st.global.u32 	[%rd166], %r258;
	cvt.u64.u32 	%rd167, %r322;
	add.s64 	%rd168, %rd167, %rd14;
	shl.b64 	%rd169, %rd168, 2;
	add.s64 	%rd170, %rd6, %rd169;
	st.global.u32 	[%rd170+4], %r258;
	ld.global.u32 	%r260, [%rd15];
	st.global.u32 	[%rd170+8], %r260;
	st.global.u32 	[%rd170+12], %r260;
	add.s32 	%r322, %r322, 4;
$L__BB2_31:
	setp.eq.s32 	%p76, %r8, 0;
	@%p76 bra 	$L__BB2_16;
	cvt.u32.u64 	%r261, %rd14;
	setp.eq.s32 	%p77, %r8, 1;
	ld.global.u32 	%r54, [%rd15];
	add.s32 	%r262, %r322, %r261;
	mul.wide.u32 	%rd171, %r262, 4;
	add.s64 	%rd172, %rd6, %rd171;
	st.global.u32 	[%rd172], %r54;
	@%p77 bra 	$L__BB2_16;
	setp.eq.s32 	%p78, %r8, 2;
	cvt.u64.u32 	%rd173, %r322;
	add.s64 	%rd174, %rd173, %rd14;
	shl.b64 	%rd175, %rd174, 2;
	add.s64 	%rd18, %rd6, %rd175;
	st.global.u32 	[%rd18+4], %r54;
	@%p78 bra 	$L__BB2_16;
	ld.global.u32 	%r263, [%rd15];
	st.global.u32 	[%rd18+8], %r263;
	bra.uni 	$L__BB2_16;
$L__BB2_35:
	setp.lt.u32 	%p57, %r5, 15;
	mov.b32 	%r325, 0;
	@%p57 bra 	$L__BB2_38;
	ld.global.u32 	%r311, [%rd15];
	mov.b32 	%r312, 0;
$L__BB2_37:
	.pragma "nounroll";
	cvt.u32.u64 	%r211, %rd14;
	add.s32 	%r212, %r312, %r211;
	mul.wide.u32 	%rd136, %r212, 4;
	add.s64 	%rd137, %rd7, %rd136;
	st.global.u32 	[%rd137], %r311;
	ld.global.u32 	%r213, [%rd15];
	st.global.u32 	[%rd137+4], %r213;
	st.global.u32 	[%rd137+8], %r213;
	ld.global.u32 	%r214, [%rd15];
	st.global.u32 	[%rd137+12], %r214;
	st.global.u32 	[%rd137+16], %r214;
	ld.global.u32 	%r215, [%rd15];
	st.global.u32 	[%rd137+20], %r215;
	st.global.u32 	[%rd137+24], %r215;
	ld.global.u32 	%r216, [%rd15];
	st.global.u32 	[%rd137+28], %r216;
	st.global.u32 	[%rd137+32], %r216;
	ld.global.u32 	%r217, [%rd15];
	st.global.u32 	[%rd137+36], %r217;
	st.global.u32 	[%rd137+40], %r217;
	ld.global.u32 	%r218, [%rd15];
	st.global.u32 	[%rd137+44], %r218;
	st.global.u32 	[%rd137+48], %r218;
	ld.global.u32 	%r219, [%rd15];
	st.global.u32 	[%rd137+52], %r219;
	st.global.u32 	[%rd137+56], %r219;
	ld.global.u32 	%r311, [%rd15];
	st.global.u32 	[%rd137+60], %r311;
	add.s32 	%r312, %r312, 16;
	setp.eq.s32 	%p58, %r312, %r9;
	mov.u32 	%r325, %r9;
	@%p58 bra 	$L__BB2_38;
	bra.uni 	$L__BB2_37;
$L__BB2_38:
	setp.eq.s32 	%p59, %r6, 0;
	@%p59 bra 	$L__BB2_13;
	add.s32 	%r220, %r6, -1;
	setp.lt.u32 	%p60, %r220, 7;
	@%p60 bra 	$L__BB2_41;
	cvt.u32.u64 	%r221, %rd14;
	ld.global.u32 	%r222, [%rd15];
	add.s32 	%r223, %r325, %r221;
	mul.wide.u32 	%rd138, %r223, 4;
	add.s64 	%rd139, %rd7, %rd138;
	st.global.u32 	[%rd139], %r222;
	cvt.u64.u32 	%rd140, %r325;
	add.s64 	%rd141, %rd140, %rd14;
	shl.b64 	%rd142, %rd141, 2;
	add.s64 	%rd143, %rd7, %rd142;
	st.global.u32 	[%rd143+4], %r222;
	ld.global.u32 	%r224, [%rd15];
	st.global.u32 	[%rd143+8], %r224;
	st.global.u32 	[%rd143+12], %r224;
	ld.global.u32 	%r225, [%rd15];
	st.global.u32 	[%rd143+16], %r225;
	st.global.u32 	[%rd143+20], %r225;
	ld.global.u32 	%r226, [%rd15];
	st.global.u32 	[%rd143+24], %r226;
	st.global.u32 	[%rd143+28], %r226;
	add.s32 	%r325, %r325, 8;
$L__BB2_41:
	setp.eq.s32 	%p61, %r7, 0;
	@%p61 bra 	$L__BB2_13;
	add.s32 	%r227, %r7, -1;
	setp.lt.u32 	%p62, %r227, 3;
	@%p62 bra 	$L__BB2_44;
	cvt.u32.u64 	%r228, %rd14;
	ld.global.u32 	%r229, [%rd15];
	add.s32 	%r230, %r325, %r228;
	mul.wide.u32 	%rd144, %r230, 4;
	add.s64 	%rd145, %rd7, %rd144;
	st.global.u32 	[%rd145], %r229;
	cvt.u64.u32 	%rd146, %r325;
	add.s64 	%rd147, %rd146, %rd14;
	shl.b64 	%rd148, %rd147, 2;
	add.s64 	%rd149, %rd7, %rd148;
	st.global.u32 	[%rd149+4], %r229;
	ld.global.u32 	%r231, [%rd15];
	st.global.u32 	[%rd149+8], %r231;
	st.global.u32 	[%rd149+12], %r231;
	add.s32 	%r325, %r325, 4;
$L__BB2_44:
	setp.eq.s32 	%p63, %r8, 0;
	@%p63 bra 	$L__BB2_13;
	cvt.u32.u64 	%r232, %rd14;
	setp.eq.s32 	%p64, %r8, 1;
	ld.global.u32 	%r61, [%rd15];
	add.s32 	%r233, %r325, %r232;
	mul.wide.u32 	%rd150, %r233, 4;
	add.s64 	%rd151, %rd7, %rd150;
	st.global.u32 	[%rd151], %r61;
	@%p64 bra 	$L__BB2_13;
	setp.eq.s32 	%p65, %r8, 2;
	cvt.u64.u32 	%rd152, %r325;
	add.s64 	%rd153, %rd152, %rd14;
	shl.b64 	%rd154, %rd153, 2;
	add.s64 	%rd19, %rd7, %rd154;
	st.global.u32 	[%rd19+4], %r61;
	@%p65 bra 	$L__BB2_13;
	ld.global.u32 	%r234, [%rd15];
	st.global.u32 	[%rd19+8], %r234;
	bra.uni 	$L__BB2_13;
$L__BB2_48:
	setp.lt.u32 	%p44, %r5, 15;
	mov.b32 	%r328, 0;
	@%p44 bra 	$L__BB2_51;
	and.b32  	%r183, %r127, 2147483632;
	neg.s32 	%r309, %r183;
	shl.b64 	%rd116, %rd14, 2;
	add.s64 	%rd230, %rd9, %rd116;
	ld.global.u32 	%r310, [%rd15];
$L__BB2_50:
	.pragma "nounroll";
	st.global.u32 	[%rd230+-32], %r310;
	ld.global.u32 	%r184, [%rd15];
	st.global.u32 	[%rd230+-28], %r184;
	st.global.u32 	[%rd230+-24], %r184;
	ld.global.u32 	%r185, [%rd15];
	st.global.u32 	[%rd230+-20], %r185;
	st.global.u32 	[%rd230+-16], %r185;
	ld.global.u32 	%r186, [%rd15];
	st.global.u32 	[%rd230+-12], %r186;
	st.global.u32 	[%rd230+-8], %r186;
	ld.global.u32 	%r187, [%rd15];
	st.global.u32 	[%rd230+-4], %r187;
	st.global.u32 	[%rd230], %r187;
	ld.global.u32 	%r188, [%rd15];
	st.global.u32 	[%rd230+4], %r188;
	st.global.u32 	[%rd230+8], %r188;
	ld.global.u32 	%r189, [%rd15];
	st.global.u32 	[%rd230+12], %r189;
	st.global.u32 	[%rd230+16], %r189;
	ld.global.u32 	%r190, [%rd15];
	st.global.u32 	[%rd230+20], %r190;
	st.global.u32 	[%rd230+24], %r190;
	ld.global.u32 	%r310, [%rd15];
	st.global.u32 	[%rd230+28], %r310;
	add.s32 	%r309, %r309, 16;
	add.s64 	%rd230, %rd230, 64;
	setp.eq.s32 	%p45, %r309, 0;
	mov.u32 	%r328, %r9;
	@%p45 bra 	$L__BB2_51;
	bra.uni 	$L__BB2_50;
$L__BB2_51:
	setp.eq.s32 	%p46, %r6, 0;
	@%p46 bra 	$L__BB2_10;
	add.s32 	%r191, %r6, -1;
	setp.lt.u32 	%p47, %r191, 7;
	@%p47 bra 	$L__BB2_54;
	cvt.u32.u64 	%r192, %rd14;
	ld.global.u32 	%r193, [%rd15];
	add.s32 	%r194, %r328, %r192;
	mul.wide.u32 	%rd117, %r194, 4;
	add.s64 	%rd118, %rd8, %rd117;
	st.global.u32 	[%rd118], %r193;
	cvt.u64.u32 	%rd119, %r328;
	add.s64 	%rd120, %rd119, %rd14;
	shl.b64 	%rd121, %rd120, 2;
	add.s64 	%rd122, %rd8, %rd121;
	st.global.u32 	[%rd122+4], %r193;
	ld.global.u32 	%r195, [%rd15];
	st.global.u32 	[%rd122+8], %r195;
	st.global.u32 	[%rd122+12], %r195;
	ld.global.u32 	%r196, [%rd15];
	st.global.u32 	[%rd122+16], %r196;
	st.global.u32 	[%rd122+20], %r196;
	ld.global.u32 	%r197, [%rd15];
	st.global.u32 	[%rd122+24], %r197;
	st.global.u32 	[%rd122+28], %r197;
	add.s32 	%r328, %r328, 8;
$L__BB2_54:
	setp.eq.s32 	%p48, %r7, 0;
	@%p48 bra 	$L__BB2_10;
	add.s32 	%r198, %r7, -1;
	setp.lt.u32 	%p49, %r198, 3;
	@%p49 bra 	$L__BB2_57;
	cvt.u32.u64 	%r199, %rd14;
	ld.global.u32 	%r200, [%rd15];
	add.s32 	%r201, %r328, %r199;
	mul.wide.u32 	%rd123, %r201, 4;
	add.s64 	%rd124, %rd8, %rd123;
	st.global.u32 	[%rd124], %r200;
	cvt.u64.u32 	%rd125, %r328;
	add.s64 	%rd126, %rd125, %rd14;
	shl.b64 	%rd127, %rd126, 2;
	add.s64 	%rd128, %rd8, %rd127;
	st.global.u32 	[%rd128+4], %r200;
	ld.global.u32 	%r202, [%rd15];
	st.global.u32 	[%rd128+8], %r202;
	st.global.u32 	[%rd128+12], %r202;
	add.s32 	%r328, %r328, 4;
$L__BB2_57:
	setp.eq.s32 	%p50, %r8, 0;
	@%p50 bra 	$L__BB2_10;
	cvt.u32.u64 	%r203, %rd14;
	setp.eq.s32 	%p51, %r8, 1;
	ld.global.u32 	%r69, [%rd15];
	add.s32 	%r204, %r328, %r203;
	mul.wide.u32 	%rd129, %r204, 4;
	add.s64 	%rd130, %rd8, %rd129;
	st.global.u32 	[%rd130], %r69;
	@%p51 bra 	$L__BB2_10;
	setp.eq.s32 	%p52, %r8, 2;
	cvt.u64.u32 	%rd131, %r328;
	add.s64 	%rd132, %rd131, %rd14;
	shl.b64 	%rd133, %rd132, 2;
	add.s64 	%rd21, %rd8, %rd133;
	st.global.u32 	[%rd21+4], %r69;
	@%p52 bra 	$L__BB2_10;
	ld.global.u32 	%r205, [%rd15];
	st.global.u32 	[%rd21+8], %r205;
	bra.uni 	$L__BB2_10;
$L__BB2_61:
	setp.lt.u32 	%p103, %r5, 7;
	mov.b32 	%r331, 0;
	@%p103 bra 	$L__BB2_64;
	mov.b32 	%r320, 0;
$L__BB2_63:
	.pragma "nounroll";
	cvt.u32.u64 	%r291, %rd14;
	add.s32 	%r292, %r320, %r291;
	mul.wide.u32 	%rd210, %r292, 4;
	add.s64 	%rd211, %rd8, %rd210;
	st.global.u32 	[%rd211], %r40;
	st.global.u32 	[%rd211+4], %r40;
	st.global.u32 	[%rd211+8], %r40;
	st.global.u32 	[%rd211+12], %r40;
	st.global.u32 	[%rd211+16], %r40;
	st.global.u32 	[%rd211+20], %r40;
	st.global.u32 	[%rd211+24], %r40;
	st.global.u32 	[%rd211+28], %r40;
	add.s32 	%r320, %r320, 8;
	setp.eq.s32 	%p104, %r320, %r10;
	mov.u32 	%r331, %r10;
	@%p104 bra 	$L__BB2_64;
	bra.uni 	$L__BB2_63;
$L__BB2_64:
	setp.eq.s32 	%p105, %r7, 0;
	@%p105 bra 	$L__BB2_21;
	add.s32 	%r293, %r7, -1;
	setp.lt.u32 	%p106, %r293, 3;
	@%p106 bra 	$L__BB2_67;
	cvt.u32.u64 	%r294, %rd14;
	add.s32 	%r295, %r331, %r294;
	mul.wide.u32 	%rd212, %r295, 4;
	add.s64 	%rd213, %rd8, %rd212;
	st.global.u32 	[%rd213], %r40;
	cvt.u64.u32 	%rd214, %r331;
	add.s64 	%rd215, %rd214, %rd14;
	shl.b64 	%rd216, %rd215, 2;
	add.s64 	%rd217, %rd8, %rd216;
	st.global.u32 	[%rd217+4], %r40;
	st.global.u32 	[%rd217+8], %r40;
	st.global.u32 	[%rd217+12], %r40;
	add.s32 	%r331, %r331, 4;
$L__BB2_67:
	setp.eq.s32 	%p107, %r8, 0;
	@%p107 bra 	$L__BB2_21;
	setp.eq.s32 	%p108, %r8, 1;
	@%p108 bra 	$L__BB2_70;
	cvt.u32.u64 	%r296, %rd14;
	add.s32 	%r297, %r331, %r296;
	mul.wide.u32 	%rd218, %r297, 4;
	add.s64 	%rd219, %rd8, %rd218;
	st.global.u32 	[%rd219], %r40;
	cvt.u64.u32 	%rd220, %r331;
	add.s64 	%rd221, %rd220, %rd14;
	shl.b64 	%rd222, %rd221, 2;
	add.s64 	%rd223, %rd8, %rd222;
	st.global.u32 	[%rd223+4], %r40;
	add.s32 	%r331, %r331, 2;
$L__BB2_70:
	setp.eq.s32 	%p109, %r11, 0;
	@%p109 bra 	$L__BB2_21;
	cvt.u32.u64 	%r298, %rd14;
	add.s32 	%r299, %r331, %r298;
	mul.wide.u32 	%rd224, %r299, 4;
	add.s64 	%rd225, %rd8, %rd224;
	st.global.u32 	[%rd225], %r40;
	bra.uni 	$L__BB2_21;
$L__BB2_72:
	setp.lt.u32 	%p93, %r5, 7;
	mov.b32 	%r334, 0;
	@%p93 bra 	$L__BB2_75;
	mov.b32 	%r319, 0;
$L__BB2_74:
	.pragma "nounroll";
	cvt.u32.u64 	%r280, %rd14;
	add.s32 	%r281, %r319, %r280;
	mul.wide.u32 	%rd194, %r281, 4;
	add.s64 	%rd195, %rd7, %rd194;
	st.global.u32 	[%rd195], %r40;
	st.global.u32 	[%rd195+4], %r40;
	st.global.u32 	[%rd195+8], %r40;
	st.global.u32 	[%rd195+12], %r40;
	st.global.u32 	[%rd195+16], %r40;
	st.global.u32 	[%rd195+20], %r40;
	st.global.u32 	[%rd195+24], %r40;
	st.global.u32 	[%rd195+28], %r40;
	add.s32 	%r319, %r319, 8;
	setp.eq.s32 	%p94, %r319, %r10;
	mov.u32 	%r334, %r10;
	@%p94 bra 	$L__BB2_75;
	bra.uni 	$L__BB2_74;
$L__BB2_75:
	setp.eq.s32 	%p95, %r7, 0;
	@%p95 bra 	$L__BB2_20;
	add.s32 	%r282, %r7, -1;
	setp.lt.u32 	%p96, %r282, 3;
	@%p96 bra 	$L__BB2_78;
	cvt.u32.u64 	%r283, %rd14;
	add.s32 	%r284, %r334, %r283;
	mul.wide.u32 	%rd196, %r284, 4;
	add.s64 	%rd197, %rd7, %rd196;
	st.global.u32 	[%rd197], %r40;
	cvt.u64.u32 	%rd198, %r334;
	add.s64 	%rd199, %rd198, %rd14;
	shl.b64 	%rd200, %rd199, 2;
	add.s64 	%rd201, %rd7, %rd200;
	st.global.u32 	[%rd201+4], %r40;
	st.global.u32 	[%rd201+8], %r40;
	st.global.u32 	[%rd201+12], %r40;
	add.s32 	%r334, %r334, 4;
$L__BB2_78:
	setp.eq.s32 	%p97, %r8, 0;
	@%p97 bra 	$L__BB2_20;
	setp.eq.s32 	%p98, %r8, 1;
	@%p98 bra 	$L__BB2_81;
	cvt.u32.u64 	%r285, %rd14;
	add.s32 	%r286, %r334, %r285;
	mul.wide.u32 	%rd202, %r286, 4;
	add.s64 	%rd203, %rd7, %rd202;
	st.global.u32 	[%rd203], %r40;
	cvt.u64.u32 	%rd204, %r334;
	add.s64 	%rd205, %rd204, %rd14;
	shl.b64 	%rd206, %rd205, 2;
	add.s64 	%rd207, %rd7, %rd206;
	st.global.u32 	[%rd207+4], %r40;
	add.s32 	%r334, %r334, 2;
$L__BB2_81:
	setp.eq.s32 	%p99, %r11, 0;
	@%p99 bra 	$L__BB2_20;
	cvt.u32.u64 	%r287, %rd14;
	add.s32 	%r288, %r334, %r287;
	mul.wide.u32 	%rd208, %r288, 4;
	add.s64 	%rd209, %rd7, %rd208;
	st.global.u32 	[%rd209], %r40;
	bra.uni 	$L__BB2_20;
$L__BB2_83:
	setp.lt.u32 	%p83, %r5, 7;
	mov.b32 	%r337, 0;
	@%p83 bra 	$L__BB2_86;
	mov.b32 	%r318, 0;
$L__BB2_85:
	.pragma "nounroll";
	cvt.u32.u64 	%r269, %rd14;
	add.s32 	%r270, %r318, %r269;
	mul.wide.u32 	%rd178, %r270, 4;
	add.s64 	%rd179, %rd6, %rd178;
	st.global.u32 	[%rd179], %r40;
	st.global.u32 	[%rd179+4], %r40;
	st.global.u32 	[%rd179+8], %r40;
	st.global.u32 	[%rd179+12], %r40;
	st.global.u32 	[%rd179+16], %r40;
	st.global.u32 	[%rd179+20], %r40;
	st.global.u32 	[%rd179+24], %r40;
	st.global.u32 	[%rd179+28], %r40;
	add.s32 	%r318, %r318, 8;
	setp.eq.s32 	%p84, %r318, %r10;
	mov.u32 	%r337, %r10;
	@%p84 bra 	$L__BB2_86;
	bra.uni 	$L__BB2_85;
$L__BB2_86:
	setp.eq.s32 	%p85, %r7, 0;
	@%p85 bra 	$L__BB2_19;
	add.s32 	%r271, %r7, -1;
	setp.lt.u32 	%p86, %r271, 3;
	@%p86 bra 	$L__BB2_89;
	cvt.u32.u64 	%r272, %rd14;
	add.s32 	%r273, %r337, %r272;
	mul.wide.u32 	%rd180, %r273, 4;
	add.s64 	%rd181, %rd6, %rd180;
	st.global.u32 	[%rd181], %r40;
	cvt.u64.u32 	%rd182, %r337;
	add.s64 	%rd183, %rd182, %rd14;
	shl.b64 	%rd184, %rd183, 2;
	add.s64 	%rd185, %rd6, %rd184;
	st.global.u32 	[%rd185+4], %r40;
	st.global.u32 	[%rd185+8], %r40;
	st.global.u32 	[%rd185+12], %r40;
	add.s32 	%r337, %r337, 4;
$L__BB2_89:
	setp.eq.s32 	%p87, %r8, 0;
	@%p87 bra 	$L__BB2_19;
	setp.eq.s32 	%p88, %r8, 1;
	@%p88 bra 	$L__BB2_92;
	cvt.u32.u64 	%r274, %rd14;
	add.s32 	%r275, %r337, %r274;
	mul.wide.u32 	%rd186, %r275, 4;
	add.s64 	%rd187, %rd6, %rd186;
	st.global.u32 	[%rd187], %r40;
	cvt.u64.u32 	%rd188, %r337;
	add.s64 	%rd189, %rd188, %rd14;
	shl.b64 	%rd190, %rd189, 2;
	add.s64 	%rd191, %rd6, %rd190;
	st.global.u32 	[%rd191+4], %r40;
	add.s32 	%r337, %r337, 2;
$L__BB2_92:
	setp.eq.s32 	%p89, %r11, 0;
	@%p89 bra 	$L__BB2_19;
	cvt.u32.u64 	%r276, %rd14;
	add.s32 	%r277, %r337, %r276;
	mul.wide.u32 	%rd192, %r277, 4;
	add.s64 	%rd193, %rd6, %rd192;
	st.global.u32 	[%rd193], %r40;
	bra.uni 	$L__BB2_19;
$L__BB2_94:
	setp.gt.s32 	%p3, %r127, 0;
	@%p3 bra 	$L__BB2_100;
	add.s32 	%r129, %r341, %r4;
	max.u32 	%r130, %r125, %r129;
	setp.lt.u32 	%p4, %r129, %r125;
	selp.u32 	%r131, 1, 0, %p4;
	add.s32 	%r132, %r129, %r131;
	sub.s32 	%r133, %r130, %r132;
	div.u32 	%r134, %r133, %r4;
	add.s32 	%r85, %r134, %r131;
	and.b32  	%r135, %r85, 3;
	setp.eq.s32 	%p5, %r135, 3;
	@%p5 bra 	$L__BB2_98;
	add.s32 	%r137, %r85, 1;
	and.b32  	%r86, %r137, 3;
	mov.b32 	%r340, 0;
$L__BB2_97:
	.pragma "nounroll";
	cvt.u64.u32 	%rd29, %r341;
	add.s64 	%rd30, %rd29, %rd5;
	shl.b64 	%rd31, %rd30, 2;
	add.s64 	%rd32, %rd4, %rd31;
	mov.b32 	%r138, 0;
	st.global.u32 	[%rd32], %r138;
	add.s32 	%r341, %r341, %r4;
	add.s32 	%r340, %r340, 1;
	setp.ne.s32 	%p6, %r340, %r86;
	@%p6 bra 	$L__BB2_97;
$L__BB2_98:
	setp.lt.u32 	%p7, %r85, 3;
	@%p7 bra 	$L__BB2_135;
$L__BB2_99:
	cvt.u64.u32 	%rd33, %r341;
	add.s64 	%rd34, %rd33, %rd5;
	shl.b64 	%rd35, %rd34, 2;
	add.s64 	%rd36, %rd4, %rd35;
	mov.b32 	%r139, 0;
	st.global.u32 	[%rd36], %r139;
	add.s32 	%r140, %r341, %r4;
	cvt.u64.u32 	%rd37, %r140;
	add.s64 	%rd38, %rd37, %rd5;
	shl.b64 	%rd39, %rd38, 2;
	add.s64 	%rd40, %rd4, %rd39;
	st.global.u32 	[%rd40], %r139;
	add.s32 	%r141, %r140, %r4;
	cvt.u64.u32 	%rd41, %r141;
	add.s64 	%rd42, %rd41, %rd5;
	shl.b64 	%rd43, %rd42, 2;
	add.s64 	%rd44, %rd4, %rd43;
	st.global.u32 	[%rd44], %r139;
	add.s32 	%r142, %r141, %r4;
	cvt.u64.u32 	%rd45, %r142;
	add.s64 	%rd46, %rd45, %rd5;
	shl.b64 	%rd47, %rd46, 2;
	add.s64 	%rd48, %rd4, %rd47;
	st.global.u32 	[%rd48], %r139;
	add.s32 	%r341, %r142, %r4;
	setp.lt.s32 	%p8, %r341, %r125;
	@%p8 bra 	$L__BB2_99;
	bra.uni 	$L__BB2_135;
$L__BB2_100:
	add.s32 	%r94, %r127, -1;
	and.b32  	%r95, %r127, 7;
	add.s32 	%r96, %r95, -1;
	and.b32  	%r97, %r127, 3;
	add.s32 	%r98, %r97, -1;
	and.b32  	%r99, %r127, 2147483640;
	and.b32  	%r100, %r127, 1;
$L__BB2_101:
	setp.lt.u32 	%p9, %r94, 7;
	mul.lo.s32 	%r102, %r341, %r127;
	mov.b32 	%r346, 0;
	@%p9 bra 	$L__BB2_104;
	mov.b32 	%r344, 0;
$L__BB2_103:
	.pragma "nounroll";
	add.s32 	%r145, %r344, %r102;
	mul.wide.u32 	%rd49, %r145, 4;
	add.s64 	%rd50, %rd6, %rd49;
	mov.b32 	%r146, 0;
	st.global.u32 	[%rd50], %r146;
	st.global.u32 	[%rd50+4], %r146;
	st.global.u32 	[%rd50+8], %r146;
	st.global.u32 	[%rd50+12], %r146;
	st.global.u32 	[%rd50+16], %r146;
	st.global.u32 	[%rd50+20], %r146;
	st.global.u32 	[%rd50+24], %r146;
	st.global.u32 	[%rd50+28], %r146;
	add.s32 	%r344, %r344, 8;
	setp.ne.s32 	%p10, %r344, %r99;
	mov.u32 	%r346, %r99;
	@%p10 bra 	$L__BB2_103;
$L__BB2_104:
	setp.eq.s32 	%p11, %r95, 0;
	@%p11 bra 	$L__BB2_112;
	setp.lt.u32 	%p12, %r96, 3;
	@%p12 bra 	$L__BB2_107;
	add.s32 	%r147, %r346, %r102;
	mul.wide.u32 	%rd51, %r147, 4;
	add.s64 	%rd52, %rd6, %rd51;
	mov.b32 	%r148, 0;
	st.global.u32 	[%rd52], %r148;
	cvt.u64.u32 	%rd53, %r102;
	cvt.u64.u32 	%rd54, %r346;
	add.s64 	%rd55, %rd54, %rd53;
	shl.b64 	%rd56, %rd55, 2;
	add.s64 	%rd57, %rd6, %rd56;
	st.global.u32 	[%rd57+4], %r148;
	st.global.u32 	[%rd57+8], %r148;
	st.global.u32 	[%rd57+12], %r148;
	add.s32 	%r346, %r346, 4;
$L__BB2_107:
	setp.eq.s32 	%p13, %r97, 0;
	@%p13 bra 	$L__BB2_112;
	setp.eq.s32 	%p14, %r98, 0;
	@%p14 bra 	$L__BB2_110;
	add.s32 	%r149, %r346, %r102;
	mul.wide.u32 	%rd58, %r149, 4;
	add.s64 	%rd59, %rd6, %rd58;
	mov.b32 	%r150, 0;
	st.global.u32 	[%rd59], %r150;
	cvt.u64.u32 	%rd60, %r102;
	cvt.u64.u32 	%rd61, %r346;
	add.s64 	%rd62, %rd61, %rd60;
	shl.b64 	%rd63, %rd62, 2;
	add.s64 	%rd64, %rd6, %rd63;
	st.global.u32 	[%rd64+4], %r150;
	add.s32 	%r346, %r346, 2;
$L__BB2_110:
	setp.eq.s32 	%p15, %r100, 0;
	@%p15 bra 	$L__BB2_112;
	add.s32 	%r151, %r346, %r102;
	mul.wide.u32 	%rd65, %r151, 4;
	add.s64 	%rd66, %rd6, %rd65;
	mov.b32 	%r152, 0;
	st.global.u32 	[%rd66], %r152;
$L__BB2_112:
	setp.lt.u32 	%p16, %r94, 7;
	mov.b32 	%r350, 0;
	@%p16 bra 	$L__BB2_115;
	mov.b32 	%r348, 0;
$L__BB2_114:
	.pragma "nounroll";
	add.s32 	%r155, %r348, %r102;
	mul.wide.u32 	%rd67, %r155, 4;
	add.s64 	%rd68, %rd7, %rd67;
	mov.b32 	%r156, 0;
	st.global.u32 	[%rd68], %r156;
	st.global.u32 	[%rd68+4], %r156;
	st.global.u32 	[%rd68+8], %r156;
	st.global.u32 	[%rd68+12], %r156;
	st.global.u32 	[%rd68+16], %r156;
	st.global.u32 	[%rd68+20], %r156;
	st.global.u32 	[%rd68+24], %r156;
	st.global.u32 	[%rd68+28], %r156;
	add.s32 	%r348, %r348, 8;
	setp.ne.s32 	%p17, %r348, %r99;
	mov.u32 	%r350, %r99;
	@%p17 bra 	$L__BB2_114;
$L__BB2_115:
	setp.eq.s32 	%p18, %r95, 0;
	@%p18 bra 	$L__BB2_123;
	setp.lt.u32 	%p19, %r96, 3;
	@%p19 bra 	$L__BB2_118;
	add.s32 	%r157, %r350, %r102;
	mul.wide.u32 	%rd69, %r157, 4;
	add.s64 	%rd70, %rd7, %rd69;
	mov.b32 	%r158, 0;
	st.global.u32 	[%rd70], %r158;
	cvt.u64.u32 	%rd71, %r102;
	cvt.u64.u32 	%rd72, %r350;
	add.s64 	%rd73, %rd72, %rd71;
	shl.b64 	%rd74, %rd73, 2;
	add.s64 	%rd75, %rd7, %rd74;
	st.global.u32 	[%rd75+4], %r158;
	st.global.u32 	[%rd75+8], %r158;
	st.global.u32 	[%rd75+12], %r158;
	add.s32 	%r350, %r350, 4;
$L__BB2_118:
	setp.eq.s32 	%p20, %r97, 0;
	@%p20 bra 	$L__BB2_123;
	setp.eq.s32 	%p21, %r98, 0;
	@%p21 bra 	$L__BB2_121;
	add.s32 	%r159, %r350, %r102;
	mul.wide.u32 	%rd76, %r159, 4;
	add.s64 	%rd77, %rd7, %rd76;
	mov.b32 	%r160, 0;
	st.global.u32 	[%rd77], %r160;
	cvt.u64.u32 	%rd78, %r102;
	cvt.u64.u32 	%rd79, %r350;
	add.s64 	%rd80, %rd79, %rd78;
	shl.b64 	%rd81, %rd80, 2;
	add.s64 	%rd82, %rd7, %rd81;
	st.global.u32 	[%rd82+4], %r160;
	add.s32 	%r350, %r350, 2;
$L__BB2_121:
	setp.eq.s32 	%p22, %r100, 0;
	@%p22 bra 	$L__BB2_123;
	add.s32 	%r161, %r350, %r102;
	mul.wide.u32 	%rd83, %r161, 4;
	add.s64 	%rd84, %rd7, %rd83;
	mov.b32 	%r162, 0;
	st.global.u32 	[%rd84], %r162;
$L__BB2_123:
	setp.lt.u32 	%p23, %r94, 7;
	mov.b32 	%r354, 0;
	@%p23 bra 	$L__BB2_126;
	mov.b32 	%r352, 0;
$L__BB2_125:
	.pragma "nounroll";
	add.s32 	%r165, %r352, %r102;
	mul.wide.u32 	%rd85, %r165, 4;
	add.s64 	%rd86, %rd8, %rd85;
	mov.b32 	%r166, 0;
	st.global.u32 	[%rd86], %r166;
	st.global.u32 	[%rd86+4], %r166;
	st.global.u32 	[%rd86+8], %r166;
	st.global.u32 	[%rd86+12], %r166;
	st.global.u32 	[%rd86+16], %r166;
	st.global.u32 	[%rd86+20], %r166;
	st.global.u32 	[%rd86+24], %r166;
	st.global.u32 	[%rd86+28], %r166;
	add.s32 	%r352, %r352, 8;
	setp.ne.s32 	%p24, %r352, %r99;
	mov.u32 	%r354, %r99;
	@%p24 bra 	$L__BB2_125;
$L__BB2_126:
	setp.eq.s32 	%p25, %r95, 0;
	@%p25 bra 	$L__BB2_134;
	setp.lt.u32 	%p26, %r96, 3;
	@%p26 bra 	$L__BB2_129;
	add.s32 	%r167, %r354, %r102;
	mul.wide.u32 	%rd87, %r167, 4;
	add.s64 	%rd88, %rd8, %rd87;
	mov.b32 	%r168, 0;
	st.global.u32 	[%rd88], %r168;
	cvt.u64.u32 	%rd89, %r102;
	cvt.u64.u32 	%rd90, %r354;
	add.s64 	%rd91, %rd90, %rd89;
	shl.b64 	%rd92, %rd91, 2;
	add.s64 	%rd93, %rd8, %rd92;
	st.global.u32 	[%rd93+4], %r168;
	st.global.u32 	[%rd93+8], %r168;
	st.global.u32 	[%rd93+12], %r168;
	add.s32 	%r354, %r354, 4;
$L__BB2_129:
	setp.eq.s32 	%p27, %r97, 0;
	@%p27 bra 	$L__BB2_134;
	setp.eq.s32 	%p28, %r98, 0;
	@%p28 bra 	$L__BB2_132;
	add.s32 	%r169, %r354, %r102;
	mul.wide.u32 	%rd94, %r169, 4;
	add.s64 	%rd95, %rd8, %rd94;
	mov.b32 	%r170, 0;
	st.global.u32 	[%rd95], %r170;
	cvt.u64.u32 	%rd96, %r102;
	cvt.u64.u32 	%rd97, %r354;
	add.s64 	%rd98, %rd97, %rd96;
	shl.b64 	%rd99, %rd98, 2;
	add.s64 	%rd100, %rd8, %rd99;
	st.global.u32 	[%rd100+4], %r170;
	add.s32 	%r354, %r354, 2;
$L__BB2_132:
	setp.eq.s32 	%p29, %r100, 0;
	@%p29 bra 	$L__BB2_134;
	add.s32 	%r171, %r354, %r102;
	mul.wide.u32 	%rd101, %r171, 4;
	add.s64 	%rd102, %rd8, %rd101;
	mov.b32 	%r172, 0;
	st.global.u32 	[%rd102], %r172;
$L__BB2_134:
	cvt.u64.u32 	%rd103, %r341;
	add.s64 	%rd104, %rd103, %rd5;
	shl.b64 	%rd105, %rd104, 2;
	add.s64 	%rd106, %rd4, %rd105;
	mov.b32 	%r173, 0;
	st.global.u32 	[%rd106], %r173;
	add.s32 	%r341, %r341, %r4;
	setp.lt.s32 	%p30, %r341, %r125;
	@%p30 bra 	$L__BB2_101;
$L__BB2_135:
	ret;

}
	// .globl	_Z28query_radius_point_level_gpuiiifiPKfPKiPiS3_S3_S3_
.visible .entry _Z28query_radius_point_level_gpuiiifiPKfPKiPiS3_S3_S3_(
	.param .u32 _Z28query_radius_point_level_gpuiiifiPKfPKiPiS3_S3_S3__param_0,
	.param .u32 _Z28query_radius_point_level_gpuiiifiPKfPKiPiS3_S3_S3__param_1,
	.param .u32 _Z28query_radius_point_level_gpuiiifiPKfPKiPiS3_S3_S3__param_2,
	.param .f32 _Z28query_radius_point_level_gpuiiifiPKfPKiPiS3_S3_S3__param_3,
	.param .u32 _Z28query_radius_point_level_gpuiiifiPKfPKiPiS3_S3_S3__param_4,
	.param .u64 .ptr .align 1 _Z28query_radius_point_level_gpuiiifiPKfPKiPiS3_S3_S3__param_5,
	.param .u64 .ptr .align 1 _Z28query_radius_point_level_gpuiiifiPKfPKiPiS3_S3_S3__param_6,
	.param .u64 .ptr .align 1 _Z28query_radius_point_level_gpuiiifiPKfPKiPiS3_S3_S3__param_7,
	.param .u64 .ptr .align 1 _Z28query_radius_point_level_gpuiiifiPKfPKiPiS3_S3_S3__param_8,
	.param .u64 .ptr .align 1 _Z28query_radius_point_level_gpuiiifiPKfPKiPiS3_S3_S3__param_9,
	.param .u64 .ptr .align 1 _Z28query_radius_point_level_gpuiiifiPKfPKiPiS3_S3_S3__param_10
)
{
	.reg .pred 	%p<107>;
	.reg .b32 	%r<356>;
	.reg .b32 	%f<12>;
	.reg .b64 	%rd<231>;
	.reg .b64 	%fd<6>;

	ld.param.u32 	%r125, [_Z28query_radius_point_level_gpuiiifiPKfPKiPiS3_S3_S3__param_1];
	ld.param.u32 	%r126, [_Z28query_radius_point_level_gpuiiifiPKfPKiPiS3_S3_S3__param_2];
	ld.param.u32 	%r127, [_Z28query_radius_point_level_gpuiiifiPKfPKiPiS3_S3_S3__param_4];
	ld.param.u64 	%rd22, [_Z28query_radius_point_level_gpuiiifiPKfPKiPiS3_S3_S3__param_5];
	ld.param.u64 	%rd23, [_Z28query_radius_point_level_gpuiiifiPKfPKiPiS3_S3_S3__param_6];
	ld.param.u64 	%rd24, [_Z28query_radius_point_level_gpuiiifiPKfPKiPiS3_S3_S3__param_7];
	ld.param.u64 	%rd25, [_Z28query_radius_point_level_gpuiiifiPKfPKiPiS3_S3_S3__param_8];
	ld.param.u64 	%rd26, [_Z28query_radius_point_level_gpuiiifiPKfPKiPiS3_S3_S3__param_9];
	ld.param.u64 	%rd27, [_Z28query_radius_point_level_gpuiiifiPKfPKiPiS3_S3_S3__param_10];
	cvta.to.global.u64 	%rd1, %rd24;
	cvta.to.global.u64 	%rd2, %rd25;
	cvta.to.global.u64 	%rd3, %rd26;
	cvta.to.global.u64 	%rd4, %rd27;
	mov.u32 	%r1, %ctaid.x;
	mul.lo.s32 	%r128, %r125, %r1;
	mul.lo.s32 	%r2, %r128, %r127;
	cvt.s64.s32 	%rd5, %r128;
	mov.u32 	%r341, %tid.x;
	mov.u32 	%r4, %ntid.x;
	setp.ge.s32 	%p1, %r341, %r125;
	@%p1 bra 	$L__BB3_135;
	mul.wide.s32 	%rd28, %r2, 4;
	add.s64 	%rd6, %rd1, %rd28;
	add.s64 	%rd7, %rd2, %rd28;
	add.s64 	%rd8, %rd3, %rd28;
	setp.lt.s32 	%p2, %r126, 1;
	@%p2 bra 	$L__BB3_94;
	mul.lo.s32 	%r174, %r126, %r125;
	add.s32 	%r5, %r127, -1;
	and.b32  	%r6, %r127, 15;
	and.b32  	%r7, %r127, 7;
	and.b32  	%r8, %r127, 3;
	and.b32  	%r9, %r127, 2147483632;
	and.b32  	%r10, %r127, 2147483640;
	and.b32  	%r11, %r127, 1;
	add.s64 	%rd108, %rd28, %rd3;
	add.s64 	%rd9, %rd108, 32;
	mul.lo.s32 	%r175, %r174, %r1;
	cvt.s64.s32 	%rd10, %r175;
	shl.b32 	%r176, %r175, 1;
	cvt.s64.s32 	%rd11, %r176;
	cvta.to.global.u64 	%rd12, %rd22;
	cvta.to.global.u64 	%rd13, %rd23;
$L__BB3_3:
	mul.lo.s32 	%r13, %r341, %r126;
	mul.lo.s32 	%r179, %r341, %r127;
	cvt.u64.u32 	%rd14, %r179;
	mov.b32 	%r304, -1;
	mov.b32 	%r303, 0;
	mov.u32 	%r317, %r303;
	mov.u32 	%r316, %r303;
	mov.u32 	%r315, %r303;
$L__BB3_4:
	add.s32 	%r180, %r303, %r13;
	shl.b32 	%r181, %r180, 1;
	cvt.u64.u32 	%rd109, %r181;
	add.s64 	%rd110, %rd11, %rd109;
	shl.b64 	%rd111, %rd110, 2;
	add.s64 	%rd112, %rd12, %rd111;
	ld.global.f32 	%f5, [%rd112];
	abs.f32 	%f1, %f5;
	ld.global.f32 	%f6, [%rd112+4];
	abs.f32 	%f2, %f6;
	cvt.f64.f32 	%fd1, %f1;
	setp.geu.f64 	%p31, %fd1, 0d3EE4F8B588E368F1;
	cvt.f64.f32 	%fd2, %f2;
	setp.geu.f64 	%p32, %fd2, 0d3EE4F8B588E368F1;
	cvt.u64.u32 	%rd113, %r180;
	add.s64 	%rd114, %rd10, %rd113;
	shl.b64 	%rd115, %rd114, 2;
	add.s64 	%rd15, %rd13, %rd115;
	or.pred  	%p33, %p31, %p32;
	@%p33 bra 	$L__BB3_6;
	ld.global.u32 	%r304, [%rd15];
$L__BB3_6:
	ld.param.f32 	%f11, [_Z28query_radius_point_level_gpuiiifiPKfPKiPiS3_S3_S3__param_3];
	div.rn.f32 	%f3, %f1, %f11;
	div.rn.f32 	%f7, %f2, %f11;
	mul.f32 	%f8, %f7, %f7;
	fma.rn.f32 	%f9, %f3, %f3, %f8;
	sqrt.rn.f32 	%f10, %f9;
	cvt.f64.f32 	%fd4, %f10;
	setp.lt.f64 	%p34, %fd4, 0d3FE276C8B4395810;
	@%p34 bra 	$L__BB3_14;
	cvt.f64.f32 	%fd5, %f3;
	setp.gt.f64 	%p35, %fd5, 0d3FEA1CAC083126E9;
	@%p35 bra 	$L__BB3_11;
	setp.ge.s32 	%p36, %r317, %r127;
	@%p36 bra 	$L__BB3_17;
	setp.gt.s32 	%p37, %r127, 0;
	setp.eq.s32 	%p38, %r317, 0;
	and.pred  	%p39, %p38, %p37;
	@%p39 bra 	$L__BB3_48;
$L__BB3_10:
	cvt.u32.u64 	%r206, %rd14;
	ld.global.u32 	%r207, [%rd15];
	add.s32 	%r208, %r317, %r206;
	mul.wide.s32 	%rd134, %r208, 4;
	add.s64 	%rd135, %rd8, %rd134;
	st.global.u32 	[%rd135], %r207;
	add.s32 	%r317, %r317, 1;
	bra.uni 	$L__BB3_17;
$L__BB3_11:
	setp.ge.s32 	%p49, %r315, %r127;
	@%p49 bra 	$L__BB3_17;
	setp.gt.s32 	%p50, %r127, 0;
	setp.eq.s32 	%p51, %r315, 0;
	and.pred  	%p52, %p51, %p50;
	@%p52 bra 	$L__BB3_35;
$L__BB3_13:
	cvt.u32.u64 	%r235, %rd14;
	ld.global.u32 	%r236, [%rd15];
	add.s32 	%r237, %r315, %r235;
	mul.wide.s32 	%rd155, %r237, 4;
	add.s64 	%rd156, %rd7, %rd155;
	st.global.u32 	[%rd156], %r236;
	add.s32 	%r315, %r315, 1;
	bra.uni 	$L__BB3_17;
$L__BB3_14:
	setp.ge.s32 	%p62, %r316, %r127;
	@%p62 bra 	$L__BB3_17;
	setp.gt.s32 	%p63, %r127, 0;
	setp.eq.s32 	%p64, %r316, 0;
	and.pred  	%p65, %p64, %p63;
	@%p65 bra 	$L__BB3_22;
$L__BB3_16:
	cvt.u32.u64 	%r264, %rd14;
	ld.global.u32 	%r265, [%rd15];
	add.s32 	%r266, %r316, %r264;
	mul.wide.s32 	%rd176, %r266, 4;
	add.s64 	%rd177, %rd6, %rd176;
	st.global.u32 	[%rd177], %r265;
	add.s32 	%r316, %r316, 1;
$L__BB3_17:
	add.s32 	%r303, %r303, 1;
	setp.ne.s32 	%p75, %r303, %r126;
	@%p75 bra 	$L__BB3_4;
	setp.gt.s32 	%p76, %r127, 0;
	not.b32 	%r40, %r304;
	setp.eq.s32 	%p77, %r316, 0;
	and.pred  	%p78, %p77, %p76;
	@%p78 bra 	$L__BB3_83;
$L__BB3_19:
	setp.eq.s32 	%p87, %r315, 0;
	and.pred  	%p88, %p87, %p76;
	@%p88 bra 	$L__BB3_72;
$L__BB3_20:
	setp.eq.s32 	%p97, %r317, 0;
	and.pred  	%p98, %p97, %p76;
	@%p98 bra 	$L__BB3_61;
$L__BB3_21:
	add.s32 	%r300, %r316, %r315;
	add.s32 	%r301, %r300, %r317;
	cvt.u64.u32 	%rd226, %r341;
	add.s64 	%rd227, %rd226, %rd5;
	shl.b64 	%rd228, %rd227, 2;
	add.s64 	%rd229, %rd4, %rd228;
	st.global.u32 	[%rd229], %r301;
	add.s32 	%r341, %r341, %r4;
	setp.lt.s32 	%p106, %r341, %r125;
	@%p106 bra 	$L__BB3_3;
	bra.uni 	$L__BB3_135;
$L__BB3_22:
	setp.lt.u32 	%p66, %r5, 15;
	mov.b32 	%r322, 0;
	@%p66 bra 	$L__BB3_25;
	ld.global.u32 	%r313, [%rd15];
	mov.b32 	%r314, 0;
$L__BB3_24:
	.pragma "nounroll";
	cvt.u32.u64 	%r240, %rd14;
	add.s32 	%r241, %r314, %r240;
	mul.wide.u32 	%rd157, %r241, 4;
	add.s64 	%rd158, %rd6, %rd157;
	st.global.u32 	[%rd158], %r313;
	ld.global.u32 	%r242, [%rd15];
	st.global.u32 	[%rd158+4], %r242;
	st.global.u32 	[%rd158+8], %r242;
	ld.global.u32 	%r243, [%rd15];
	st.global.u32 	[%rd158+12], %r243;
	st.global.u32 	[%rd158+16], %r243;
	ld.global.u32 	%r244, [%rd15];
	st.global.u32 	[%rd158+20], %r244;
	st.global.u32 	[%rd158+24], %r244;
	ld.global.u32 	%r245, [%rd15];
	st.global.u32 	[%rd158+28], %r245;
	st.global.u32 	[%rd158+32], %r245;
	ld.global.u32 	%r246, [%rd15];
	st.global.u32 	[%rd158+36], %r246;
	st.global.u32 	[%rd158+40], %r246;
	ld.global.u32 	%r247, [%rd15];
	st.global.u32 	[%rd158+44], %r247;
	st.global.u32 	[%rd158+48], %r247;
	ld.global.u32 	%r248, [%rd15];
	st.global.u32 	[%rd158+52], %r248;
	st.global.u32 	[%rd158+56], %r248;
	ld.global.u32 	%r313, [%rd15];
	st.global.u32 	[%rd158+60], %r313;
	add.s32 	%r314, %r314, 16;
	setp.eq.s32 	%p67, %r314, %r9;
	mov.u32 	%r322, %r9;
	@%p67 bra 	$L__BB3_25;
	bra.uni 	$L__BB3_24;
$L__BB3_25:
	setp.eq.s32 	%p68, %r6, 0;
	@%p68 bra 	$L__BB3_16;
	add.s32 	%r249, %r6, -1;
	setp.lt.u32 	%p69, %r249, 7;
	@%p69 bra 	$L__BB3_28;
	cvt.u32.u64 	%r250, %rd14;
	ld.global.u32 	%r251, [%rd15];
	add.s32 	%r252, %r322, %r250;
	mul.wide.u32 	%rd159, %r252, 4;
	add.s64 	%rd160, %rd6, %rd159;
	st.global.u32 	[%rd160], %r251;
	cvt.u64.u32 	%rd161, %r322;
	add.s64 	%rd162, %rd161, %rd14;
	shl.b64 	%rd163, %rd162, 2;
	add.s64 	%rd164, %rd6, %rd163;
	st.global.u32 	[%rd164+4], %r251;
	ld.global.u32 	%r253, [%rd15];
	st.global.u32 	[%rd164+8], %r253;
	st.global.u32 	[%rd164+12], %r253;
	ld.global.u32 	%r254, [%rd15];
	st.global.u32 	[%rd164+16], %r254;
	st.global.u32 	[%rd164+20], %r254;
	ld.global.u32 	%r255, [%rd15];
	st.global.u32 	[%rd164+24], %r255;
	st.global.u32 	[%rd164+28], %r255;
	add.s32 	%r322, %r322, 8;
$L__BB3_28:
	setp.eq.s32 	%p70, %r7, 0;
	@%p70 bra 	$L__BB3_16;
	add.s32 	%r256, %r7, -1;
	setp.lt.u32 	%p71, %r256, 3;
	@%p71 bra 	$L__BB3_31;
	cvt.u32.u64 	%r257, %rd14;
	ld.global.u32 	%r258, [%rd15];
	add.s32 	%r259, %r322, %r257;
	mul.wide.u32 	%rd165, %r259, 4;
	add.s64 	%rd166, %rd6, %rd165;
	st.global.u32 	[%rd166], %r258;
	cvt.u64.u32 	%rd167, %r322;
	add.s64 	%rd168, %rd167, %rd14;
	shl.b64 	%rd169, %rd168, 2;
	add.s64 	%rd170, %rd6, %rd169;
	st.global.u32 	[%rd170+4], %r258;
	ld.global.u32 	%r260, [%rd15];
	st.global.u32 	[%rd170+8], %r260;
	st.global.u32 	[%rd170+12], %r260;
	add.s32 	%r322, %r322, 4;
$L__BB3_31:
	setp.eq.s32 	%p72, %r8, 0;
	@%p72 bra 	$L__BB3_16;
	cvt.u32.u64 	%r261, %rd14;
	setp.eq.s32 	%p73, %r8, 1;
	ld.global.u32 	%r54, [%rd15];
	add.s32 	%r262, %r322, %r261;
	mul.wide.u32 	%rd171, %r262, 4;
	add.s64 	%rd172, %rd6, %rd171;
	st.global.u32 	[%rd172], %r54;
	@%p73 bra 	$L__BB3_16;
	setp.eq.s32 	%p74, %r8, 2;
	cvt.u64.u32 	%rd173, %r322;
	add.s64 	%rd174, %rd173, %rd14;
	shl.b64 	%rd175, %rd174, 2;
	add.s64 	%rd18, %rd6, %rd175;
	st.global.u32 	[%rd18+4], %r54;
	@%p74 bra 	$L__BB3_16;
	ld.global.u32 	%r263, [%rd15];
	st.global.u32 	[%rd18+8], %r263;
	bra.uni 	$L__BB3_16;
$L__BB3_35:
	setp.lt.u32 	%p53, %r5, 15;
	mov.b32 	%r325, 0;
	@%p53 bra 	$L__BB3_38;
	ld.global.u32 	%r311, [%rd15];
	mov.b32 	%r312, 0;
$L__BB3_37:
	.pragma "nounroll";
	cvt.u32.u64 	%r211, %rd14;
	add.s32 	%r212, %r312, %r211;
	mul.wide.u32 	%rd136, %r212, 4;
	add.s64 	%rd137, %rd7, %rd136;
	st.global.u32 	[%rd137], %r311;
	ld.global.u32 	%r213, [%rd15];
	st.global.u32 	[%rd137+4], %r213;
	st.global.u32 	[%rd137+8], %r213;
	ld.global.u32 	%r214, [%rd15];
	st.global.u32 	[%rd137+12], %r214;
	st.global.u32 	[%rd137+16], %r214;
	ld.global.u32 	%r215, [%rd15];
	st.global.u32 	[%rd137+20], %r215;
	st.global.u32 	[%rd137+24], %r215;
	ld.global.u32 	%r216, [%rd15];
	st.global.u32 	[%rd137+28], %r216;
	st.global.u32 	[%rd137+32], %r216;
	ld.global.u32 	%r217, [%rd15];
	st.global.u32 	[%rd137+36], %r217;
	st.global.u32 	[%rd137+40], %r217;
	ld.global.u32 	%r218, [%rd15];
	st.global.u32 	[%rd137+44], %r218;
	st.global.u32 	[%rd137+48], %r218;
	ld.global.u32 	%r219, [%rd15];
	st.global.u32 	[%rd137+52], %r219;
	st.global.u32 	[%rd137+56], %r219;
	ld.global.u32 	%r311, [%rd15];
	st.global.u32 	[%rd137+60], %r311;
	add.s32 	%r312, %r312, 16;
	setp.eq.s32 	%p54, %r312, %r9;
	mov.u32 	%r325, %r9;
	@%p54 bra 	$L__BB3_38;
	bra.uni 	$L__BB3_37;
$L__BB3_38:
	setp.eq.s32 	%p55, %r6, 0;
	@%p55 bra 	$L__BB3_13;
	add.s32 	%r220, %r6, -1;
	setp.lt.u32 	%p56, %r220, 7;
	@%p56 bra 	$L__BB3_41;
	cvt.u32.u64 	%r221, %rd14;
	ld.global.u32 	%r222, [%rd15];
	add.s32 	%r223, %r325, %r221;
	mul.wide.u32 	%rd138, %r223, 4;
	add.s64 	%rd139, %rd7, %rd138;
	st.global.u32 	[%rd139], %r222;
	cvt.u64.u32 	%rd140, %r325;
	add.s64 	%rd141, %rd140, %rd14;
	shl.b64 	%rd142, %rd141, 2;
	add.s64 	%rd143, %rd7, %rd142;
	st.global.u32 	[%rd143+4], %r222;
	ld.global.u32 	%r224, [%rd15];
	st.global.u32 	[%rd143+8], %r224;
	st.global.u32 	[%rd143+12], %r224;
	ld.global.u32 	%r225, [%rd15];
	st.global.u32 	[%rd143+16], %r225;
	st.global.u32 	[%rd143+20], %r225;
	ld.global.u32 	%r226, [%rd15];
	st.global.u32 	[%rd143+24], %r226;
	st.global.u32 	[%rd143+28], %r226;
	add.s32 	%r325, %r325, 8;
$L__BB3_41:
	setp.eq.s32 	%p57, %r7, 0;
	@%p57 bra 	$L__BB3_13;
	add.s32 	%r227, %r7, -1;
	setp.lt.u32 	%p58, %r227, 3;
	@%p58 bra 	$L__BB3_44;
	cvt.u32.u64 	%r228, %rd14;
	ld.global.u32 	%r229, [%rd15];
	add.s32 	%r230, %r325, %r228;
	mul.wide.u32 	%rd144, %r230, 4;
	add.s64 	%rd145, %rd7, %rd144;
	st.global.u32 	[%rd145], %r229;
	cvt.u64.u32 	%rd146, %r325;
	add.s64 	%rd147, %rd146, %rd14;
	shl.b64 	%rd148, %rd147, 2;
	add.s64 	%rd149, %rd7, %rd148;
	st.global.u32 	[%rd149+4], %r229;
	ld.global.u32 	%r231, [%rd15];
	st.global.u32 	[%rd149+8], %r231;
	st.global.u32 	[%rd149+12], %r231;
	add.s32 	%r325, %r325, 4;
$L__BB3_44:
	setp.eq.s32 	%p59, %r8, 0;
	@%p59 bra 	$L__BB3_13;
	cvt.u32.u64 	%r232, %rd14;
	setp.eq.s32 	%p60, %r8, 1;
	ld.global.u32 	%r61, [%rd15];
	add.s32 	%r233, %r325, %r232;
	mul.wide.u32 	%rd150, %r233, 4;
	add.s64 	%rd151, %rd7, %rd150;
	st.global.u32 	[%rd151], %r61;
	@%p60 bra 	$L__BB3_13;
	setp.eq.s32 	%p61, %r8, 2;
	cvt.u64.u32 	%rd152, %r325;
	add.s64 	%rd153, %rd152, %rd14;
	shl.b64 	%rd154, %rd153, 2;
	add.s64 	%rd19, %rd7, %rd154;
	st.global.u32 	[%rd19+4], %r61;
	@%p61 bra 	$L__BB3_13;
	ld.global.u32 	%r234, [%rd15];
	st.global.u32 	[%rd19+8], %r234;
	bra.uni 	$L__BB3_13;
$L__BB3_48:
	setp.lt.u32 	%p40, %r5, 15;
	mov.b32 	%r328, 0;
	@%p40 bra 	$L__BB3_51;
	and.b32  	%r183, %r127, 2147483632;
	neg.s32 	%r309, %r183;
	shl.b64 	%rd116, %rd14, 2;
	add.s64 	%rd230, %rd9, %rd116;
	ld.global.u32 	%r310, [%rd15];
$L__BB3_50:
	.pragma "nounroll";
	st.global.u32 	[%rd230+-32], %r310;
	ld.global.u32 	%r184, [%rd15];
	st.global.u32 	[%rd230+-28], %r184;
	st.global.u32 	[%rd230+-24], %r184;
	ld.global.u32 	%r185, [%rd15];
	st.global.u32 	[%rd230+-20], %r185;
	st.global.u32 	[%rd230+-16], %r185;
	ld.global.u32 	%r186, [%rd15];
	st.global.u32 	[%rd230+-12], %r186;
	st.global.u32 	[%rd230+-8], %r186;
	ld.global.u32 	%r187, [%rd15];
	st.global.u32 	[%rd230+-4], %r187;
	st.global.u32 	[%rd230], %r187;
	ld.global.u32 	%r188, [%rd15];
	st.global.u32 	[%rd230+4], %r188;
	st.global.u32 	[%rd230+8], %r188;
	ld.global.u32 	%r189, [%rd15];
	st.global.u32 	[%rd230+12], %r189;
	st.global.u32 	[%rd230+16], %r189;
	ld.global.u32 	%r190, [%rd15];
	st.global.u32 	[%rd230+20], %r190;
	st.global.u32 	[%rd230+24], %r190;
	ld.global.u32 	%r310, [%rd15];
	st.global.u32 	[%rd230+28], %r310;
	add.s32 	%r309, %r309, 16;
	add.s64 	%rd230, %rd230, 64;
	setp.eq.s32 	%p41, %r309, 0;
	mov.u32 	%r328, %r9;
	@%p41 bra 	$L__BB3_51;
	bra.uni 	$L__BB3_50;
$L__BB3_51:
	setp.eq.s32 	%p42, %r6, 0;
	@%p42 bra 	$L__BB3_10;
	add.s32 	%r191, %r6, -1;
	setp.lt.u32 	%p43, %r191, 7;
	@%p43 bra 	$L__BB3_54;
	cvt.u32.u64 	%r192, %rd14;
	ld.global.u32 	%r193, [%rd15];
	add.s32 	%r194, %r328, %r192;
	mul.wide.u32 	%rd117, %r194, 4;
	add.s64 	%rd118, %rd8, %rd117;
	st.global.u32 	[%rd118], %r193;
	cvt.u64.u32 	%rd119, %r328;
	add.s64 	%rd120, %rd119, %rd14;
	shl.b64 	%rd121, %rd120, 2;
	add.s64 	%rd122, %rd8, %rd121;
	st.global.u32 	[%rd122+4], %r193;
	ld.global.u32 	%r195, [%rd15];
	st.global.u32 	[%rd122+8], %r195;
	st.global.u32 	[%rd122+12], %r195;
	ld.global.u32 	%r196, [%rd15];
	st.global.u32 	[%rd122+16], %r196;
	st.global.u32 	[%rd122+20], %r196;
	ld.global.u32 	%r197, [%rd15];
	st.global.u32 	[%rd122+24], %r197;
	st.global.u32 	[%rd122+28], %r197;
	add.s32 	%r328, %r328, 8;
$L__BB3_54:
	setp.eq.s32 	%p44, %r7, 0;
	@%p44 bra 	$L__BB3_10;
	add.s32 	%r198, %r7, -1;
	setp.lt.u32 	%p45, %r198, 3;
	@%p45 bra 	$L__BB3_57;
	cvt.u32.u64 	%r199, %rd14;
	ld.global.u32 	%r200, [%rd15];
	add.s32 	%r201, %r328, %r199;
	mul.wide.u32 	%rd123, %r201, 4;
	add.s64 	%rd124, %rd8, %rd123;
	st.global.u32 	[%rd124], %r200;
	cvt.u64.u32 	%rd125, %r328;
	add.s64 	%rd126, %rd125, %rd14;
	shl.b64 	%rd127, %rd126, 2;
	add.s64 	%rd128, %rd8, %rd127;
	st.global.u32 	[%rd128+4], %r200;
	ld.global.u32 	%r202, [%rd15];
	st.global.u32 	[%rd128+8], %r202;
	st.global.u32 	[%rd128+12], %r202;
	add.s32 	%r328, %r328, 4;
$L__BB3_57:
	setp.eq.s32 	%p46, %r8, 0;
	@%p46 bra 	$L__BB3_10;
	cvt.u32.u64 	%r203, %rd14;
	setp.eq.s32 	%p47, %r8, 1;
	ld.global.u32 	%r69, [%rd15];
	add.s32 	%r204, %r328, %r203;
	mul.wide.u32 	%rd129, %r204, 4;
	add.s64 	%rd130, %rd8, %rd129;
	st.global.u32 	[%rd130], %r69;
	@%p47 bra 	$L__BB3_10;
	setp.eq.s32 	%p48, %r8, 2;
	cvt.u64.u32 	%rd131, %r328;
	add.s64 	%rd132, %rd131, %rd14;
	shl.b64 	%rd133, %rd132, 2;
	add.s64 	%rd21, %rd8, %rd133;
	st.global.u32 	[%rd21+4], %r69;
	@%p48 bra 	$L__BB3_10;
	ld.global.u32 	%r205, [%rd15];
	st.global.u32 	[%rd21+8], %r205;
	bra.uni 	$L__BB3_10;
$L__BB3_61:
	setp.lt.u32 	%p99, %r5, 7;
	mov.b32 	%r331, 0;
	@%p99 bra 	$L__BB3_64;
	mov.b32 	%r320, 0;
$L__BB3_63:
	.pragma "nounroll";
	cvt.u32.u64 	%r291, %rd14;
	add.s32 	%r292, %r320, %r291;
	mul.wide.u32 	%rd210, %r292, 4;
	add.s64 	%rd211, %rd8, %rd210;
	st.global.u32 	[%rd211], %r40;
	st.global.u32 	[%rd211+4], %r40;
	st.global.u32 	[%rd211+8], %r40;
	st.global.u32 	[%rd211+12], %r40;
	st.global.u32 	[%rd211+16], %r40;
	st.global.u32 	[%rd211+20], %r40;
	st.global.u32 	[%rd211+24], %r40;
	st.global.u32 	[%rd211+28], %r40;
	add.s32 	%r320, %r320, 8;
	setp.eq.s32 	%p100, %r320, %r10;
	mov.u32 	%r331, %r10;
	@%p100 bra 	$L__BB3_64;
	bra.uni 	$L__BB3_63;
$L__BB3_64:
	setp.eq.s32 	%p101, %r7, 0;
	@%p101 bra 	$L__BB3_21;
	add.s32 	%r293, %r7, -1;
	setp.lt.u32 	%p102, %r293, 3;
	@%p102 bra 	$L__BB3_67;
	cvt.u32.u64 	%r294, %rd14;
	add.s32 	%r295, %r331, %r294;
	mul.wide.u32 	%rd212, %r295, 4;
	add.s64 	%rd213, %rd8, %rd212;
	st.global.u32 	[%rd213], %r40;
	cvt.u64.u32 	%rd214, %r331;
	add.s64 	%rd215, %rd214, %rd14;
	shl.b64 	%rd216, %rd215, 2;
	add.s64 	%rd217, %rd8, %rd216;
	st.global.u32 	[%rd217+4], %r40;
	st.global.u32 	[%rd217+8], %r40;
	st.global.u32 	[%rd217+12], %r40;
	add.s32 	%r331, %r331, 4;
$L__BB3_67:
	setp.eq.s32 	%p103, %r8, 0;
	@%p103 bra 	$L__BB3_21;
	setp.eq.s32 	%p104, %r8, 1;
	@%p104 bra 	$L__BB3_70;
	cvt.u32.u64 	%r296, %rd14;
	add.s32 	%r297, %r331, %r296;
	mul.wide.u32 	%rd218, %r297, 4;
	add.s64 	%rd219, %rd8, %rd218;
	st.global.u32 	[%rd219], %r40;
	cvt.u64.u32 	%rd220, %r331;
	add.s64 	%rd221, %rd220, %rd14;
	shl.b64 	%rd222, %rd221, 2;
	add.s64 	%rd223, %rd8, %rd222;
	st.global.u32 	[%rd223+4], %r40;
	add.s32 	%r331, %r331, 2;
$L__BB3_70:
	setp.eq.s32 	%p105, %r11, 0;
	@%p105 bra 	$L__BB3_21;
	cvt.u32.u64 	%r298, %rd14;
	add.s32 	%r299, %r331, %r298;
	mul.wide.u32 	%rd224, %r299, 4;
	add.s64 	%rd225, %rd8, %rd224;
	st.global.u32 	[%rd225], %r40;
	bra.uni 	$L__BB3_21;
$L__BB3_72:
	setp.lt.u32 	%p89, %r5, 7;
	mov.b32 	%r334, 0;
	@%p89 bra 	$L__BB3_75;
	mov.b32 	%r319, 0;
$L__BB3_74:
	.pragma "nounroll";
	cvt.u32.u64 	%r280, %rd14;
	add.s32 	%r281, %r319, %r280;
	mul.wide.u32 	%rd194, %r281, 4;
	add.s64 	%rd195, %rd7, %rd194;
	st.global.u32 	[%rd195], %r40;
	st.global.u32 	[%rd195+4], %r40;
	st.global.u32 	[%rd195+8], %r40;
	st.global.u32 	[%rd195+12], %r40;
	st.global.u32 	[%rd195+16], %r40;
	st.global.u32 	[%rd195+20], %r40;
	st.global.u32 	[%rd195+24], %r40;
	st.global.u32 	[%rd195+28], %r40;
	add.s32 	%r319, %r319, 8;
	setp.eq.s32 	%p90, %r319, %r10;
	mov.u32 	%r334, %r10;
	@%p90 bra 	$L__BB3_75;
	bra.uni 	$L__BB3_74;
$L__BB3_75:
	setp.eq.s32 	%p91, %r7, 0;
	@%p91 bra 	$L__BB3_20;
	add.s32 	%r282, %r7, -1;
	setp.lt.u32 	%p92, %r282, 3;
	@%p92 bra 	$L__BB3_78;
	cvt.u32.u64 	%r283, %rd14;
	add.s32 	%r284, %r334, %r283;
	mul.wide.u32 	%rd196, %r284, 4;
	add.s64 	%rd197, %rd7, %rd196;
	st.global.u32 	[%rd197], %r40;
	cvt.u64.u32 	%rd198, %r334;
	add.s64 	%rd199, %rd198, %rd14;
	shl.b64 	%rd200, %rd199, 2;
	add.s64 	%rd201, %rd7, %rd200;
	st.global.u32 	[%rd201+4], %r40;
	st.global.u32 	[%rd201+8], %r40;
	st.global.u32 	[%rd201+12], %r40;
	add.s32 	%r334, %r334, 4;
$L__BB3_78:
	setp.eq.s32 	%p93, %r8, 0;
	@%p93 bra 	$L__BB3_20;
	setp.eq.s32 	%p94, %r8, 1;
	@%p94 bra 	$L__BB3_81;
	cvt.u32.u64 	%r285, %rd14;
	add.s32 	%r286, %r334, %r285;
	mul.wide.u32 	%rd202, %r286, 4;
	add.s64 	%rd203, %rd7, %rd202;
	st.global.u32 	[%rd203], %r40;
	cvt.u64.u32 	%rd204, %r334;
	add.s64 	%rd205, %rd204, %rd14;
	shl.b64 	%rd206, %rd205, 2;
	add.s64 	%rd207, %rd7, %rd206;
	st.global.u32 	[%rd207+4], %r40;
	add.s32 	%r334, %r334, 2;
$L__BB3_81:
	setp.eq.s32 	%p95, %r11, 0;
	@%p95 bra 	$L__BB3_20;
	cvt.u32.u64 	%r287, %rd14;
	add.s32 	%r288, %r334, %r287;
	mul.wide.u32 	%rd208, %r288, 4;
	add.s64 	%rd209, %rd7, %rd208;
	st.global.u32 	[%rd209], %r40;
	bra.uni 	$L__BB3_20;
$L__BB3_83:
	setp.lt.u32 	%p79, %r5, 7;
	mov.b32 	%r337, 0;
	@%p79 bra 	$L__BB3_86;
	mov.b32 	%r318, 0;
$L__BB3_85:
	.pragma "nounroll";
	cvt.u32.u64 	%r269, %rd14;
	add.s32 	%r270, %r318, %r269;
	mul.wide.u32 	%rd178, %r270, 4;
	add.s64 	%rd179, %rd6, %rd178;
	st.global.u32 	[%rd179], %r40;
	st.global.u32 	[%rd179+4], %r40;
	st.global.u32 	[%rd179+8], %r40;
	st.global.u32 	[%rd179+12], %r40;
	st.global.u32 	[%rd179+16], %r40;
	st.global.u32 	[%rd179+20], %r40;
	st.global.u32 	[%rd179+24], %r40;
	st.global.u32 	[%rd179+28], %r40;
	add.s32 	%r318, %r318, 8;
	setp.eq.s32 	%p80, %r318, %r10;
	mov.u32 	%r337, %r10;
	@%p80 bra 	$L__BB3_86;
	bra.uni 	$L__BB3_85;
$L__BB3_86:
	setp.eq.s32 	%p81, %r7, 0;
	@%p81 bra 	$L__BB3_19;
	add.s32 	%r271, %r7, -1;
	setp.lt.u32 	%p82, %r271, 3;
	@%p82 bra 	$L__BB3_89;
	cvt.u32.u64 	%r272, %rd14;
	add.s32 	%r273, %r337, %r272;
	mul.wide.u32 	%rd180, %r273, 4;
	add.s64 	%rd181, %rd6, %rd180;
	st.global.u32 	[%rd181], %r40;
	cvt.u64.u32 	%rd182, %r337;
	add.s64 	%rd183, %rd182, %rd14;
	shl.b64 	%rd184, %rd183, 2;
	add.s64 	%rd185, %rd6, %rd184;
	st.global.u32 	[%rd185+4], %r40;
	st.global.u32 	[%rd185+8], %r40;
	st.global.u32 	[%rd185+12], %r40;
	add.s32 	%r337, %r337, 4;
$L__BB3_89:
	setp.eq.s32 	%p83, %r8, 0;
	@%p83 bra 	$L__BB3_19;
	setp.eq.s32 	%p84, %r8, 1;
	@%p84 bra 	$L__BB3_92;
	cvt.u32.u64 	%r274, %rd14;
	add.s32 	%r275, %r337, %r274;
	mul.wide.u32 	%rd186, %r275, 4;
	add.s64 	%rd187, %rd6, %rd186;
	st.global.u32 	[%rd187], %r40;
	cvt.u64.u32 	%rd188, %r337;
	add.s64 	%rd189, %rd188, %rd14;
	shl.b64 	%rd190, %rd189, 2;
	add.s64 	%rd191, %rd6, %rd190;
	st.global.u32 	[%rd191+4], %r40;
	add.s32 	%r337, %r337, 2;
$L__BB3_92:
	setp.eq.s32 	%p85, %r11, 0;
	@%p85 bra 	$L__BB3_19;
	cvt.u32.u64 	%r276, %rd14;
	add.s32 	%r277, %r337, %r276;
	mul.wide.u32 	%rd192, %r277, 4;
	add.s64 	%rd193, %rd6, %rd192;
	st.global.u32 	[%rd193], %r40;
	bra.uni 	$L__BB3_19;
$L__BB3_94:
	setp.gt.s32 	%p3, %r127, 0;
	@%p3 bra 	$L__BB3_100;
	add.s32 	%r129, %r341, %r4;
	max.u32 	%r130, %r125, %r129;
	setp.lt.u32 	%p4, %r129, %r125;
	selp.u32 	%r131, 1, 0, %p4;
	add.s32 	%r132, %r129, %r131;
	sub.s32 	%r133, %r130, %r132;
	div.u32 	%r134, %r133, %r4;
	add.s32 	%r85, %r134, %r131;
	and.b32  	%r135, %r85, 3;
	setp.eq.s32 	%p5, %r135, 3;
	@%p5 bra 	$L__BB3_98;
	add.s32 	%r137, %r85, 1;
	and.b32  	%r86, %r137, 3;
	mov.b32 	%r340, 0;
$L__BB3_97:
	.pragma "nounroll";
	cvt.u64.u32 	%rd29, %r341;
	add.s64 	%rd30, %rd29, %rd5;
	shl.b64 	%rd31, %rd30, 2;
	add.s64 	%rd32, %rd4, %rd31;
	mov.b32 	%r138, 0;
	st.global.u32 	[%rd32], %r138;
	add.s32 	%r341, %r341, %r4;
	add.s32 	%r340, %r340, 1;
	setp.ne.s32 	%p6, %r340, %r86;
	@%p6 bra 	$L__BB3_97;
$L__BB3_98:
	setp.lt.u32 	%p7, %r85, 3;
	@%p7 bra 	$L__BB3_135;
$L__BB3_99:
	cvt.u64.u32 	%rd33, %r341;
	add.s64 	%rd34, %rd33, %rd5;
	shl.b64 	%rd35, %rd34, 2;
	add.s64 	%rd36, %rd4, %rd35;
	mov.b32 	%r139, 0;
	st.global.u32 	[%rd36], %r139;
	add.s32 	%r140, %r341, %r4;
	cvt.u64.u32 	%rd37, %r140;
	add.s64 	%rd38, %rd37, %rd5;
	shl.b64 	%rd39, %rd38, 2;
	add.s64 	%rd40, %rd4, %rd39;
	st.global.u32 	[%rd40], %r139;
	add.s32 	%r141, %r140, %r4;
	cvt.u64.u32 	%rd41, %r141;
	add.s64 	%rd42, %rd41, %rd5;
	shl.b64 	%rd43, %rd42, 2;
	add.s64 	%rd44, %rd4, %rd43;
	st.global.u32 	[%rd44], %r139;
	add.s32 	%r142, %r141, %r4;
	cvt.u64.u32 	%rd45, %r142;
	add.s64 	%rd46, %rd45, %rd5;
	shl.b64 	%rd47, %rd46, 2;
	add.s64 	%rd48, %rd4, %rd47;
	st.global.u32 	[%rd48], %r139;
	add.s32 	%r341, %r142, %r4;
	setp.lt.s32 	%p8, %r341, %r125;
	@%p8 bra 	$L__BB3_99;
	bra.uni 	$L__BB3_135;
$L__BB3_100:
	add.s32 	%r94, %r127, -1;
	and.b32  	%r95, %r127, 7;
	add.s32 	%r96, %r95, -1;
	and.b32  	%r97, %r127, 3;
	add.s32 	%r98, %r97, -1;
	and.b32  	%r99, %r127, 2147483640;
	and.b32  	%r100, %r127, 1;
$L__BB3_101:
	setp.lt.u32 	%p9, %r94, 7;
	mul.lo.s32 	%r102, %r341, %r127;
	mov.b32 	%r346, 0;
	@%p9 bra 	$L__BB3_104;
	mov.b32 	%r344, 0;
$L__BB3_103:
	.pragma "nounroll";
	add.s32 	%r145, %r344, %r102;
	mul.wide.u32 	%rd49, %r145, 4;
	add.s64 	%rd50, %rd6, %rd49;
	mov.b32 	%r146, 0;
	st.global.u32 	[%rd50], %r146;
	st.global.u32 	[%rd50+4], %r146;
	st.global.u32 	[%rd50+8], %r146;
	st.global.u32 	[%rd50+12], %r146;
	st.global.u32 	[%rd50+16], %r146;
	st.global.u32 	[%rd50+20], %r146;
	st.global.u32 	[%rd50+24], %r146;
	st.global.u32 	[%rd50+28], %r146;
	add.s32 	%r344, %r344, 8;
	setp.ne.s32 	%p10, %r344, %r99;
	mov.u32 	%r346, %r99;
	@%p10 bra 	$L__BB3_103;
$L__BB3_104:
	setp.eq.s32 	%p11, %r95, 0;
	@%p11 bra 	$L__BB3_112;
	setp.lt.u32 	%p12, %r96, 3;
	@%p12 bra 	$L__BB3_107;
	add.s32 	%r147, %r346, %r102;
	mul.wide.u32 	%rd51, %r147, 4;
	add.s64 	%rd52, %rd6, %rd51;
	mov.b32 	%r148, 0;
	st.global.u32 	[%rd52], %r148;
	cvt.u64.u32 	%rd53, %r102;
	cvt.u64.u32 	%rd54, %r346;
	add.s64 	%rd55, %rd54, %rd53;
	shl.b64 	%rd56, %rd55, 2;
	add.s64 	%rd57, %rd6, %rd56;
	st.global.u32 	[%rd57+4], %r148;
	st.global.u32 	[%rd57+8], %r148;
	st.global.u32 	[%rd57+12], %r148;
	add.s32 	%r346, %r346, 4;
$L__BB3_107:
	setp.eq.s32 	%p13, %r97, 0;
	@%p13 bra 	$L__BB3_112;
	setp.eq.s32 	%p14, %r98, 0;
	@%p14 bra 	$L__BB3_110;
	add.s32 	%r149, %r346, %r102;
	mul.wide.u32 	%rd58, %r149, 4;
	add.s64 	%rd59, %rd6, %rd58;
	mov.b32 	%r150, 0;
	st.global.u32 	[%rd59], %r150;
	cvt.u64.u32 	%rd60, %r102;
	cvt.u64.u32 	%rd61, %r346;
	add.s64 	%rd62, %rd61, %rd60;
	shl.b64 	%rd63, %rd62, 2;
	add.s64 	%rd64, %rd6, %rd63;
	st.global.u32 	[%rd64+4], %r150;
	add.s32 	%r346, %r346, 2;
$L__BB3_110:
	setp.eq.s32 	%p15, %r100, 0;
	@%p15 bra 	$L__BB3_112;
	add.s32 	%r151, %r346, %r102;
	mul.wide.u32 	%rd65, %r151, 4;
	add.s64 	%rd66, %rd6, %rd65;
	mov.b32 	%r152, 0;
	st.global.u32 	[%rd66], %r152;
$L__BB3_112:
	setp.lt.u32 	%p16, %r94, 7;
	mov.b32 	%r350, 0;
	@%p16 bra 	$L__BB3_115;
	mov.b32 	%r348, 0;
$L__BB3_114:
	.pragma "nounroll";
	add.s32 	%r155, %r348, %r102;
	mul.wide.u32 	%rd67, %r155, 4;
	add.s64 	%rd68, %rd7, %rd67;
	mov.b32 	%r156, 0;
	st.global.u32 	[%rd68], %r156;
	st.global.u32 	[%rd68+4], %r156;
	st.global.u32 	[%rd68+8], %r156;
	st.global.u32 	[%rd68+12], %r156;
	st.global.u32 	[%rd68+16], %r156;
	st.global.u32 	[%rd68+20], %r156;
	st.global.u32 	[%rd68+24], %r156;
	st.global.u32 	[%rd68+28], %r156;
	add.s32 	%r348, %r348, 8;
	setp.ne.s32 	%p17, %r348, %r99;
	mov.u32 	%r350, %r99;
	@%p17 bra 	$L__BB3_114;
$L__BB3_115:
	setp.eq.s32 	%p18, %r95, 0;
	@%p18 bra 	$L__BB3_123;
	setp.lt.u32 	%p19, %r96, 3;
	@%p19 bra 	$L__BB3_118;
	add.s32 	%r157, %r350, %r102;
	mul.wide.u32 	%rd69, %r157, 4;
	add.s64 	%rd70, %rd7, %rd69;
	mov.b32 	%r158, 0;
	st.global.u32 	[%rd70], %r158;
	cvt.u64.u32 	%rd71, %r102;
	cvt.u64.u32 	%rd72, %r350;
	add.s64 	%rd73, %rd72, %rd71;
	shl.b64 	%rd74, %rd73, 2;
	add.s64 	%rd75, %rd7, %rd74;
	st.global.u32 	[%rd75+4], %r158;
	st.global.u32 	[%rd75+8], %r158;
	st.global.u32 	[%rd75+12], %r158;
	add.s32 	%r350, %r350, 4;
$L__BB3_118:
	setp.eq.s32 	%p20, %r97, 0;
	@%p20 bra 	$L__BB3_123;
	setp.eq.s32 	%p21, %r98, 0;
	@%p21 bra 	$L__BB3_121;
	add.s32 	%r159, %r350, %r102;
	mul.wide.u32 	%rd76, %r159, 4;
	add.s64 	%rd77, %rd7, %rd76;
	mov.b32 	%r160, 0;
	st.global.u32 	[%rd77], %r160;
	cvt.u64.u32 	%rd78, %r102;
	cvt.u64.u32 	%rd79, %r350;
	add.s64 	%rd80, %rd79, %rd78;
	shl.b64 	%rd81, %rd80, 2;
	add.s64 	%rd82, %rd7, %rd81;
	st.global.u32 	[%rd82+4], %r160;
	add.s32 	%r350, %r350, 2;
$L__BB3_121:
	setp.eq.s32 	%p22, %r100, 0;
	@%p22 bra 	$L__BB3_123;
	add.s32 	%r161, %r350, %r102;
	mul.wide.u32 	%rd83, %r161, 4;
	add.s64 	%rd84, %rd7, %rd83;
	mov.b32 	%r162, 0;
	st.global.u32 	[%rd84], %r162;
$L__BB3_123:
	setp.lt.u32 	%p23, %r94, 7;
	mov.b32 	%r354, 0;
	@%p23 bra 	$L__BB3_126;
	mov.b32 	%r352, 0;
$L__BB3_125:
	.pragma "nounroll";
	add.s32 	%r165, %r352, %r102;
	mul.wide.u32 	%rd85, %r165, 4;
	add.s64 	%rd86, %rd8, %rd85;
	mov.b32 	%r166, 0;
	st.global.u32 	[%rd86], %r166;
	st.global.u32 	[%rd86+4], %r166;
	st.global.u32 	[%rd86+8], %r166;
	st.global.u32 	[%rd86+12], %r166;
	st.global.u32 	[%rd86+16], %r166;
	st.global.u32 	[%rd86+20], %r166;
	st.global.u32 	[%rd86+24], %r166;
	st.global.u32 	[%rd86+28], %r166;
	add.s32 	%r352, %r352, 8;
	setp.ne.s32 	%p24, %r352, %r99;
	mov.u32 	%r354, %r99;
	@%p24 bra 	$L__BB3_125;
$L__BB3_126:
	setp.eq.s32 	%p25, %r95, 0;
	@%p25 bra 	$L__BB3_134;
	setp.lt.u32 	%p26, %r96, 3;
	@%p26 bra 	$L__BB3_129;
	add.s32 	%r167, %r354, %r102;
	mul.wide.u32 	%rd87, %r167, 4;
	add.s64 	%rd88, %rd8, %rd87;
	mov.b32 	%r168, 0;
	st.global.u32 	[%rd88], %r168;
	cvt.u64.u32 	%rd89, %r102;
	cvt.u64.u32 	%rd90, %r354;
	add.s64 	%rd91, %rd90, %rd89;
	shl.b64 	%rd92, %rd91, 2;
	add.s64 	%rd93, %rd8, %rd92;
	st.global.u32 	[%rd93+4], %r168;
	st.global.u32 	[%rd93+8], %r168;
	st.global.u32 	[%rd93+12], %r168;
	add.s32 	%r354, %r354, 4;
$L__BB3_129:
	setp.eq.s32 	%p27, %r97, 0;
	@%p27 bra 	$L__BB3_134;
	setp.eq.s32 	%p28, %r98, 0;
	@%p28 bra 	$L__BB3_132;
	add.s32 	%r169, %r354, %r102;
	mul.wide.u32 	%rd94, %r169, 4;
	add.s64 	%rd95, %rd8, %rd94;
	mov.b32 	%r170, 0;
	st.global.u32 	[%rd95], %r170;
	cvt.u64.u32 	%rd96, %r102;
	cvt.u64.u32 	%rd97, %r354;
	add.s64 	%rd98, %rd97, %rd96;
	shl.b64 	%rd99, %rd98, 2;
	add.s64 	%rd100, %rd8, %rd99;
	st.global.u32 	[%rd100+4], %r170;
	add.s32 	%r354, %r354, 2;
$L__BB3_132:
	setp.eq.s32 	%p29, %r100, 0;
	@%p29 bra 	$L__BB3_134;
	add.s32 	%r171, %r354, %r102;
	mul.wide.u32 	%rd101, %r171, 4;
	add.s64 	%rd102, %rd8, %rd101;
	mov.b32 	%r172, 0;
	st.global.u32 	[%rd102], %r172;
$L__BB3_134:
	cvt.u64.u32 	%rd103, %r341;
	add.s64 	%rd104, %rd103, %rd5;
	shl.b64 	%rd105, %rd104, 2;
	add.s64 	%rd106, %rd4, %rd105;
	mov.b32 	%r173, 0;
	st.global.u32 	[%rd106], %r173;
	add.s32 	%r341, %r341, %r4;
	setp.lt.s32 	%p30, %r341, %r125;
	@%p30 bra 	$L__BB3_101;
$L__BB3_135:
	ret;

}
	// .globl	_Z34query_radius_angle_point_level_gpuiiiffiPKfPKiPiS3_S3_S3_S3_S3_S3_S3_S3_S3_
.visible .entry _Z34query_radius_angle_point_level_gpuiiiffiPKfPKiPiS3_S3_S3_S3_S3_S3_S3_S3_S3_(
	.param .u32 _Z34query_radius_angle_point_level_gpuiiiffiPKfPKiPiS3_S3_S3_S3_S3_S3_S3_S3_S3__param_0,
	.param .u32 _Z34query_radius_angle_point_level_gpuiiiffiPKfPKiPiS3_S3_S3_S3_S3_S3_S3_S3_S3__param_1,
	.param .u32 _Z34query_radius_angle_point_level_gpuiiiffiPKfPKiPiS3_S3_S3_S3_S3_S3_S3_S3_S3__param_2,
	.param .f32 _Z34query_radius_angle_point_level_gpuiiiffiPKfPKiPiS3_S3_S3_S3_S3_S3_S3_S3_S3__param_3,
	.param .f32 _Z34query_radius_angle_point_level_gpuiiiffiPKfPKiPiS3_S3_S3_S3_S3_S3_S3_S3_S3__param_4,
	.param .u32 _Z34query_radius_angle_point_level_gpuiiiffiPKfPKiPiS3_S3_S3_S3_S3_S3_S3_S3_S3__param_5,
	.param .u64 .ptr .align 1 _Z34query_radius_angle_point_level_gpuiiiffiPKfPKiPiS3_S3_S3_S3_S3_S3_S3_S3_S3__param_6,
	.param .u64 .ptr .align 1 _Z34query_radius_angle_point_level_gpuiiiffiPKfPKiPiS3_S3_S3_S3_S3_S3_S3_S3_S3__param_7,
	.param .u64 .ptr .align 1 _Z34query_radius_angle_point_level_gpuiiiffiPKfPKiPiS3_S3_S3_S3_S3_S3_S3_S3_S3__param_8,
	.param .u64 .ptr .align 1 _Z34query_radius_angle_point_level_gpuiiiffiPKfPKiPiS3_S3_S3_S3_S3_S3_S3_S3_S3__param_9,
	.param .u64 .ptr .align 1 _Z34query_radius_angle_point_level_gpuiiiffiPKfPKiPiS3_S3_S3_S3_S3_S3_S3_S3_S3__param_10,
	.param .u64 .ptr .align 1 _Z34query_radius_angle_point_level_gpuiiiffiPKfPKiPiS3_S3_S3_S3_S3_S3_S3_S3_S3__param_11,
	.param .u64 .ptr .align 1 _Z34query_radius_angle_point_level_gpuiiiffiPKfPKiPiS3_S3_S3_S3_S3_S3_S3_S3_S3__param_12,
	.param .u64 .ptr .align 1 _Z34query_radius_angle_point_level_gpuiiiffiPKfPKiPiS3_S3_S3_S3_S3_S3_S3_S3_S3__param_13,
	.param .u64 .ptr .align 1 _Z34query_radius_angle_point_level_gpuiiiffiPKfPKiPiS3_S3_S3_S3_S3_S3_S3_S3_S3__param_14,
	.param .u64 .ptr .align 1 _Z34query_radius_angle_point_level_gpuiiiffiPKfPKiPiS3_S3_S3_S3_S3_S3_S3_S3_S3__param_15,
	.param .u64 .ptr .align 1 _Z34query_radius_angle_point_level_gpuiiiffiPKfPKiPiS3_S3_S3_S3_S3_S3_S3_S3_S3__param_16,
	.param .u64 .ptr .align 1 _Z34query_radius_angle_point_level_gpuiiiffiPKfPKiPiS3_S3_S3_S3_S3_S3_S3_S3_S3__param_17
)
{
	.reg .pred 	%p<228>;
	.reg .b16 	%rs<7>;
	.reg .b32 	%r<672>;
	.reg .b32 	%f<42>;
	.reg .b64 	%rd<418>;
	.reg .b64 	%fd<9>;

	ld.param.u32 	%r230, [_Z34query_radius_angle_point_level_gpuiiiffiPKfPKiPiS3_S3_S3_S3_S3_S3_S3_S3_S3__param_1];
	ld.param.u32 	%r231, [_Z34query_radius_angle_point_level_gpuiiiffiPKfPKiPiS3_S3_S3_S3_S3_S3_S3_S3_S3__param_2];
	ld.param.f32 	%f4, [_Z34query_radius_angle_point_level_gpuiiiffiPKfPKiPiS3_S3_S3_S3_S3_S3_S3_S3_S3__param_3];
	ld.param.u32 	%r232, [_Z34query_radius_angle_point_level_gpuiiiffiPKfPKiPiS3_S3_S3_S3_S3_S3_S3_S3_S3__param_5];
	ld.param.u64 	%rd39, [_Z34query_radius_angle_point_level_gpuiiiffiPKfPKiPiS3_S3_S3_S3_S3_S3_S3_S3_S3__param_8];
	ld.param.u64 	%rd40, [_Z34query_radius_angle_point_level_gpuiiiffiPKfPKiPiS3_S3_S3_S3_S3_S3_S3_S3_S3__param_9];
	ld.param.u64 	%rd41, [_Z34query_radius_angle_point_level_gpuiiiffiPKfPKiPiS3_S3_S3_S3_S3_S3_S3_S3_S3__param_10];
	ld.param.u64 	%rd42, [_Z34query_radius_angle_point_level_gpuiiiffiPKfPKiPiS3_S3_S3_S3_S3_S3_S3_S3_S3__param_11];
	ld.param.u64 	%rd43, [_Z34query_radius_angle_point_level_gpuiiiffiPKfPKiPiS3_S3_S3_S3_S3_S3_S3_S3_S3__param_12];
	ld.param.u64 	%rd44, [_Z34query_radius_angle_point_level_gpuiiiffiPKfPKiPiS3_S3_S3_S3_S3_S3_S3_S3_S3__param_13];
	ld.param.u64 	%rd45, [_Z34query_radius_angle_point_level_gpuiiiffiPKfPKiPiS3_S3_S3_S3_S3_S3_S3_S3_S3__param_14];
	ld.param.u64 	%rd37, [_Z34query_radius_angle_point_level_gpuiiiffiPKfPKiPiS3_S3_S3_S3_S3_S3_S3_S3_S3__param_15];
	ld.param.u64 	%rd46, [_Z34query_radius_angle_point_level_gpuiiiffiPKfPKiPiS3_S3_S3_S3_S3_S3_S3_S3_S3__param_16];
	cvta.to.global.u64 	%rd1, %rd39;
	cvta.to.global.u64 	%rd2, %rd40;
	cvta.to.global.u64 	%rd3, %rd41;
	cvta.to.global.u64 	%rd4, %rd42;
	cvta.to.global.u64 	%rd5, %rd43;
	cvta.to.global.u64 	%rd6, %rd44;
	cvta.to.global.u64 	%rd7, %rd45;
	cvta.to.global.u64 	%rd8, %rd46;
	mov.u32 	%r559, %tid.x;
	setp.ge.s32 	%p1, %r559, %r230;
	@%p1 bra 	$L__BB4_269;
	cvta.to.global.u64 	%rd47, %rd37;
	mov.u32 	%r233, %ctaid.x;
	mul.lo.s32 	%r234, %r230, %r233;
	mul.lo.s32 	%r235, %r234, %r232;
	mul.wide.s32 	%rd48, %r235, 4;
	add.s64 	%rd9, %rd1, %rd48;
	add.s64 	%rd10, %rd2, %rd48;
	add.s64 	%rd11, %rd3, %rd48;
	add.s64 	%rd12, %rd4, %rd48;
	add.s64 	%rd13, %rd5, %rd48;
	add.s64 	%rd14, %rd6, %rd48;
	add.s64 	%rd15, %rd7, %rd48;
	add.s64 	%rd16, %rd47, %rd48;
	add.s64 	%rd17, %rd8, %rd48;
	cvt.f64.f32 	%fd1, %f4;
	add.s32 	%r2, %r232, -1;
	and.b32  	%r3, %r232, 15;
	add.s32 	%r4, %r3, -1;
	and.b32  	%r5, %r232, 7;
	add.s32 	%r6, %r5, -1;
	and.b32  	%r7, %r232, 3;
	add.s32 	%r8, %r7, -1;
	and.b32  	%r9, %r232, 2147483632;
	and.b32  	%r10, %r232, 2147483640;
	and.b32  	%r11, %r232, 1;
	add.s64 	%rd18, %rd16, 32;
	mul.lo.s32 	%r236, %r234, %r231;
	cvt.s64.s32 	%rd19, %r236;
	shl.b32 	%r237, %r236, 1;
	cvt.s64.s32 	%rd20, %r237;
$L__BB4_2:
	setp.lt.s32 	%p2, %r231, 1;
	mov.b32 	%r626, 0;
	mov.u32 	%r617, %r626;
	mov.u32 	%r618, %r626;
	mov.u32 	%r619, %r626;
	mov.u32 	%r620, %r626;
	mov.u32 	%r621, %r626;
	mov.u32 	%r622, %r626;
	mov.u32 	%r623, %r626;
	mov.u32 	%r624, %r626;
	mov.u32 	%r625, %r626;
	@%p2 bra 	$L__BB4_160;
	mul.lo.s32 	%r13, %r559, %r231;
	mul.lo.s32 	%r241, %r559, %r232;
	cvt.u64.u32 	%rd21, %r241;
	mov.b32 	%r571, -1;
	mov.b32 	%r625, 0;
	mov.u32 	%r624, %r625;
	mov.u32 	%r623, %r625;
	mov.u32 	%r622, %r625;
	mov.u32 	%r621, %r625;
	mov.u32 	%r620, %r625;
	mov.u32 	%r619, %r625;
	mov.u32 	%r618, %r625;
	mov.u32 	%r617, %r625;
	mov.u32 	%r570, %r625;
$L__BB4_4:
	ld.param.u64 	%rd415, [_Z34query_radius_angle_point_level_gpuiiiffiPKfPKiPiS3_S3_S3_S3_S3_S3_S3_S3_S3__param_7];
	ld.param.u64 	%rd414, [_Z34query_radius_angle_point_level_gpuiiiffiPKfPKiPiS3_S3_S3_S3_S3_S3_S3_S3_S3__param_6];
	add.s32 	%r242, %r570, %r13;
	shl.b32 	%r243, %r242, 1;
	cvt.u64.u32 	%rd49, %r243;
	add.s64 	%rd50, %rd20, %rd49;
	cvta.to.global.u64 	%rd51, %rd414;
	shl.b64 	%rd52, %rd50, 2;
	add.s64 	%rd53, %rd51, %rd52;
	ld.global.f32 	%f6, [%rd53];
	ld.global.f32 	%f7, [%rd53+4];
	abs.f32 	%f1, %f7;
	abs.f32 	%f2, %f6;
	setp.gt.f32 	%p3, %f2, %f1;
	selp.f32 	%f8, %f2, %f1, %p3;
	selp.f32 	%f9, %f1, %f2, %p3;
	div.rn.f32 	%f10, %f9, %f8;
	mul.f32 	%f11, %f10, %f10;
	fma.rn.f32 	%f12, %f11, 0f3B33710B, 0fBC807748;
	fma.rn.f32 	%f13, %f12, %f11, 0f3D2CDAB2;
	fma.rn.f32 	%f14, %f13, %f11, 0fBD992D10;
	fma.rn.f32 	%f15, %f14, %f11, 0f3DD9EA6C;
	fma.rn.f32 	%f16, %f15, %f11, 0fBE117CB1;
	fma.rn.f32 	%f17, %f16, %f11, 0f3E4CBCE0;
	fma.rn.f32 	%f18, %f17, %f11, 0fBEAAAA7D;
	mul.f32 	%f19, %f11, %f18;
	fma.rn.f32 	%f20, %f19, %f10, %f10;
	neg.f32 	%f21, %f20;
	fma.rn.f32 	%f22, 0f3F6EE581, 0f3FD774EB, %f21;
	selp.f32 	%f23, %f22, %f20, %p3;
	selp.f32 	%f24, 0f3F6EE581, 0f3FEEE581, %p3;
	selp.f32 	%f25, %f20, %f21, %p3;
	mov.b32 	%r244, %f7;
	fma.rn.f32 	%f26, %f24, 0f3FD774EB, %f25;
	setp.lt.s32 	%p4, %r244, 0;
	selp.f32 	%f27, %f26, %f23, %p4;
	add.f32 	%f28, %f2, %f1;
	setp.eq.f32 	%p5, %f8, 0f00000000;
	selp.f32 	%f29, 0f40490FDB, 0f00000000, %p4;
	setp.eq.f32 	%p6, %f1, %f2;
	selp.f32 	%f30, 0f4016CBE4, 0f3F490FDB, %p4;
	selp.f32 	%f31, %f30, %f27, %p6;
	selp.f32 	%f32, %f29, %f31, %p5;
	abs.f32 	%f33, %f28;
	setp.nan.f32 	%p7, %f33, %f33;
	copysign.f32 	%f34, %f6, %f32;
	selp.f32 	%f35, %f28, %f34, %p7;
	cvt.f64.f32 	%fd2, %f35;
	div.rn.f64 	%fd3, %fd2, 0d400921FB54524550;
	fma.rn.f64 	%fd4, %fd3, 0d4066800000000000, %fd1;
	cvt.rn.f32.f64 	%f36, %fd4;
	cvt.rzi.s32.f32 	%r245, %f36;
	mul.hi.s32 	%r246, %r245, -1240768329;
	add.s32 	%r247, %r246, %r245;
	shr.u32 	%r248, %r247, 31;
	shr.u32 	%r249, %r247, 8;
	add.s32 	%r250, %r249, %r248;
	mul.lo.s32 	%r251, %r250, 360;
	sub.s32 	%r252, %r245, %r251;
	cvt.u16.u32 	%rs2, %r252;
	mul.hi.s16 	%rs3, %rs2, -30583;
	add.s16 	%rs4, %rs3, %rs2;
	shr.u16 	%rs5, %rs4, 15;
	shr.s16 	%rs6, %rs4, 6;
	add.s16 	%rs1, %rs6, %rs5;
	cvt.f64.f32 	%fd5, %f2;
	setp.geu.f64 	%p8, %fd5, 0d3EE4F8B588E368F1;
	cvt.f64.f32 	%fd6, %f1;
	setp.geu.f64 	%p9, %fd6, 0d3EE4F8B588E368F1;
	cvt.u64.u32 	%rd54, %r242;
	add.s64 	%rd55, %rd19, %rd54;
	cvta.to.global.u64 	%rd56, %rd415;
	shl.b64 	%rd57, %rd55, 2;
	add.s64 	%rd22, %rd56, %rd57;
	or.pred  	%p10, %p8, %p9;
	@%p10 bra 	$L__BB4_6;
	ld.global.u32 	%r571, [%rd22];
$L__BB4_6:
	ld.param.f32 	%f41, [_Z34query_radius_angle_point_level_gpuiiiffiPKfPKiPiS3_S3_S3_S3_S3_S3_S3_S3_S3__param_4];
	div.rn.f32 	%f3, %f2, %f41;
	div.rn.f32 	%f37, %f1, %f41;
	mul.f32 	%f38, %f37, %f37;
	fma.rn.f32 	%f39, %f3, %f3, %f38;
	sqrt.rn.f32 	%f40, %f39;
	cvt.f64.f32 	%fd7, %f40;
	setp.geu.f64 	%p11, %fd7, 0d3FE276C8B4395810;
	@%p11 bra 	$L__BB4_57;
	setp.eq.s16 	%p95, %rs1, 1;
	@%p95 bra 	$L__BB4_25;
	setp.ne.s16 	%p96, %rs1, 0;
	@%p96 bra 	$L__BB4_41;
	setp.ge.s32 	%p110, %r625, %r232;
	@%p110 bra 	$L__BB4_158;
	setp.lt.s32 	%p111, %r232, 1;
	setp.ne.s32 	%p112, %r625, 0;
	or.pred  	%p113, %p112, %p111;
	@%p113 bra 	$L__BB4_24;
	setp.lt.u32 	%p114, %r2, 15;
	mov.b32 	%r575, 0;
	@%p114 bra 	$L__BB4_14;
	ld.global.u32 	%r572, [%rd22];
	mov.b32 	%r573, 0;
$L__BB4_13:
	.pragma "nounroll";
	cvt.u32.u64 	%r442, %rd21;
	add.s32 	%r443, %r573, %r442;
	mul.wide.u32 	%rd204, %r443, 4;
	add.s64 	%rd205, %rd9, %rd204;
	st.global.u32 	[%rd205], %r572;
	ld.global.u32 	%r444, [%rd22];
	st.global.u32 	[%rd205+4], %r444;
	st.global.u32 	[%rd205+8], %r444;
	ld.global.u32 	%r445, [%rd22];
	st.global.u32 	[%rd205+12], %r445;
	st.global.u32 	[%rd205+16], %r445;
	ld.global.u32 	%r446, [%rd22];
	st.global.u32 	[%rd205+20], %r446;
	st.global.u32 	[%rd205+24], %r446;
	ld.global.u32 	%r447, [%rd22];
	st.global.u32 	[%rd205+28], %r447;
	st.global.u32 	[%rd205+32], %r447;
	ld.global.u32 	%r448, [%rd22];
	st.global.u32 	[%rd205+36], %r448;
	st.global.u32 	[%rd205+40], %r448;
	ld.global.u32 	%r449, [%rd22];
	st.global.u32 	[%rd205+44], %r449;
	st.global.u32 	[%rd205+48], %r449;
	ld.global.u32 	%r450, [%rd22];
	st.global.u32 	[%rd205+52], %r450;
	st.global.u32 	[%rd205+56], %r450;
	ld.global.u32 	%r572, [%rd22];
	st.global.u32 	[%rd205+60], %r572;
	add.s32 	%r573, %r573, 16;
	setp.ne.s32 	%p115, %r573, %r9;
	mov.u32 	%r575, %r9;
	@%p115 bra 	$L__BB4_13;
$L__BB4_14:
	setp.eq.s32 	%p116, %r3, 0;
	@%p116 bra 	$L__BB4_24;
	setp.lt.u32 	%p117, %r4, 7;
	@%p117 bra 	$L__BB4_17;
	cvt.u32.u64 	%r451, %rd21;
	ld.global.u32 	%r452, [%rd22];
	add.s32 	%r453, %r575, %r451;
	mul.wide.u32 	%rd206, %r453, 4;
	add.s64 	%rd207, %rd9, %rd206;
	st.global.u32 	[%rd207], %r452;
	cvt.u64.u32 	%rd208, %r575;
	add.s64 	%rd209, %rd208, %rd21;
	shl.b64 	%rd210, %rd209, 2;
	add.s64 	%rd211, %rd9, %rd210;
	st.global.u32 	[%rd211+4], %r452;
	ld.global.u32 	%r454, [%rd22];
	st.global.u32 	[%rd211+8], %r454;
	st.global.u32 	[%rd211+12], %r454;
	ld.global.u32 	%r455, [%rd22];
	st.global.u32 	[%rd211+16], %r455;
	st.global.u32 	[%rd211+20], %r455;
	ld.global.u32 	%r456, [%rd22];
	st.global.u32 	[%rd211+24], %r456;
	st.global.u32 	[%rd211+28], %r456;
	add.s32 	%r575, %r575, 8;
$L__BB4_17:
	setp.eq.s32 	%p118, %r5, 0;
	@%p118 bra 	$L__BB4_24;
	setp.lt.u32 	%p119, %r6, 3;
	@%p119 bra 	$L__BB4_20;
	cvt.u32.u64 	%r457, %rd21;
	ld.global.u32 	%r458, [%rd22];
	add.s32 	%r459, %r575, %r457;
	mul.wide.u32 	%rd212, %r459, 4;
	add.s64 	%rd213, %rd9, %rd212;
	st.global.u32 	[%rd213], %r458;
	cvt.u64.u32 	%rd214, %r575;
	add.s64 	%rd215, %rd214, %rd21;
	shl.b64 	%rd216, %rd215, 2;
	add.s64 	%rd217, %rd9, %rd216;
	st.global.u32 	[%rd217+4], %r458;
	ld.global.u32 	%r460, [%rd22];
	st.global.u32 	[%rd217+8], %r460;
	st.global.u32 	[%rd217+12], %r460;
	add.s32 	%r575, %r575, 4;
$L__BB4_20:
	setp.eq.s32 	%p120, %r7, 0;
	@%p120 bra 	$L__BB4_24;
	cvt.u32.u64 	%r461, %rd21;
	setp.eq.s32 	%p121, %r7, 1;
	ld.global.u32 	%r37, [%rd22];
	add.s32 	%r462, %r575, %r461;
	mul.wide.u32 	%rd218, %r462, 4;
	add.s64 	%rd219, %rd9, %rd218;
	st.global.u32 	[%rd219], %r37;
	@%p121 bra 	$L__BB4_24;
	setp.eq.s32 	%p122, %r7, 2;
	cvt.u64.u32 	%rd220, %r575;
	add.s64 	%rd221, %rd220, %rd21;
	shl.b64 	%rd222, %rd221, 2;
	add.s64 	%rd23, %rd9, %rd222;
	st.global.u32 	[%rd23+4], %r37;
	@%p122 bra 	$L__BB4_24;
	ld.global.u32 	%r463, [%rd22];
	st.global.u32 	[%rd23+8], %r463;
$L__BB4_24:
	cvt.u32.u64 	%r464, %rd21;
	ld.global.u32 	%r465, [%rd22];
	add.s32 	%r466, %r625, %r464;
	mul.wide.s32 	%rd223, %r466, 4;
	add.s64 	%rd224, %rd9, %rd223;
	st.global.u32 	[%rd224], %r465;
	add.s32 	%r625, %r625, 1;
	bra.uni 	$L__BB4_158;
$L__BB4_25:
	setp.ge.s32 	%p97, %r624, %r232;
	@%p97 bra 	$L__BB4_158;
	setp.lt.s32 	%p98, %r232, 1;
	setp.ne.s32 	%p99, %r624, 0;
	or.pred  	%p100, %p99, %p98;
	@%p100 bra 	$L__BB4_40;
	setp.lt.u32 	%p101, %r2, 15;
	mov.b32 	%r580, 0;
	@%p101 bra 	$L__BB4_30;
	ld.global.u32 	%r577, [%rd22];
	mov.b32 	%r578, 0;
$L__BB4_29:
	.pragma "nounroll";
	cvt.u32.u64 	%r415, %rd21;
	add.s32 	%r416, %r578, %r415;
	mul.wide.u32 	%rd183, %r416, 4;
	add.s64 	%rd184, %rd10, %rd183;
	st.global.u32 	[%rd184], %r577;
	ld.global.u32 	%r417, [%rd22];
	st.global.u32 	[%rd184+4], %r417;
	st.global.u32 	[%rd184+8], %r417;
	ld.global.u32 	%r418, [%rd22];
	st.global.u32 	[%rd184+12], %r418;
	st.global.u32 	[%rd184+16], %r418;
	ld.global.u32 	%r419, [%rd22];
	st.global.u32 	[%rd184+20], %r419;
	st.global.u32 	[%rd184+24], %r419;
	ld.global.u32 	%r420, [%rd22];
	st.global.u32 	[%rd184+28], %r420;
	st.global.u32 	[%rd184+32], %r420;
	ld.global.u32 	%r421, [%rd22];
	st.global.u32 	[%rd184+36], %r421;
	st.global.u32 	[%rd184+40], %r421;
	ld.global.u32 	%r422, [%rd22];
	st.global.u32 	[%rd184+44], %r422;
	st.global.u32 	[%rd184+48], %r422;
	ld.global.u32 	%r423, [%rd22];
	st.global.u32 	[%rd184+52], %r423;
	st.global.u32 	[%rd184+56], %r423;
	ld.global.u32 	%r577, [%rd22];
	st.global.u32 	[%rd184+60], %r577;
	add.s32 	%r578, %r578, 16;
	setp.ne.s32 	%p102, %r578, %r9;
	mov.u32 	%r580, %r9;
	@%p102 bra 	$L__BB4_29;
$L__BB4_30:
	setp.eq.s32 	%p103, %r3, 0;
	@%p103 bra 	$L__BB4_40;
	setp.lt.u32 	%p104, %r4, 7;
	@%p104 bra 	$L__BB4_33;
	cvt.u32.u64 	%r424, %rd21;
	ld.global.u32 	%r425, [%rd22];
	add.s32 	%r426, %r580, %r424;
	mul.wide.u32 	%rd185, %r426, 4;
	add.s64 	%rd186, %rd10, %rd185;
	st.global.u32 	[%rd186], %r425;
	cvt.u64.u32 	%rd187, %r580;
	add.s64 	%rd188, %rd187, %rd21;
	shl.b64 	%rd189, %rd188, 2;
	add.s64 	%rd190, %rd10, %rd189;
	st.global.u32 	[%rd190+4], %r425;
	ld.global.u32 	%r427, [%rd22];
	st.global.u32 	[%rd190+8], %r427;
	st.global.u32 	[%rd190+12], %r427;
	ld.global.u32 	%r428, [%rd22];
	st.global.u32 	[%rd190+16], %r428;
	st.global.u32 	[%rd190+20], %r428;
	ld.global.u32 	%r429, [%rd22];
	st.global.u32 	[%rd190+24], %r429;
	st.global.u32 	[%rd190+28], %r429;
	add.s32 	%r580, %r580, 8;
$L__BB4_33:
	setp.eq.s32 	%p105, %r5, 0;
	@%p105 bra 	$L__BB4_40;
	setp.lt.u32 	%p106, %r6, 3;
	@%p106 bra 	$L__BB4_36;
	cvt.u32.u64 	%r430, %rd21;
	ld.global.u32 	%r431, [%rd22];
	add.s32 	%r432, %r580, %r430;
	mul.wide.u32 	%rd191, %r432, 4;
	add.s64 	%rd192, %rd10, %rd191;
	st.global.u32 	[%rd192], %r431;
	cvt.u64.u32 	%rd193, %r580;
	add.s64 	%rd194, %rd193, %rd21;
	shl.b64 	%rd195, %rd194, 2;
	add.s64 	%rd196, %rd10, %rd195;
	st.global.u32 	[%rd196+4], %r431;
	ld.global.u32 	%r433, [%rd22];
	st.global.u32 	[%rd196+8], %r433;
	st.global.u32 	[%rd196+12], %r433;
	add.s32 	%r580, %r580, 4;
$L__BB4_36:
	setp.eq.s32 	%p107, %r7, 0;
	@%p107 bra 	$L__BB4_40;
	cvt.u32.u64 	%r434, %rd21;
	setp.eq.s32 	%p108, %r7, 1;
	ld.global.u32 	%r49, [%rd22];
	add.s32 	%r435, %r580, %r434;
	mul.wide.u32 	%rd197, %r435, 4;
	add.s64 	%rd198, %rd10, %rd197;
	st.global.u32 	[%rd198], %r49;
	@%p108 bra 	$L__BB4_40;
	setp.eq.s32 	%p109, %r7, 2;
	cvt.u64.u32 	%rd199, %r580;
	add.s64 	%rd200, %rd199, %rd21;
	shl.b64 	%rd201, %rd200, 2;
	add.s64 	%rd24, %rd10, %rd201;
	st.global.u32 	[%rd24+4], %r49;
	@%p109 bra 	$L__BB4_40;
	ld.global.u32 	%r436, [%rd22];
	st.global.u32 	[%rd24+8], %r436;
$L__BB4_40:
	cvt.u32.u64 	%r437, %rd21;
	ld.global.u32 	%r438, [%rd22];
	add.s32 	%r439, %r624, %r437;
	mul.wide.s32 	%rd202, %r439, 4;
	add.s64 	%rd203, %rd10, %rd202;
	st.global.u32 	[%rd203], %r438;
	add.s32 	%r624, %r624, 1;
	bra.uni 	$L__BB4_158;
$L__BB4_41:
	setp.ge.s32 	%p123, %r623, %r232;
	@%p123 bra 	$L__BB4_158;
	setp.lt.s32 	%p124, %r232, 1;
	setp.ne.s32 	%p125, %r623, 0;
	or.pred  	%p126, %p125, %p124;
	@%p126 bra 	$L__BB4_56;
	setp.lt.u32 	%p127, %r2, 15;
	mov.b32 	%r585, 0;
	@%p127 bra 	$L__BB4_46;
	ld.global.u32 	%r582, [%rd22];
	mov.b32 	%r583, 0;
$L__BB4_45:
	.pragma "nounroll";
	cvt.u32.u64 	%r469, %rd21;
	add.s32 	%r470, %r583, %r469;
	mul.wide.u32 	%rd225, %r470, 4;
	add.s64 	%rd226, %rd11, %rd225;
	st.global.u32 	[%rd226], %r582;
	ld.global.u32 	%r471, [%rd22];
	st.global.u32 	[%rd226+4], %r471;
	st.global.u32 	[%rd226+8], %r471;
	ld.global.u32 	%r472, [%rd22];
	st.global.u32 	[%rd226+12], %r472;
	st.global.u32 	[%rd226+16], %r472;
	ld.global.u32 	%r473, [%rd22];
	st.global.u32 	[%rd226+20], %r473;
	st.global.u32 	[%rd226+24], %r473;
	ld.global.u32 	%r474, [%rd22];
	st.global.u32 	[%rd226+28], %r474;
	st.global.u32 	[%rd226+32], %r474;
	ld.global.u32 	%r475, [%rd22];
	st.global.u32 	[%rd226+36], %r475;
	st.global.u32 	[%rd226+40], %r475;
	ld.global.u32 	%r476, [%rd22];
	st.global.u32 	[%rd226+44], %r476;
	st.global.u32 	[%rd226+48], %r476;
	ld.global.u32 	%r477, [%rd22];
	st.global.u32 	[%rd226+52], %r477;
	st.global.u32 	[%rd226+56], %r477;
	ld.global.u32 	%r582, [%rd22];
	st.global.u32 	[%rd226+60], %r582;
	add.s32 	%r583, %r583, 16;
	setp.ne.s32 	%p128, %r583, %r9;
	mov.u32 	%r585, %r9;
	@%p128 bra 	$L__BB4_45;
$L__BB4_46:
	setp.eq.s32 	%p129, %r3, 0;
	@%p129 bra 	$L__BB4_56;
	setp.lt.u32 	%p130, %r4, 7;
	@%p130 bra 	$L__BB4_49;
	cvt.u32.u64 	%r478, %rd21;
	ld.global.u32 	%r479, [%rd22];
	add.s32 	%r480, %r585, %r478;
	mul.wide.u32 	%rd227, %r480, 4;
	add.s64 	%rd228, %rd11, %rd227;
	st.global.u32 	[%rd228], %r479;
	cvt.u64.u32 	%rd229, %r585;
	add.s64 	%rd230, %rd229, %rd21;
	shl.b64 	%rd231, %rd230, 2;
	add.s64 	%rd232, %rd11, %rd231;
	st.global.u32 	[%rd232+4], %r479;
	ld.global.u32 	%r481, [%rd22];
	st.global.u32 	[%rd232+8], %r481;
	st.global.u32 	[%rd232+12], %r481;
	ld.global.u32 	%r482, [%rd22];
	st.global.u32 	[%rd232+16], %r482;
	st.global.u32 	[%rd232+20], %r482;
	ld.global.u32 	%r483, [%rd22];
	st.global.u32 	[%rd232+24], %r483;
	st.global.u32 	[%rd232+28], %r483;
	add.s32 	%r585, %r585, 8;
$L__BB4_49:
	setp.eq.s32 	%p131, %r5, 0;
	@%p131 bra 	$L__BB4_56;
	setp.lt.u32 	%p132, %r6, 3;
	@%p132 bra 	$L__BB4_52;
	cvt.u32.u64 	%r484, %rd21;
	ld.global.u32 	%r485, [%rd22];
	add.s32 	%r486, %r585, %r484;
	mul.wide.u32 	%rd233, %r486, 4;
	add.s64 	%rd234, %rd11, %rd233;
	st.global.u32 	[%rd234], %r485;
	cvt.u64.u32 	%rd235, %r585;
	add.s64 	%rd236, %rd235, %rd21;
	shl.b64 	%rd237, %rd236, 2;
	add.s64 	%rd238, %rd11, %rd237;
	st.global.u32 	[%rd238+4], %r485;
	ld.global.u32 	%r487, [%rd22];
	st.global.u32 	[%rd238+8], %r487;
	st.global.u32 	[%rd238+12], %r487;
	add.s32 	%r585, %r585, 4;
$L__BB4_52:
	setp.eq.s32 	%p133, %r7, 0;
	@%p133 bra 	$L__BB4_56;
	cvt.u32.u64 	%r488, %rd21;
	setp.eq.s32 	%p134, %r7, 1;
	ld.global.u32 	%r61, [%rd22];
	add.s32 	%r489, %r585, %r488;
	mul.wide.u32 	%rd239, %r489, 4;
	add.s64 	%rd240, %rd11, %rd239;
	st.global.u32 	[%rd240], %r61;
	@%p134 bra 	$L__BB4_56;
	setp.eq.s32 	%p135, %r7, 2;
	cvt.u64.u32 	%rd241, %r585;
	add.s64 	%rd242, %rd241, %rd21;
	shl.b64 	%rd243, %rd242, 2;
	add.s64 	%rd25, %rd11, %rd243;
	st.global.u32 	[%rd25+4], %r61;
	@%p135 bra 	$L__BB4_56;
	ld.global.u32 	%r490, [%rd22];
	st.global.u32 	[%rd25+8], %r490;
$L__BB4_56:
	cvt.u32.u64 	%r491, %rd21;
	ld.global.u32 	%r492, [%rd22];
	add.s32 	%r493, %r623, %r491;
	mul.wide.s32 	%rd244, %r493, 4;
	add.s64 	%rd245, %rd11, %rd244;
	st.global.u32 	[%rd245], %r492;
	add.s32 	%r623, %r623, 1;
	bra.uni 	$L__BB4_158;
$L__BB4_57:
	cvt.f64.f32 	%fd8, %f3;
	setp.leu.f64 	%p12, %fd8, 0d3FEA1CAC083126E9;
	@%p12 bra 	$L__BB4_108;
	setp.eq.s16 	%p54, %rs1, 1;
	@%p54 bra 	$L__BB4_76;
	setp.ne.s16 	%p55, %rs1, 0;
	@%p55 bra 	$L__BB4_92;
	setp.ge.s32 	%p69, %r622, %r232;
	@%p69 bra 	$L__BB4_158;
	setp.lt.s32 	%p70, %r232, 1;
	setp.ne.s32 	%p71, %r622, 0;
	or.pred  	%p72, %p71, %p70;
	@%p72 bra 	$L__BB4_75;
	setp.lt.u32 	%p73, %r2, 15;
	mov.b32 	%r590, 0;
	@%p73 bra 	$L__BB4_65;
	ld.global.u32 	%r587, [%rd22];
	mov.b32 	%r588, 0;
$L__BB4_64:
	.pragma "nounroll";
	cvt.u32.u64 	%r361, %rd21;
	add.s32 	%r362, %r588, %r361;
	mul.wide.u32 	%rd141, %r362, 4;
	add.s64 	%rd142, %rd12, %rd141;
	st.global.u32 	[%rd142], %r587;
	ld.global.u32 	%r363, [%rd22];
	st.global.u32 	[%rd142+4], %r363;
	st.global.u32 	[%rd142+8], %r363;
	ld.global.u32 	%r364, [%rd22];
	st.global.u32 	[%rd142+12], %r364;
	st.global.u32 	[%rd142+16], %r364;
	ld.global.u32 	%r365, [%rd22];
	st.global.u32 	[%rd142+20], %r365;
	st.global.u32 	[%rd142+24], %r365;
	ld.global.u32 	%r366, [%rd22];
	st.global.u32 	[%rd142+28], %r366;
	st.global.u32 	[%rd142+32], %r366;
	ld.global.u32 	%r367, [%rd22];
	st.global.u32 	[%rd142+36], %r367;
	st.global.u32 	[%rd142+40], %r367;
	ld.global.u32 	%r368, [%rd22];
	st.global.u32 	[%rd142+44], %r368;
	st.global.u32 	[%rd142+48], %r368;
	ld.global.u32 	%r369, [%rd22];
	st.global.u32 	[%rd142+52], %r369;
	st.global.u32 	[%rd142+56], %r369;
	ld.global.u32 	%r587, [%rd22];
	st.global.u32 	[%rd142+60], %r587;
	add.s32 	%r588, %r588, 16;
	setp.ne.s32 	%p74, %r588, %r9;
	mov.u32 	%r590, %r9;
	@%p74 bra 	$L__BB4_64;
$L__BB4_65:
	setp.eq.s32 	%p75, %r3, 0;
	@%p75 bra 	$L__BB4_75;
	setp.lt.u32 	%p76, %r4, 7;
	@%p76 bra 	$L__BB4_68;
	cvt.u32.u64 	%r370, %rd21;
	ld.global.u32 	%r371, [%rd22];
	add.s32 	%r372, %r590, %r370;
	mul.wide.u32 	%rd143, %r372, 4;
	add.s64 	%rd144, %rd12, %rd143;
	st.global.u32 	[%rd144], %r371;
	cvt.u64.u32 	%rd145, %r590;
	add.s64 	%rd146, %rd145, %rd21;
	shl.b64 	%rd147, %rd146, 2;
	add.s64 	%rd148, %rd12, %rd147;
	st.global.u32 	[%rd148+4], %r371;
	ld.global.u32 	%r373, [%rd22];
	st.global.u32 	[%rd148+8], %r373;
	st.global.u32 	[%rd148+12], %r373;
	ld.global.u32 	%r374, [%rd22];
	st.global.u32 	[%rd148+16], %r374;
	st.global.u32 	[%rd148+20], %r374;
	ld.global.u32 	%r375, [%rd22];
	st.global.u32 	[%rd148+24], %r375;
	st.global.u32 	[%rd148+28], %r375;
	add.s32 	%r590, %r590, 8;
$L__BB4_68:
	setp.eq.s32 	%p77, %r5, 0;
	@%p77 bra 	$L__BB4_75;
	setp.lt.u32 	%p78, %r6, 3;
	@%p78 bra 	$L__BB4_71;
	cvt.u32.u64 	%r376, %rd21;
	ld.global.u32 	%r377, [%rd22];
	add.s32 	%r378, %r590, %r376;
	mul.wide.u32 	%rd149, %r378, 4;
	add.s64 	%rd150, %rd12, %rd149;
	st.global.u32 	[%rd150], %r377;
	cvt.u64.u32 	%rd151, %r590;
	add.s64 	%rd152, %rd151, %rd21;
	shl.b64 	%rd153, %rd152, 2;
	add.s64 	%rd154, %rd12, %rd153;
	st.global.u32 	[%rd154+4], %r377;
	ld.global.u32 	%r379, [%rd22];
	st.global.u32 	[%rd154+8], %r379;
	st.global.u32 	[%rd154+12], %r379;
	add.s32 	%r590, %r590, 4;
$L__BB4_71:
	setp.eq.s32 	%p79, %r7, 0;
	@%p79 bra 	$L__BB4_75;
	cvt.u32.u64 	%r380, %rd21;
	setp.eq.s32 	%p80, %r7, 1;
	ld.global.u32 	%r73, [%rd22];
	add.s32 	%r381, %r590, %r380;
	mul.wide.u32 	%rd155, %r381, 4;
	add.s64 	%rd156, %rd12, %rd155;
	st.global.u32 	[%rd156], %r73;
	@%p80 bra 	$L__BB4_75;
	setp.eq.s32 	%p81, %r7, 2;
	cvt.u64.u32 	%rd157, %r590;
	add.s64 	%rd158, %rd157, %rd21;
	shl.b64 	%rd159, %rd158, 2;
	add.s64 	%rd26, %rd12, %rd159;
	st.global.u32 	[%rd26+4], %r73;
	@%p81 bra 	$L__BB4_75;
	ld.global.u32 	%r382, [%rd22];
	st.global.u32 	[%rd26+8], %r382;
$L__BB4_75:
	cvt.u32.u64 	%r383, %rd21;
	ld.global.u32 	%r384, [%rd22];
	add.s32 	%r385, %r622, %r383;
	mul.wide.s32 	%rd160, %r385, 4;
	add.s64 	%rd161, %rd12, %rd160;
	st.global.u32 	[%rd161], %r384;
	add.s32 	%r622, %r622, 1;
	bra.uni 	$L__BB4_158;
$L__BB4_76:
	setp.ge.s32 	%p56, %r621, %r232;
	@%p56 bra 	$L__BB4_158;
	setp.lt.s32 	%p57, %r232, 1;
	setp.ne.s32 	%p58, %r621, 0;
	or.pred  	%p59, %p58, %p57;
	@%p59 bra 	$L__BB4_91;
	setp.lt.u32 	%p60, %r2, 15;
	mov.b32 	%r595, 0;
	@%p60 bra 	$L__BB4_81;
	ld.global.u32 	%r592, [%rd22];
	mov.b32 	%r593, 0;
$L__BB4_80:
	.pragma "nounroll";
	cvt.u32.u64 	%r334, %rd21;
	add.s32 	%r335, %r593, %r334;
	mul.wide.u32 	%rd120, %r335, 4;
	add.s64 	%rd121, %rd13, %rd120;
	st.global.u32 	[%rd121], %r592;
	ld.global.u32 	%r336, [%rd22];
	st.global.u32 	[%rd121+4], %r336;
	st.global.u32 	[%rd121+8], %r336;
	ld.global.u32 	%r337, [%rd22];
	st.global.u32 	[%rd121+12], %r337;
	st.global.u32 	[%rd121+16], %r337;
	ld.global.u32 	%r338, [%rd22];
	st.global.u32 	[%rd121+20], %r338;
	st.global.u32 	[%rd121+24], %r338;
	ld.global.u32 	%r339, [%rd22];
	st.global.u32 	[%rd121+28], %r339;
	st.global.u32 	[%rd121+32], %r339;
	ld.global.u32 	%r340, [%rd22];
	st.global.u32 	[%rd121+36], %r340;
	st.global.u32 	[%rd121+40], %r340;
	ld.global.u32 	%r341, [%rd22];
	st.global.u32 	[%rd121+44], %r341;
	st.global.u32 	[%rd121+48], %r341;
	ld.global.u32 	%r342, [%rd22];
	st.global.u32 	[%rd121+52], %r342;
	st.global.u32 	[%rd121+56], %r342;
	ld.global.u32 	%r592, [%rd22];
	st.global.u32 	[%rd121+60], %r592;
	add.s32 	%r593, %r593, 16;
	setp.ne.s32 	%p61, %r593, %r9;
	mov.u32 	%r595, %r9;
	@%p61 bra 	$L__BB4_80;
$L__BB4_81:
	setp.eq.s32 	%p62, %r3, 0;
	@%p62 bra 	$L__BB4_91;
	setp.lt.u32 	%p63, %r4, 7;
	@%p63 bra 	$L__BB4_84;
	cvt.u32.u64 	%r343, %rd21;
	ld.global.u32 	%r344, [%rd22];
	add.s32 	%r345, %r595, %r343;
	mul.wide.u32 	%rd122, %r345, 4;
	add.s64 	%rd123, %rd13, %rd122;
	st.global.u32 	[%rd123], %r344;
	cvt.u64.u32 	%rd124, %r595;
	add.s64 	%rd125, %rd124, %rd21;
	shl.b64 	%rd126, %rd125, 2;
	add.s64 	%rd127, %rd13, %rd126;
	st.global.u32 	[%rd127+4], %r344;
	ld.global.u32 	%r346, [%rd22];
	st.global.u32 	[%rd127+8], %r346;
	st.global.u32 	[%rd127+12], %r346;
	ld.global.u32 	%r347, [%rd22];
	st.global.u32 	[%rd127+16], %r347;
	st.global.u32 	[%rd127+20], %r347;
	ld.global.u32 	%r348, [%rd22];
	st.global.u32 	[%rd127+24], %r348;
	st.global.u32 	[%rd127+28], %r348;
	add.s32 	%r595, %r595, 8;
$L__BB4_84:
	setp.eq.s32 	%p64, %r5, 0;
	@%p64 bra 	$L__BB4_91;
	setp.lt.u32 	%p65, %r6, 3;
	@%p65 bra 	$L__BB4_87;
	cvt.u32.u64 	%r349, %rd21;
	ld.global.u32 	%r350, [%rd22];
	add.s32 	%r351, %r595, %r349;
	mul.wide.u32 	%rd128, %r351, 4;
	add.s64 	%rd129, %rd13, %rd128;
	st.global.u32 	[%rd129], %r350;
	cvt.u64.u32 	%rd130, %r595;
	add.s64 	%rd131, %rd130, %rd21;
	shl.b64 	%rd132, %rd131, 2;
	add.s64 	%rd133, %rd13, %rd132;
	st.global.u32 	[%rd133+4], %r350;
	ld.global.u32 	%r352, [%rd22];
	st.global.u32 	[%rd133+8], %r352;
	st.global.u32 	[%rd133+12], %r352;
	add.s32 	%r595, %r595, 4;
$L__BB4_87:
	setp.eq.s32 	%p66, %r7, 0;
	@%p66 bra 	$L__BB4_91;
	cvt.u32.u64 	%r353, %rd21;
	setp.eq.s32 	%p67, %r7, 1;
	ld.global.u32 	%r85, [%rd22];
	add.s32 	%r354, %r595, %r353;
	mul.wide.u32 	%rd134, %r354, 4;
	add.s64 	%rd135, %rd13, %rd134;
	st.global.u32 	[%rd135], %r85;
	@%p67 bra 	$L__BB4_91;
	setp.eq.s32 	%p68, %r7, 2;
	cvt.u64.u32 	%rd136, %r595;
	add.s64 	%rd137, %rd136, %rd21;
	shl.b64 	%rd138, %rd137, 2;
	add.s64 	%rd27, %rd13, %rd138;
	st.global.u32 	[%rd27+4], %r85;
	@%p68 bra 	$L__BB4_91;
	ld.global.u32 	%r355, [%rd22];
	st.global.u32 	[%rd27+8], %r355;
$L__BB4_91:
	cvt.u32.u64 	%r356, %rd21;
	ld.global.u32 	%r357, [%rd22];
	add.s32 	%r358, %r621, %r356;
	mul.wide.s32 	%rd139, %r358, 4;
	add.s64 	%rd140, %rd13, %rd139;
	st.global.u32 	[%rd140], %r357;
	add.s32 	%r621, %r621, 1;
	bra.uni 	$L__BB4_158;
$L__BB4_92:
	setp.ge.s32 	%p82, %r620, %r232;
	@%p82 bra 	$L__BB4_158;
	setp.lt.s32 	%p83, %r232, 1;
	setp.ne.s32 	%p84, %r620, 0;
	or.pred  	%p85, %p84, %p83;
	@%p85 bra 	$L__BB4_107;
	setp.lt.u32 	%p86, %r2, 15;
	mov.b32 	%r600, 0;
	@%p86 bra 	$L__BB4_97;
	ld.global.u32 	%r597, [%rd22];
	mov.b32 	%r598, 0;
$L__BB4_96:
	.pragma "nounroll";
	cvt.u32.u64 	%r388, %rd21;
	add.s32 	%r389, %r598, %r388;
	mul.wide.u32 	%rd162, %r389, 4;
	add.s64 	%rd163, %rd14, %rd162;
	st.global.u32 	[%rd163], %r597;
	ld.global.u32 	%r390, [%rd22];
	st.global.u32 	[%rd163+4], %r390;
	st.global.u32 	[%rd163+8], %r390;
	ld.global.u32 	%r391, [%rd22];
	st.global.u32 	[%rd163+12], %r391;
	st.global.u32 	[%rd163+16], %r391;
	ld.global.u32 	%r392, [%rd22];
	st.global.u32 	[%rd163+20], %r392;
	st.global.u32 	[%rd163+24], %r392;
	ld.global.u32 	%r393, [%rd22];
	st.global.u32 	[%rd163+28], %r393;
	st.global.u32 	[%rd163+32], %r393;
	ld.global.u32 	%r394, [%rd22];
	st.global.u32 	[%rd163+36], %r394;
	st.global.u32 	[%rd163+40], %r394;
	ld.global.u32 	%r395, [%rd22];
	st.global.u32 	[%rd163+44], %r395;
	st.global.u32 	[%rd163+48], %r395;
	ld.global.u32 	%r396, [%rd22];
	st.global.u32 	[%rd163+52], %r396;
	st.global.u32 	[%rd163+56], %r396;
	ld.global.u32 	%r597, [%rd22];
	st.global.u32 	[%rd163+60], %r597;
	add.s32 	%r598, %r598, 16;
	setp.ne.s32 	%p87, %r598, %r9;
	mov.u32 	%r600, %r9;
	@%p87 bra 	$L__BB4_96;
$L__BB4_97:
	setp.eq.s32 	%p88, %r3, 0;
	@%p88 bra 	$L__BB4_107;
	setp.lt.u32 	%p89, %r4, 7;
	@%p89 bra 	$L__BB4_100;
	cvt.u32.u64 	%r397, %rd21;
	ld.global.u32 	%r398, [%rd22];
	add.s32 	%r399, %r600, %r397;
	mul.wide.u32 	%rd164, %r399, 4;
	add.s64 	%rd165, %rd14, %rd164;
	st.global.u32 	[%rd165], %r398;
	cvt.u64.u32 	%rd166, %r600;
	add.s64 	%rd167, %rd166, %rd21;
	shl.b64 	%rd168, %rd167, 2;
	add.s64 	%rd169, %rd14, %rd168;
	st.global.u32 	[%rd169+4], %r398;
	ld.global.u32 	%r400, [%rd22];
	st.global.u32 	[%rd169+8], %r400;
	st.global.u32 	[%rd169+12], %r400;
	ld.global.u32 	%r401, [%rd22];
	st.global.u32 	[%rd169+16], %r401;
	st.global.u32 	[%rd169+20], %r401;
	ld.global.u32 	%r402, [%rd22];
	st.global.u32 	[%rd169+24], %r402;
	st.global.u32 	[%rd169+28], %r402;
	add.s32 	%r600, %r600, 8;
$L__BB4_100:
	setp.eq.s32 	%p90, %r5, 0;
	@%p90 bra 	$L__BB4_107;
	setp.lt.u32 	%p91, %r6, 3;
	@%p91 bra 	$L__BB4_103;
	cvt.u32.u64 	%r403, %rd21;
	ld.global.u32 	%r404, [%rd22];
	add.s32 	%r405, %r600, %r403;
	mul.wide.u32 	%rd170, %r405, 4;
	add.s64 	%rd171, %rd14, %rd170;
	st.global.u32 	[%rd171], %r404;
	cvt.u64.u32 	%rd172, %r600;
	add.s64 	%rd173, %rd172, %rd21;
	shl.b64 	%rd174, %rd173, 2;
	add.s64 	%rd175, %rd14, %rd174;
	st.global.u32 	[%rd175+4], %r404;
	ld.global.u32 	%r406, [%rd22];
	st.global.u32 	[%rd175+8], %r406;
	st.global.u32 	[%rd175+12], %r406;
	add.s32 	%r600, %r600, 4;
$L__BB4_103:
	setp.eq.s32 	%p92, %r7, 0;
	@%p92 bra 	$L__BB4_107;
	cvt.u32.u64 	%r407, %rd21;
	setp.eq.s32 	%p93, %r7, 1;
	ld.global.u32 	%r97, [%rd22];
	add.s32 	%r408, %r600, %r407;
	mul.wide.u32 	%rd176, %r408, 4;
	add.s64 	%rd177, %rd14, %rd176;
	st.global.u32 	[%rd177], %r97;
	@%p93 bra 	$L__BB4_107;
	setp.eq.s32 	%p94, %r7, 2;
	cvt.u64.u32 	%rd178, %r600;
	add.s64 	%rd179, %rd178, %rd21;
	shl.b64 	%rd180, %rd179, 2;
	add.s64 	%rd28, %rd14, %rd180;
	st.global.u32 	[%rd28+4], %r97;
	@%p94 bra 	$L__BB4_107;
	ld.global.u32 	%r409, [%rd22];
	st.global.u32 	[%rd28+8], %r409;
$L__BB4_107:
	cvt.u32.u64 	%r410, %rd21;
	ld.global.u32 	%r411, [%rd22];
	add.s32 	%r412, %r620, %r410;
	mul.wide.s32 	%rd181, %r412, 4;
	add.s64 	%rd182, %rd14, %rd181;
	st.global.u32 	[%rd182], %r411;
	add.s32 	%r620, %r620, 1;
	bra.uni 	$L__BB4_158;
$L__BB4_108:
	setp.eq.s16 	%p13, %rs1, 1;
	@%p13 bra 	$L__BB4_126;
	setp.ne.s16 	%p14, %rs1, 0;
	@%p14 bra 	$L__BB4_142;
	setp.ge.s32 	%p28, %r619, %r232;
	@%p28 bra 	$L__BB4_158;
	setp.lt.s32 	%p29, %r232, 1;
	setp.ne.s32 	%p30, %r619, 0;
	or.pred  	%p31, %p30, %p29;
	@%p31 bra 	$L__BB4_125;
	setp.lt.u32 	%p32, %r2, 15;
	mov.b32 	%r605, 0;
	@%p32 bra 	$L__BB4_115;
	ld.global.u32 	%r602, [%rd22];
	mov.b32 	%r603, 0;
$L__BB4_114:
	.pragma "nounroll";
	cvt.u32.u64 	%r280, %rd21;
	add.s32 	%r281, %r603, %r280;
	mul.wide.u32 	%rd78, %r281, 4;
	add.s64 	%rd79, %rd15, %rd78;
	st.global.u32 	[%rd79], %r602;
	ld.global.u32 	%r282, [%rd22];
	st.global.u32 	[%rd79+4], %r282;
	st.global.u32 	[%rd79+8], %r282;
	ld.global.u32 	%r283, [%rd22];
	st.global.u32 	[%rd79+12], %r283;
	st.global.u32 	[%rd79+16], %r283;
	ld.global.u32 	%r284, [%rd22];
	st.global.u32 	[%rd79+20], %r284;
	st.global.u32 	[%rd79+24], %r284;
	ld.global.u32 	%r285, [%rd22];
	st.global.u32 	[%rd79+28], %r285;
	st.global.u32 	[%rd79+32], %r285;
	ld.global.u32 	%r286, [%rd22];
	st.global.u32 	[%rd79+36], %r286;
	st.global.u32 	[%rd79+40], %r286;
	ld.global.u32 	%r287, [%rd22];
	st.global.u32 	[%rd79+44], %r287;
	st.global.u32 	[%rd79+48], %r287;
	ld.global.u32 	%r288, [%rd22];
	st.global.u32 	[%rd79+52], %r288;
	st.global.u32 	[%rd79+56], %r288;
	ld.global.u32 	%r602, [%rd22];
	st.global.u32 	[%rd79+60], %r602;
	add.s32 	%r603, %r603, 16;
	setp.ne.s32 	%p33, %r603, %r9;
	mov.u32 	%r605, %r9;
	@%p33 bra 	$L__BB4_114;
$L__BB4_115:
	setp.eq.s32 	%p34, %r3, 0;
	@%p34 bra 	$L__BB4_125;
	setp.lt.u32 	%p35, %r4, 7;
	@%p35 bra 	$L__BB4_118;
	cvt.u32.u64 	%r289, %rd21;
	ld.global.u32 	%r290, [%rd22];
	add.s32 	%r291, %r605, %r289;
	mul.wide.u32 	%rd80, %r291, 4;
	add.s64 	%rd81, %rd15, %rd80;
	st.global.u32 	[%rd81], %r290;
	cvt.u64.u32 	%rd82, %r605;
	add.s64 	%rd83, %rd82, %rd21;
	shl.b64 	%rd84, %rd83, 2;
	add.s64 	%rd85, %rd15, %rd84;
	st.global.u32 	[%rd85+4], %r290;
	ld.global.u32 	%r292, [%rd22];
	st.global.u32 	[%rd85+8], %r292;
	st.global.u32 	[%rd85+12], %r292;
	ld.global.u32 	%r293, [%rd22];
	st.global.u32 	[%rd85+16], %r293;
	st.global.u32 	[%rd85+20], %r293;
	ld.global.u32 	%r294, [%rd22];
	st.global.u32 	[%rd85+24], %r294;
	st.global.u32 	[%rd85+28], %r294;
	add.s32 	%r605, %r605, 8;
$L__BB4_118:
	setp.eq.s32 	%p36, %r5, 0;
	@%p36 bra 	$L__BB4_125;
	setp.lt.u32 	%p37, %r6, 3;
	@%p37 bra 	$L__BB4_121;
	cvt.u32.u64 	%r295, %rd21;
	ld.global.u32 	%r296, [%rd22];
	add.s32 	%r297, %r605, %r295;
	mul.wide.u32 	%rd86, %r297, 4;
	add.s64 	%rd87, %rd15, %rd86;
	st.global.u32 	[%rd87], %r296;
	cvt.u64.u32 	%rd88, %r605;
	add.s64 	%rd89, %rd88, %rd21;
	shl.b64 	%rd90, %rd89, 2;
	add.s64 	%rd91, %rd15, %rd90;
	st.global.u32 	[%rd91+4], %r296;
	ld.global.u32 	%r298, [%rd22];
	st.global.u32 	[%rd91+8], %r298;
	st.global.u32 	[%rd91+12], %r298;
	add.s32 	%r605, %r605, 4;
$L__BB4_121:
	setp.eq.s32 	%p38, %r7, 0;
	@%p38 bra 	$L__BB4_125;
	cvt.u32.u64 	%r299, %rd21;
	setp.eq.s32 	%p39, %r7, 1;
	ld.global.u32 	%r109, [%rd22];
	add.s32 	%r300, %r605, %r299;
	mul.wide.u32 	%rd92, %r300, 4;
	add.s64 	%rd93, %rd15, %rd92;
	st.global.u32 	[%rd93], %r109;
	@%p39 bra 	$L__BB4_125;
	setp.eq.s32 	%p40, %r7, 2;
	cvt.u64.u32 	%rd94, %r605;
	add.s64 	%rd95, %rd94, %rd21;
	shl.b64 	%rd96, %rd95, 2;
	add.s64 	%rd29, %rd15, %rd96;
	st.global.u32 	[%rd29+4], %r109;
	@%p40 bra 	$L__BB4_125;
	ld.global.u32 	%r301, [%rd22];
	st.global.u32 	[%rd29+8], %r301;
$L__BB4_125:
	cvt.u32.u64 	%r302, %rd21;
	ld.global.u32 	%r303, [%rd22];
	add.s32 	%r304, %r619, %r302;
	mul.wide.s32 	%rd97, %r304, 4;
	add.s64 	%rd98, %rd15, %rd97;
	st.global.u32 	[%rd98], %r303;
	add.s32 	%r619, %r619, 1;
	bra.uni 	$L__BB4_158;
$L__BB4_126:
	setp.ge.s32 	%p15, %r618, %r232;
	@%p15 bra 	$L__BB4_158;
	setp.lt.s32 	%p16, %r232, 1;
	setp.ne.s32 	%p17, %r618, 0;
	or.pred  	%p18, %p17, %p16;
	@%p18 bra 	$L__BB4_141;
	setp.lt.u32 	%p19, %r2, 15;
	mov.b32 	%r610, 0;
	@%p19 bra 	$L__BB4_131;
	and.b32  	%r254, %r232, 2147483632;
	neg.s32 	%r607, %r254;
	shl.b64 	%rd58, %rd21, 2;
	add.s64 	%rd417, %rd18, %rd58;
	ld.global.u32 	%r608, [%rd22];
$L__BB4_130:
	.pragma "nounroll";
	st.global.u32 	[%rd417+-32], %r608;
	ld.global.u32 	%r255, [%rd22];
	st.global.u32 	[%rd417+-28], %r255;
	st.global.u32 	[%rd417+-24], %r255;
	ld.global.u32 	%r256, [%rd22];
	st.global.u32 	[%rd417+-20], %r256;
	st.global.u32 	[%rd417+-16], %r256;
	ld.global.u32 	%r257, [%rd22];
	st.global.u32 	[%rd417+-12], %r257;
	st.global.u32 	[%rd417+-8], %r257;
	ld.global.u32 	%r258, [%rd22];
	st.global.u32 	[%rd417+-4], %r258;
	st.global.u32 	[%rd417], %r258;
	ld.global.u32 	%r259, [%rd22];
	st.global.u32 	[%rd417+4], %r259;
	st.global.u32 	[%rd417+8], %r259;
	ld.global.u32 	%r260, [%rd22];
	st.global.u32 	[%rd417+12], %r260;
	st.global.u32 	[%rd417+16], %r260;
	ld.global.u32 	%r261, [%rd22];
	st.global.u32 	[%rd417+20], %r261;
	st.global.u32 	[%rd417+24], %r261;
	ld.global.u32 	%r608, [%rd22];
	st.global.u32 	[%rd417+28], %r608;
	add.s32 	%r607, %r607, 16;
	add.s64 	%rd417, %rd417, 64;
	setp.ne.s32 	%p20, %r607, 0;
	mov.u32 	%r610, %r9;
	@%p20 bra 	$L__BB4_130;
$L__BB4_131:
	setp.eq.s32 	%p21, %r3, 0;
	@%p21 bra 	$L__BB4_141;
	setp.lt.u32 	%p22, %r4, 7;
	@%p22 bra 	$L__BB4_134;
	cvt.u32.u64 	%r262, %rd21;
	ld.global.u32 	%r263, [%rd22];
	add.s32 	%r264, %r610, %r262;
	mul.wide.u32 	%rd59, %r264, 4;
	add.s64 	%rd60, %rd16, %rd59;
	st.global.u32 	[%rd60], %r263;
	cvt.u64.u32 	%rd61, %r610;
	add.s64 	%rd62, %rd61, %rd21;
	shl.b64 	%rd63, %rd62, 2;
	add.s64 	%rd64, %rd16, %rd63;
	st.global.u32 	[%rd64+4], %r263;
	ld.global.u32 	%r265, [%rd22];
	st.global.u32 	[%rd64+8], %r265;
	st.global.u32 	[%rd64+12], %r265;
	ld.global.u32 	%r266, [%rd22];
	st.global.u32 	[%rd64+16], %r266;
	st.global.u32 	[%rd64+20], %r266;
	ld.global.u32 	%r267, [%rd22];
	st.global.u32 	[%rd64+24], %r267;
	st.global.u32 	[%rd64+28], %r267;
	add.s32 	%r610, %r610, 8;
$L__BB4_134:
	setp.eq.s32 	%p23, %r5, 0;
	@%p23 bra 	$L__BB4_141;
	setp.lt.u32 	%p24, %r6, 3;
	@%p24 bra 	$L__BB4_137;
	cvt.u32.u64 	%r268, %rd21;
	ld.global.u32 	%r269, [%rd22];
	add.s32 	%r270, %r610, %r268;
	mul.wide.u32 	%rd65, %r270, 4;
	add.s64 	%rd66, %rd16, %rd65;
	st.global.u32 	[%rd66], %r269;
	cvt.u64.u32 	%rd67, %r610;
	add.s64 	%rd68, %rd67, %rd21;
	shl.b64 	%rd69, %rd68, 2;
	add.s64 	%rd70, %rd16, %rd69;
	st.global.u32 	[%rd70+4], %r269;
	ld.global.u32 	%r271, [%rd22];
	st.global.u32 	[%rd70+8], %r271;
	st.global.u32 	[%rd70+12], %r271;
	add.s32 	%r610, %r610, 4;
$L__BB4_137:
	setp.eq.s32 	%p25, %r7, 0;
	@%p25 bra 	$L__BB4_141;
	cvt.u32.u64 	%r272, %rd21;
	setp.eq.s32 	%p26, %r7, 1;
	ld.global.u32 	%r122, [%rd22];
	add.s32 	%r273, %r610, %r272;
	mul.wide.u32 	%rd71, %r273, 4;
	add.s64 	%rd72, %rd16, %rd71;
	st.global.u32 	[%rd72], %r122;
	@%p26 bra 	$L__BB4_141;
	setp.eq.s32 	%p27, %r7, 2;
	cvt.u64.u32 	%rd73, %r610;
	add.s64 	%rd74, %rd73, %rd21;
	shl.b64 	%rd75, %rd74, 2;
	add.s64 	%rd33, %rd16, %rd75;
	st.global.u32 	[%rd33+4], %r122;
	@%p27 bra 	$L__BB4_141;
	ld.global.u32 	%r274, [%rd22];
	st.global.u32 	[%rd33+8], %r274;
$L__BB4_141:
	cvt.u32.u64 	%r275, %rd21;
	ld.global.u32 	%r276, [%rd22];
	add.s32 	%r277, %r618, %r275;
	mul.wide.s32 	%rd76, %r277, 4;
	add.s64 	%rd77, %rd16, %rd76;
	st.global.u32 	[%rd77], %r276;
	add.s32 	%r618, %r618, 1;
	bra.uni 	$L__BB4_158;
$L__BB4_142:
	setp.ge.s32 	%p41, %r617, %r232;
	@%p41 bra 	$L__BB4_158;
	setp.lt.s32 	%p42, %r232, 1;
	setp.ne.s32 	%p43, %r617, 0;
	or.pred  	%p44, %p43, %p42;
	@%p44 bra 	$L__BB4_157;
	setp.lt.u32 	%p45, %r2, 15;
	mov.b32 	%r615, 0;
	@%p45 bra 	$L__BB4_147;
	ld.global.u32 	%r612, [%rd22];
	mov.b32 	%r613, 0;
$L__BB4_146:
	.pragma "nounroll";
	cvt.u32.u64 	%r307, %rd21;
	add.s32 	%r308, %r613, %r307;
	mul.wide.u32 	%rd99, %r308, 4;
	add.s64 	%rd100, %rd17, %rd99;
	st.global.u32 	[%rd100], %r612;
	ld.global.u32 	%r309, [%rd22];
	st.global.u32 	[%rd100+4], %r309;
	st.global.u32 	[%rd100+8], %r309;
	ld.global.u32 	%r310, [%rd22];
	st.global.u32 	[%rd100+12], %r310;
	st.global.u32 	[%rd100+16], %r310;
	ld.global.u32 	%r311, [%rd22];
	st.global.u32 	[%rd100+20], %r311;
	st.global.u32 	[%rd100+24], %r311;
	ld.global.u32 	%r312, [%rd22];
	st.global.u32 	[%rd100+28], %r312;
	st.global.u32 	[%rd100+32], %r312;
	ld.global.u32 	%r313, [%rd22];
	st.global.u32 	[%rd100+36], %r313;
	st.global.u32 	[%rd100+40], %r313;
	ld.global.u32 	%r314, [%rd22];
	st.global.u32 	[%rd100+44], %r314;
	st.global.u32 	[%rd100+48], %r314;
	ld.global.u32 	%r315, [%rd22];
	st.global.u32 	[%rd100+52], %r315;
	st.global.u32 	[%rd100+56], %r315;
	ld.global.u32 	%r612, [%rd22];
	st.global.u32 	[%rd100+60], %r612;
	add.s32 	%r613, %r613, 16;
	setp.ne.s32 	%p46, %r613, %r9;
	mov.u32 	%r615, %r9;
	@%p46 bra 	$L__BB4_146;
$L__BB4_147:
	setp.eq.s32 	%p47, %r3, 0;
	@%p47 bra 	$L__BB4_157;
	setp.lt.u32 	%p48, %r4, 7;
	@%p48 bra 	$L__BB4_150;
	cvt.u32.u64 	%r316, %rd21;
	ld.global.u32 	%r317, [%rd22];
	add.s32 	%r318, %r615, %r316;
	mul.wide.u32 	%rd101, %r318, 4;
	add.s64 	%rd102, %rd17, %rd101;
	st.global.u32 	[%rd102], %r317;
	cvt.u64.u32 	%rd103, %r615;
	add.s64 	%rd104, %rd103, %rd21;
	shl.b64 	%rd105, %rd104, 2;
	add.s64 	%rd106, %rd17, %rd105;
	st.global.u32 	[%rd106+4], %r317;
	ld.global.u32 	%r319, [%rd22];
	st.global.u32 	[%rd106+8], %r319;
	st.global.u32 	[%rd106+12], %r319;
	ld.global.u32 	%r320, [%rd22];
	st.global.u32 	[%rd106+16], %r320;
	st.global.u32 	[%rd106+20], %r320;
	ld.global.u32 	%r321, [%rd22];
	st.global.u32 	[%rd106+24], %r321;
	st.global.u32 	[%rd106+28], %r321;
	add.s32 	%r615, %r615, 8;
$L__BB4_150:
	setp.eq.s32 	%p49, %r5, 0;
	@%p49 bra 	$L__BB4_157;
	setp.lt.u32 	%p50, %r6, 3;
	@%p50 bra 	$L__BB4_153;
	cvt.u32.u64 	%r322, %rd21;
	ld.global.u32 	%r323, [%rd22];
	add.s32 	%r324, %r615, %r322;
	mul.wide.u32 	%rd107, %r324, 4;
	add.s64 	%rd108, %rd17, %rd107;
	st.global.u32 	[%rd108], %r323;
	cvt.u64.u32 	%rd109, %r615;
	add.s64 	%rd110, %rd109, %rd21;
	shl.b64 	%rd111, %rd110, 2;
	add.s64 	%rd112, %rd17, %rd111;
	st.global.u32 	[%rd112+4], %r323;
	ld.global.u32 	%r325, [%rd22];
	st.global.u32 	[%rd112+8], %r325;
	st.global.u32 	[%rd112+12], %r325;
	add.s32 	%r615, %r615, 4;
$L__BB4_153:
	setp.eq.s32 	%p51, %r7, 0;
	@%p51 bra 	$L__BB4_157;
	cvt.u32.u64 	%r326, %rd21;
	setp.eq.s32 	%p52, %r7, 1;
	ld.global.u32 	%r134, [%rd22];
	add.s32 	%r327, %r615, %r326;
	mul.wide.u32 	%rd113, %r327, 4;
	add.s64 	%rd114, %rd17, %rd113;
	st.global.u32 	[%rd114], %r134;
	@%p52 bra 	$L__BB4_157;
	setp.eq.s32 	%p53, %r7, 2;
	cvt.u64.u32 	%rd115, %r615;
	add.s64 	%rd116, %rd115, %rd21;
	shl.b64 	%rd117, %rd116, 2;
	add.s64 	%rd34, %rd17, %rd117;
	st.global.u32 	[%rd34+4], %r134;
	@%p53 bra 	$L__BB4_157;
	ld.global.u32 	%r328, [%rd22];
	st.global.u32 	[%rd34+8], %r328;
$L__BB4_157:
	cvt.u32.u64 	%r329, %rd21;
	ld.global.u32 	%r330, [%rd22];
	add.s32 	%r331, %r617, %r329;
	mul.wide.s32 	%rd118, %r331, 4;
	add.s64 	%rd119, %rd17, %rd118;
	st.global.u32 	[%rd119], %r330;
	add.s32 	%r617, %r617, 1;
$L__BB4_158:
	add.s32 	%r570, %r570, 1;
	setp.ne.s32 	%p136, %r570, %r231;
	@%p136 bra 	$L__BB4_4;
	not.b32 	%r626, %r571;
$L__BB4_160:
	setp.lt.s32 	%p137, %r232, 1;
	setp.ne.s32 	%p138, %r625, 0;
	or.pred  	%p139, %p138, %p137;
	@%p139 bra 	$L__BB4_172;
	setp.lt.u32 	%p140, %r2, 7;
	mul.lo.s32 	%r157, %r559, %r232;
	mov.b32 	%r638, 0;
	@%p140 bra 	$L__BB4_164;
	mov.b32 	%r636, 0;
$L__BB4_163:
	.pragma "nounroll";
	add.s32 	%r496, %r636, %r157;
	mul.wide.u32 	%rd246, %r496, 4;
	add.s64 	%rd247, %rd9, %rd246;
	st.global.u32 	[%rd247], %r626;
	st.global.u32 	[%rd247+4], %r626;
	st.global.u32 	[%rd247+8], %r626;
	st.global.u32 	[%rd247+12], %r626;
	st.global.u32 	[%rd247+16], %r626;
	st.global.u32 	[%rd247+20], %r626;
	st.global.u32 	[%rd247+24], %r626;
	st.global.u32 	[%rd247+28], %r626;
	add.s32 	%r636, %r636, 8;
	setp.ne.s32 	%p141, %r636, %r10;
	mov.u32 	%r638, %r10;
	@%p141 bra 	$L__BB4_163;
$L__BB4_164:
	setp.eq.s32 	%p142, %r5, 0;
	@%p142 bra 	$L__BB4_172;
	setp.lt.u32 	%p143, %r6, 3;
	@%p143 bra 	$L__BB4_167;
	add.s32 	%r497, %r638, %r157;
	mul.wide.u32 	%rd248, %r497, 4;
	add.s64 	%rd249, %rd9, %rd248;
	st.global.u32 	[%rd249], %r626;
	cvt.u64.u32 	%rd250, %r157;
	cvt.u64.u32 	%rd251, %r638;
	add.s64 	%rd252, %rd251, %rd250;
	shl.b64 	%rd253, %rd252, 2;
	add.s64 	%rd254, %rd9, %rd253;
	st.global.u32 	[%rd254+4], %r626;
	st.global.u32 	[%rd254+8], %r626;
	st.global.u32 	[%rd254+12], %r626;
	add.s32 	%r638, %r638, 4;
$L__BB4_167:
	setp.eq.s32 	%p144, %r7, 0;
	@%p144 bra 	$L__BB4_172;
	setp.eq.s32 	%p145, %r8, 0;
	@%p145 bra 	$L__BB4_170;
	add.s32 	%r498, %r638, %r157;
	mul.wide.u32 	%rd255, %r498, 4;
	add.s64 	%rd256, %rd9, %rd255;
	st.global.u32 	[%rd256], %r626;
	cvt.u64.u32 	%rd257, %r157;
	cvt.u64.u32 	%rd258, %r638;
	add.s64 	%rd259, %rd258, %rd257;
	shl.b64 	%rd260, %rd259, 2;
	add.s64 	%rd261, %rd9, %rd260;
	st.global.u32 	[%rd261+4], %r626;
	add.s32 	%r638, %r638, 2;
$L__BB4_170:
	setp.eq.s32 	%p146, %r11, 0;
	@%p146 bra 	$L__BB4_172;
	add.s32 	%r499, %r638, %r157;
	mul.wide.u32 	%rd262, %r499, 4;
	add.s64 	%rd263, %rd9, %rd262;
	st.global.u32 	[%rd263], %r626;
$L__BB4_172:
	setp.lt.s32 	%p147, %r232, 1;
	setp.ne.s32 	%p148, %r624, 0;
	or.pred  	%p149, %p148, %p147;
	@%p149 bra 	$L__BB4_184;
	setp.lt.u32 	%p150, %r2, 7;
	mul.lo.s32 	%r165, %r559, %r232;
	mov.b32 	%r642, 0;
	@%p150 bra 	$L__BB4_176;
	mov.b32 	%r640, 0;
$L__BB4_175:
	.pragma "nounroll";
	add.s32 	%r502, %r640, %r165;
	mul.wide.u32 	%rd264, %r502, 4;
	add.s64 	%rd265, %rd10, %rd264;
	st.global.u32 	[%rd265], %r626;
	st.global.u32 	[%rd265+4], %r626;
	st.global.u32 	[%rd265+8], %r626;
	st.global.u32 	[%rd265+12], %r626;
	st.global.u32 	[%rd265+16], %r626;
	st.global.u32 	[%rd265+20], %r626;
	st.global.u32 	[%rd265+24], %r626;
	st.global.u32 	[%rd265+28], %r626;
	add.s32 	%r640, %r640, 8;
	setp.ne.s32 	%p151, %r640, %r10;
	mov.u32 	%r642, %r10;
	@%p151 bra 	$L__BB4_175;
$L__BB4_176:
	setp.eq.s32 	%p152, %r5, 0;
	@%p152 bra 	$L__BB4_184;
	setp.lt.u32 	%p153, %r6, 3;
	@%p153 bra 	$L__BB4_179;
	add.s32 	%r503, %r642, %r165;
	mul.wide.u32 	%rd266, %r503, 4;
	add.s64 	%rd267, %rd10, %rd266;
	st.global.u32 	[%rd267], %r626;
	cvt.u64.u32 	%rd268, %r165;
	cvt.u64.u32 	%rd269, %r642;
	add.s64 	%rd270, %rd269, %rd268;
	shl.b64 	%rd271, %rd270, 2;
	add.s64 	%rd272, %rd10, %rd271;
	st.global.u32 	[%rd272+4], %r626;
	st.global.u32 	[%rd272+8], %r626;
	st.global.u32 	[%rd272+12], %r626;
	add.s32 	%r642, %r642, 4;
$L__BB4_179:
	setp.eq.s32 	%p154, %r7, 0;
	@%p154 bra 	$L__BB4_184;
	setp.eq.s32 	%p155, %r8, 0;
	@%p155 bra 	$L__BB4_182;
	add.s32 	%r504, %r642, %r165;
	mul.wide.u32 	%rd273, %r504, 4;
	add.s64 	%rd274, %rd10, %rd273;
	st.global.u32 	[%rd274], %r626;
	cvt.u64.u32 	%rd275, %r165;
	cvt.u64.u32 	%rd276, %r642;
	add.s64 	%rd277, %rd276, %rd275;
	shl.b64 	%rd278, %rd277, 2;
	add.s64 	%rd279, %rd10, %rd278;
	st.global.u32 	[%rd279+4], %r626;
	add.s32 	%r642, %r642, 2;
$L__BB4_182:
	setp.eq.s32 	%p156, %r11, 0;
	@%p156 bra 	$L__BB4_184;
	add.s32 	%r505, %r642, %r165;
	mul.wide.u32 	%rd280, %r505, 4;
	add.s64 	%rd281, %rd10, %rd280;
	st.global.u32 	[%rd281], %r626;
$L__BB4_184:
	setp.lt.s32 	%p157, %r232, 1;
	setp.ne.s32 	%p158, %r623, 0;
	or.pred  	%p159, %p158, %p157;
	@%p159 bra 	$L__BB4_196;
	setp.lt.u32 	%p160, %r2, 7;
	mul.lo.s32 	%r173, %r559, %r232;
	mov.b32 	%r646, 0;
	@%p160 bra 	$L__BB4_188;
	mov.b32 	%r644, 0;
$L__BB4_187:
	.pragma "nounroll";
	add.s32 	%r508, %r644, %r173;
	mul.wide.u32 	%rd282, %r508, 4;
	add.s64 	%rd283, %rd11, %rd282;
	st.global.u32 	[%rd283], %r626;
	st.global.u32 	[%rd283+4], %r626;
	st.global.u32 	[%rd283+8], %r626;
	st.global.u32 	[%rd283+12], %r626;
	st.global.u32 	[%rd283+16], %r626;
	st.global.u32 	[%rd283+20], %r626;
	st.global.u32 	[%rd283+24], %r626;
	st.global.u32 	[%rd283+28], %r626;
	add.s32 	%r644, %r644, 8;
	setp.ne.s32 	%p161, %r644, %r10;
	mov.u32 	%r646, %r10;
	@%p161 bra 	$L__BB4_187;
$L__BB4_188:
	setp.eq.s32 	%p162, %r5, 0;
	@%p162 bra 	$L__BB4_196;
	setp.lt.u32 	%p163, %r6, 3;
	@%p163 bra 	$L__BB4_191;
	add.s32 	%r509, %r646, %r173;
	mul.wide.u32 	%rd284, %r509, 4;
	add.s64 	%rd285, %rd11, %rd284;
	st.global.u32 	[%rd285], %r626;
	cvt.u64.u32 	%rd286, %r173;
	cvt.u64.u32 	%rd287, %r646;
	add.s64 	%rd288, %rd287, %rd286;
	shl.b64 	%rd289, %rd288, 2;
	add.s64 	%rd290, %rd11, %rd289;
	st.global.u32 	[%rd290+4], %r626;
	st.global.u32 	[%rd290+8], %r626;
	st.global.u32 	[%rd290+12], %r626;
	add.s32 	%r646, %r646, 4;
$L__BB4_191:
	setp.eq.s32 	%p164, %r7, 0;
	@%p164 bra 	$L__BB4_196;
	setp.eq.s32 	%p165, %r8, 0;
	@%p165 bra 	$L__BB4_194;
	add.s32 	%r510, %r646, %r173;
	mul.wide.u32 	%rd291, %r510, 4;
	add.s64 	%rd292, %rd11, %rd291;
	st.global.u32 	[%rd292], %r626;
	cvt.u64.u32 	%rd293, %r173;
	cvt.u64.u32 	%rd294, %r646;
	add.s64 	%rd295, %rd294, %rd293;
	shl.b64 	%rd296, %rd295, 2;
	add.s64 	%rd297, %rd11, %rd296;
	st.global.u32 	[%rd297+4], %r626;
	add.s32 	%r646, %r646, 2;
$L__BB4_194:
	setp.eq.s32 	%p166, %r11, 0;
	@%p166 bra 	$L__BB4_196;
	add.s32 	%r511, %r646, %r173;
	mul.wide.u32 	%rd298, %r511, 4;
	add.s64 	%rd299, %rd11, %rd298;
	st.global.u32 	[%rd299], %r626;
$L__BB4_196:
	setp.lt.s32 	%p167, %r232, 1;
	setp.ne.s32 	%p168, %r622, 0;
	or.pred  	%p169, %p168, %p167;
	@%p169 bra 	$L__BB4_208;
	setp.lt.u32 	%p170, %r2, 7;
	mul.lo.s32 	%r181, %r559, %r232;
	mov.b32 	%r650, 0;
	@%p170 bra 	$L__BB4_200;
	mov.b32 	%r648, 0;
$L__BB4_199:
	.pragma "nounroll";
	add.s32 	%r514, %r648, %r181;
	mul.wide.u32 	%rd300, %r514, 4;
	add.s64 	%rd301, %rd12, %rd300;
	st.global.u32 	[%rd301], %r626;
	st.global.u32 	[%rd301+4], %r626;
	st.global.u32 	[%rd301+8], %r626;
	st.global.u32 	[%rd301+12], %r626;
	st.global.u32 	[%rd301+16], %r626;
	st.global.u32 	[%rd301+20], %r626;
	st.global.u32 	[%rd301+24], %r626;
	st.global.u32 	[%rd301+28], %r626;
	add.s32 	%r648, %r648, 8;
	setp.ne.s32 	%p171, %r648, %r10;
	mov.u32 	%r650, %r10;
	@%p171 bra 	$L__BB4_199;
$L__BB4_200:
	setp.eq.s32 	%p172, %r5, 0;
	@%p172 bra 	$L__BB4_208;
	setp.lt.u32 	%p173, %r6, 3;
	@%p173 bra 	$L__BB4_203;
	add.s32 	%r515, %r650, %r181;
	mul.wide.u32 	%rd302, %r515, 4;
	add.s64 	%rd303, %rd12, %rd302;
	st.global.u32 	[%rd303], %r626;
	cvt.u64.u32 	%rd304, %r181;
	cvt.u64.u32 	%rd305, %r650;
	add.s64 	%rd306, %rd305, %rd304;
	shl.b64 	%rd307, %rd306, 2;
	add.s64 	%rd308, %rd12, %rd307;
	st.global.u32 	[%rd308+4], %r626;
	st.global.u32 	[%rd308+8], %r626;
	st.global.u32 	[%rd308+12], %r626;
	add.s32 	%r650, %r650, 4;
$L__BB4_203:
	setp.eq.s32 	%p174, %r7, 0;
	@%p174 bra 	$L__BB4_208;
	setp.eq.s32 	%p175, %r8, 0;
	@%p175 bra 	$L__BB4_206;
	add.s32 	%r516, %r650, %r181;
	mul.wide.u32 	%rd309, %r516, 4;
	add.s64 	%rd310, %rd12, %rd309;
	st.global.u32 	[%rd310], %r626;
	cvt.u64.u32 	%rd311, %r181;
	cvt.u64.u32 	%rd312, %r650;
	add.s64 	%rd313, %rd312, %rd311;
	shl.b64 	%rd314, %rd313, 2;
	add.s64 	%rd315, %rd12, %rd314;
	st.global.u32 	[%rd315+4], %r626;
	add.s32 	%r650, %r650, 2;
$L__BB4_206:
	setp.eq.s32 	%p176, %r11, 0;
	@%p176 bra 	$L__BB4_208;
	add.s32 	%r517, %r650, %r181;
	mul.wide.u32 	%rd316, %r517, 4;
	add.s64 	%rd317, %rd12, %rd316;
	st.global.u32 	[%rd317], %r626;
$L__BB4_208:
	setp.lt.s32 	%p177, %r232, 1;
	setp.ne.s32 	%p178, %r621, 0;
	or.pred  	%p179, %p178, %p177;
	@%p179 bra 	$L__BB4_220;
	setp.lt.u32 	%p180, %r2, 7;
	mul.lo.s32 	%r189, %r559, %r232;
	mov.b32 	%r654, 0;
	@%p180 bra 	$L__BB4_212;
	mov.b32 	%r652, 0;
$L__BB4_211:
	.pragma "nounroll";
	add.s32 	%r520, %r652, %r189;
	mul.wide.u32 	%rd318, %r520, 4;
	add.s64 	%rd319, %rd13, %rd318;
	st.global.u32 	[%rd319], %r626;
	st.global.u32 	[%rd319+4], %r626;
	st.global.u32 	[%rd319+8], %r626;
	st.global.u32 	[%rd319+12], %r626;
	st.global.u32 	[%rd319+16], %r626;
	st.global.u32 	[%rd319+20], %r626;
	st.global.u32 	[%rd319+24], %r626;
	st.global.u32 	[%rd319+28], %r626;
	add.s32 	%r652, %r652, 8;
	setp.ne.s32 	%p181, %r652, %r10;
	mov.u32 	%r654, %r10;
	@%p181 bra 	$L__BB4_211;
$L__BB4_212:
	setp.eq.s32 	%p182, %r5, 0;
	@%p182 bra 	$L__BB4_220;
	setp.lt.u32 	%p183, %r6, 3;
	@%p183 bra 	$L__BB4_215;
	add.s32 	%r521, %r654, %r189;
	mul.wide.u32 	%rd320, %r521, 4;
	add.s64 	%rd321, %rd13, %rd320;
	st.global.u32 	[%rd321], %r626;
	cvt.u64.u32 	%rd322, %r189;
	cvt.u64.u32 	%rd323, %r654;
	add.s64 	%rd324, %rd323, %rd322;
	shl.b64 	%rd325, %rd324, 2;
	add.s64 	%rd326, %rd13, %rd325;
	st.global.u32 	[%rd326+4], %r626;
	st.global.u32 	[%rd326+8], %r626;
	st.global.u32 	[%rd326+12], %r626;
	add.s32 	%r654, %r654, 4;
$L__BB4_215:
	setp.eq.s32 	%p184, %r7, 0;
	@%p184 bra 	$L__BB4_220;
	setp.eq.s32 	%p185, %r8, 0;
	@%p185 bra 	$L__BB4_218;
	add.s32 	%r522, %r654, %r189;
	mul.wide.u32 	%rd327, %r522, 4;
	add.s64 	%rd328, %rd13, %rd327;
	st.global.u32 	[%rd328], %r626;
	cvt.u64.u32 	%rd329, %r189;
	cvt.u64.u32 	%rd330, %r654;
	add.s64 	%rd331, %rd330, %rd329;
	shl.b64 	%rd332, %rd331, 2;
	add.s64 	%rd333, %rd13, %rd332;
	st.global.u32 	[%rd333+4], %r626;
	add.s32 	%r654, %r654, 2;
$L__BB4_218:
	setp.eq.s32 	%p186, %r11, 0;
	@%p186 bra 	$L__BB4_220;
	add.s32 	%r523, %r654, %r189;
	mul.wide.u32 	%rd334, %r523, 4;
	add.s64 	%rd335, %rd13, %rd334;
	st.global.u32 	[%rd335], %r626;
$L__BB4_220:
	setp.lt.s32 	%p187, %r232, 1;
	setp.ne.s32 	%p188, %r620, 0;
	or.pred  	%p189, %p188, %p187;
	@%p189 bra 	$L__BB4_232;
	setp.lt.u32 	%p190, %r2, 7;
	mul.lo.s32 	%r197, %r559, %r232;
	mov.b32 	%r658, 0;
	@%p190 bra 	$L__BB4_224;
	mov.b32 	%r656, 0;
$L__BB4_223:
	.pragma "nounroll";
	add.s32 	%r526, %r656, %r197;
	mul.wide.u32 	%rd336, %r526, 4;
	add.s64 	%rd337, %rd14, %rd336;
	st.global.u32 	[%rd337], %r626;
	st.global.u32 	[%rd337+4], %r626;
	st.global.u32 	[%rd337+8], %r626;
	st.global.u32 	[%rd337+12], %r626;
	st.global.u32 	[%rd337+16], %r626;
	st.global.u32 	[%rd337+20], %r626;
	st.global.u32 	[%rd337+24], %r626;
	st.global.u32 	[%rd337+28], %r626;
	add.s32 	%r656, %r656, 8;
	setp.ne.s32 	%p191, %r656, %r10;
	mov.u32 	%r658, %r10;
	@%p191 bra 	$L__BB4_223;
$L__BB4_224:
	setp.eq.s32 	%p192, %r5, 0;
	@%p192 bra 	$L__BB4_232;
	setp.lt.u32 	%p193, %r6, 3;
	@%p193 bra 	$L__BB4_227;
	add.s32 	%r527, %r658, %r197;
	mul.wide.u32 	%rd338, %r527, 4;
	add.s64 	%rd339, %rd14, %rd338;
	st.global.u32 	[%rd339], %r626;
	cvt.u64.u32 	%rd340, %r197;
	cvt.u64.u32 	%rd341, %r658;
	add.s64 	%rd342, %rd341, %rd340;
	shl.b64 	%rd343, %rd342, 2;
	add.s64 	%rd344, %rd14, %rd343;
	st.global.u32 	[%rd344+4], %r626;
	st.global.u32 	[%rd344+8], %r626;
	st.global.u32 	[%rd344+12], %r626;
	add.s32 	%r658, %r658, 4;
$L__BB4_227:
	setp.eq.s32 	%p194, %r7, 0;
	@%p194 bra 	$L__BB4_232;
	setp.eq.s32 	%p195, %r8, 0;
	@%p195 bra 	$L__BB4_230;
	add.s32 	%r528, %r658, %r197;
	mul.wide.u32 	%rd345, %r528, 4;
	add.s64 	%rd346, %rd14, %rd345;
	st.global.u32 	[%rd346], %r626;
	cvt.u64.u32 	%rd347, %r197;
	cvt.u64.u32 	%rd348, %r658;
	add.s64 	%rd349, %rd348, %rd347;
	shl.b64 	%rd350, %rd349, 2;
	add.s64 	%rd351, %rd14, %rd350;
	st.global.u32 	[%rd351+4], %r626;
	add.s32 	%r658, %r658, 2;
$L__BB4_230:
	setp.eq.s32 	%p196, %r11, 0;
	@%p196 bra 	$L__BB4_232;
	add.s32 	%r529, %r658, %r197;
	mul.wide.u32 	%rd352, %r529, 4;
	add.s64 	%rd353, %rd14, %rd352;
	st.global.u32 	[%rd353], %r626;
$L__BB4_232:
	setp.lt.s32 	%p197, %r232, 1;
	setp.ne.s32 	%p198, %r619, 0;
	or.pred  	%p199, %p198, %p197;
	@%p199 bra 	$L__BB4_244;
	setp.lt.u32 	%p200, %r2, 7;
	mul.lo.s32 	%r205, %r559, %r232;
	mov.b32 	%r662, 0;
	@%p200 bra 	$L__BB4_236;
	mov.b32 	%r660, 0;
$L__BB4_235:
	.pragma "nounroll";
	add.s32 	%r532, %r660, %r205;
	mul.wide.u32 	%rd354, %r532, 4;
	add.s64 	%rd355, %rd15, %rd354;
	st.global.u32 	[%rd355], %r626;
	st.global.u32 	[%rd355+4], %r626;
	st.global.u32 	[%rd355+8], %r626;
	st.global.u32 	[%rd355+12], %r626;
	st.global.u32 	[%rd355+16], %r626;
	st.global.u32 	[%rd355+20], %r626;
	st.global.u32 	[%rd355+24], %r626;
	st.global.u32 	[%rd355+28], %r626;
	add.s32 	%r660, %r660, 8;
	setp.ne.s32 	%p201, %r660, %r10;
	mov.u32 	%r662, %r10;
	@%p201 bra 	$L__BB4_235;
$L__BB4_236:
	setp.eq.s32 	%p202, %r5, 0;
	@%p202 bra 	$L__BB4_244;
	setp.lt.u32 	%p203, %r6, 3;
	@%p203 bra 	$L__BB4_239;
	add.s32 	%r533, %r662, %r205;
	mul.wide.u32 	%rd356, %r533, 4;
	add.s64 	%rd357, %rd15, %rd356;
	st.global.u32 	[%rd357], %r626;
	cvt.u64.u32 	%rd358, %r205;
	cvt.u64.u32 	%rd359, %r662;
	add.s64 	%rd360, %rd359, %rd358;
	shl.b64 	%rd361, %rd360, 2;
	add.s64 	%rd362, %rd15, %rd361;
	st.global.u32 	[%rd362+4], %r626;
	st.global.u32 	[%rd362+8], %r626;
	st.global.u32 	[%rd362+12], %r626;
	add.s32 	%r662, %r662, 4;
$L__BB4_239:
	setp.eq.s32 	%p204, %r7, 0;
	@%p204 bra 	$L__BB4_244;
	setp.eq.s32 	%p205, %r8, 0;
	@%p205 bra 	$L__BB4_242;
	add.s32 	%r534, %r662, %r205;
	mul.wide.u32 	%rd363, %r534, 4;
	add.s64 	%rd364, %rd15, %rd363;
	st.global.u32 	[%rd364], %r626;
	cvt.u64.u32 	%rd365, %r205;
	cvt.u64.u32 	%rd366, %r662;
	add.s64 	%rd367, %rd366, %rd365;
	shl.b64 	%rd368, %rd367, 2;
	add.s64 	%rd369, %rd15, %rd368;
	st.global.u32 	[%rd369+4], %r626;
	add.s32 	%r662, %r662, 2;
$L__BB4_242:
	setp.eq.s32 	%p206, %r11, 0;
	@%p206 bra 	$L__BB4_244;
	add.s32 	%r535, %r662, %r205;
	mul.wide.u32 	%rd370, %r535, 4;
	add.s64 	%rd371, %rd15, %rd370;
	st.global.u32 	[%rd371], %r626;
$L__BB4_244:
	setp.lt.s32 	%p207, %r232, 1;
	setp.ne.s32 	%p208, %r618, 0;
	or.pred  	%p209, %p208, %p207;
	@%p209 bra 	$L__BB4_256;
	setp.lt.u32 	%p210, %r2, 7;
	mul.lo.s32 	%r213, %r559, %r232;
	mov.b32 	%r666, 0;
	@%p210 bra 	$L__BB4_248;
	mov.b32 	%r664, 0;
$L__BB4_247:
	.pragma "nounroll";
	add.s32 	%r538, %r664, %r213;
	mul.wide.u32 	%rd372, %r538, 4;
	add.s64 	%rd373, %rd16, %rd372;
	st.global.u32 	[%rd373], %r626;
	st.global.u32 	[%rd373+4], %r626;
	st.global.u32 	[%rd373+8], %r626;
	st.global.u32 	[%rd373+12], %r626;
	st.global.u32 	[%rd373+16], %r626;
	st.global.u32 	[%rd373+20], %r626;
	st.global.u32 	[%rd373+24], %r626;
	st.global.u32 	[%rd373+28], %r626;
	add.s32 	%r664, %r664, 8;
	setp.ne.s32 	%p211, %r664, %r10;
	mov.u32 	%r666, %r10;
	@%p211 bra 	$L__BB4_247;
$L__BB4_248:
	setp.eq.s32 	%p212, %r5, 0;
	@%p212 bra 	$L__BB4_256;
	setp.lt.u32 	%p213, %r6, 3;
	@%p213 bra 	$L__BB4_251;
	add.s32 	%r539, %r666, %r213;
	mul.wide.u32 	%rd374, %r539, 4;
	add.s64 	%rd375, %rd16, %rd374;
	st.global.u32 	[%rd375], %r626;
	cvt.u64.u32 	%rd376, %r213;
	cvt.u64.u32 	%rd377, %r666;
	add.s64 	%rd378, %rd377, %rd376;
	shl.b64 	%rd379, %rd378, 2;
	add.s64 	%rd380, %rd16, %rd379;
	st.global.u32 	[%rd380+4], %r626;
	st.global.u32 	[%rd380+8], %r626;
	st.global.u32 	[%rd380+12], %r626;
	add.s32 	%r666, %r666, 4;
$L__BB4_251:
	setp.eq.s32 	%p214, %r7, 0;
	@%p214 bra 	$L__BB4_256;
	setp.eq.s32 	%p215, %r8, 0;
	@%p215 bra 	$L__BB4_254;
	add.s32 	%r540, %r666, %r213;
	mul.wide.u32 	%rd381, %r540, 4;
	add.s64 	%rd382, %rd16, %rd381;
	st.global.u32 	[%rd382], %r626;
	cvt.u64.u32 	%rd383, %r213;
	cvt.u64.u32 	%rd384, %r666;
	add.s64 	%rd385, %rd384, %rd383;
	shl.b64 	%rd386, %rd385, 2;
	add.s64 	%rd387, %rd16, %rd386;
	st.global.u32 	[%rd387+4], %r626;
	add.s32 	%r666, %r666, 2;
$L__BB4_254:
	setp.eq.s32 	%p216, %r11, 0;
	@%p216 bra 	$L__BB4_256;
	add.s32 	%r541, %r666, %r213;
	mul.wide.u32 	%rd388, %r541, 4;
	add.s64 	%rd389, %rd16, %rd388;
	st.global.u32 	[%rd389], %r626;
$L__BB4_256:
	setp.lt.s32 	%p217, %r232, 1;
	setp.ne.s32 	%p218, %r617, 0;
	or.pred  	%p219, %p218, %p217;
	@%p219 bra 	$L__BB4_268;
	setp.lt.u32 	%p220, %r2, 7;
	mul.lo.s32 	%r221, %r559, %r232;
	mov.b32 	%r670, 0;
	@%p220 bra 	$L__BB4_260;
	mov.b32 	%r668, 0;
$L__BB4_259:
	.pragma "nounroll";
	add.s32 	%r544, %r668, %r221;
	mul.wide.u32 	%rd390, %r544, 4;
	add.s64 	%rd391, %rd17, %rd390;
	st.global.u32 	[%rd391], %r626;
	st.global.u32 	[%rd391+4], %r626;
	st.global.u32 	[%rd391+8], %r626;
	st.global.u32 	[%rd391+12], %r626;
	st.global.u32 	[%rd391+16], %r626;
	st.global.u32 	[%rd391+20], %r626;
	st.global.u32 	[%rd391+24], %r626;
	st.global.u32 	[%rd391+28], %r626;
	add.s32 	%r668, %r668, 8;
	setp.ne.s32 	%p221, %r668, %r10;
	mov.u32 	%r670, %r10;
	@%p221 bra 	$L__BB4_259;
$L__BB4_260:
	setp.eq.s32 	%p222, %r5, 0;
	@%p222 bra 	$L__BB4_268;
	setp.lt.u32 	%p223, %r6, 3;
	@%p223 bra 	$L__BB4_263;
	add.s32 	%r545, %r670, %r221;
	mul.wide.u32 	%rd392, %r545, 4;
	add.s64 	%rd393, %rd17, %rd392;
	st.global.u32 	[%rd393], %r626;
	cvt.u64.u32 	%rd394, %r221;
	cvt.u64.u32 	%rd395, %r670;
	add.s64 	%rd396, %rd395, %rd394;
	shl.b64 	%rd397, %rd396, 2;
	add.s64 	%rd398, %rd17, %rd397;
	st.global.u32 	[%rd398+4], %r626;
	st.global.u32 	[%rd398+8], %r626;
	st.global.u32 	[%rd398+12], %r626;
	add.s32 	%r670, %r670, 4;
$L__BB4_263:
	setp.eq.s32 	%p224, %r7, 0;
	@%p224 bra 	$L__BB4_268;
	setp.eq.s32 	%p225, %r8, 0;
	@%p225 bra 	$L__BB4_266;
	add.s32 	%r546, %r670, %r221;
	mul.wide.u32 	%rd399, %r546, 4;
	add.s64 	%rd400, %rd17, %rd399;
	st.global.u32 	[%rd400], %r626;
	cvt.u64.u32 	%rd401, %r221;
	cvt.u64.u32 	%rd402, %r670;
	add.s64 	%rd403, %rd402, %rd401;
	shl.b64 	%rd404, %rd403, 2;
	add.s64 	%rd405, %rd17, %rd404;
	st.global.u32 	[%rd405+4], %r626;
	add.s32 	%r670, %r670, 2;
$L__BB4_266:
	setp.eq.s32 	%p226, %r11, 0;
	@%p226 bra 	$L__BB4_268;
	add.s32 	%r547, %r670, %r221;
	mul.wide.u32 	%rd406, %r547, 4;
	add.s64 	%rd407, %rd17, %rd406;
	st.global.u32 	[%rd407], %r626;
$L__BB4_268:
	ld.param.u64 	%rd416, [_Z34query_radius_angle_point_level_gpuiiiffiPKfPKiPiS3_S3_S3_S3_S3_S3_S3_S3_S3__param_17];
	add.s32 	%r548, %r618, %r617;
	add.s32 	%r549, %r548, %r619;
	add.s32 	%r550, %r549, %r620;
	add.s32 	%r551, %r550, %r621;
	add.s32 	%r552, %r551, %r622;
	add.s32 	%r553, %r552, %r623;
	add.s32 	%r554, %r553, %r624;
	add.s32 	%r555, %r554, %r625;
	cvt.u64.u32 	%rd408, %r559;
	mov.u32 	%r556, %ctaid.x;
	mul.lo.s32 	%r557, %r230, %r556;
	cvt.s64.s32 	%rd409, %r557;
	add.s64 	%rd410, %rd408, %rd409;
	cvta.to.global.u64 	%rd411, %rd416;
	shl.b64 	%rd412, %rd410, 2;
	add.s64 	%rd413, %rd411, %rd412;
	st.global.u32 	[%rd413], %r555;
	mov.u32 	%r558, %ntid.x;
	add.s32 	%r559, %r559, %r558;
	setp.lt.s32 	%p227, %r559, %r230;
	@%p227 bra 	$L__BB4_2;
$L__BB4_269:
	ret;

}
	// .globl	_Z30query_tangent9_point_level_gpuiiiffiPKfPKiPiS3_S3_S3_S3_S3_S3_S3_S3_S3_
.visible .entry _Z30query_tangent9_point_level_gpuiiiffiPKfPKiPiS3_S3_S3_S3_S3_S3_S3_S3_S3_(
	.param .u32 _Z30query_tangent9_point_level_gpuiiiffiPKfPKiPiS3_S3_S3_S3_S3_S3_S3_S3_S3__param_0,
	.param .u32 _Z30query_tangent9_point_level_gpuiiiffiPKfPKiPiS3_S3_S3_S3_S3_S3_S3_S3_S3__param_1,
	.param .u32 _Z30query_tangent9_point_level_gpuiiiffiPKfPKiPiS3_S3_S3_S3_S3_S3_S3_S3_S3__param_2,
	.param .f32 _Z30query_tangent9_point_level_gpuiiiffiPKfPKiPiS3_S3_S3_S3_S3_S3_S3_S3_S3__param_3,
	.param .f32 _Z30query_tangent9_point_level_gpuiiiffiPKfPKiPiS3_S3_S3_S3_S3_S3_S3_S3_S3__param_4,
	.param .u32 _Z30query_tangent9_point_level_gpuiiiffiPKfPKiPiS3_S3_S3_S3_S3_S3_S3_S3_S3__param_5,
	.param .u64 .ptr .align 1 _Z30query_tangent9_point_level_gpuiiiffiPKfPKiPiS3_S3_S3_S3_S3_S3_S3_S3_S3__param_6,
	.param .u64 .ptr .align 1 _Z30query_tangent9_point_level_gpuiiiffiPKfPKiPiS3_S3_S3_S3_S3_S3_S3_S3_S3__param_7,
	.param .u64 .ptr .align 1 _Z30query_tangent9_point_level_gpuiiiffiPKfPKiPiS3_S3_S3_S3_S3_S3_S3_S3_S3__param_8,
	.param .u64 .ptr .align 1 _Z30query_tangent9_point_level_gpuiiiffiPKfPKiPiS3_S3_S3_S3_S3_S3_S3_S3_S3__param_9,
	.param .u64 .ptr .align 1 _Z30query_tangent9_point_level_gpuiiiffiPKfPKiPiS3_S3_S3_S3_S3_S3_S3_S3_S3__param_10,
	.param .u64 .ptr .align 1 _Z30query_tangent9_point_level_gpuiiiffiPKfPKiPiS3_S3_S3_S3_S3_S3_S3_S3_S3__param_11,
	.param .u64 .ptr .align 1 _Z30query_tangent9_point_level_gpuiiiffiPKfPKiPiS3_S3_S3_S3_S3_S3_S3_S3_S3__param_12,
	.param .u64 .ptr .align 1 _Z30query_tangent9_point_level_gpuiiiffiPKfPKiPiS3_S3_S3_S3_S3_S3_S3_S3_S3__param_13,
	.param .u64 .ptr .align 1 _Z30query_tangent9_point_level_gpuiiiffiPKfPKiPiS3_S3_S3_S3_S3_S3_S3_S3_S3__param_14,
	.param .u64 .ptr .align 1 _Z30query_tangent9_point_level_gpuiiiffiPKfPKiPiS3_S3_S3_S3_S3_S3_S3_S3_S3__param_15,
	.param .u64 .ptr .align 1 _Z30query_tangent9_point_level_gpuiiiffiPKfPKiPiS3_S3_S3_S3_S3_S3_S3_S3_S3__param_16,
	.param .u64 .ptr .align 1 _Z30query_tangent9_point_level_gpuiiiffiPKfPKiPiS3_S3_S3_S3_S3_S3_S3_S3_S3__param_17
)
{
	.reg .pred 	%p<224>;
	.reg .b32 	%r<665>;
	.reg .b32 	%f<9>;
	.reg .b64 	%rd<416>;
	.reg .b64 	%fd<3>;

	ld.param.u32 	%r231, [_Z30query_tangent9_point_level_gpuiiiffiPKfPKiPiS3_S3_S3_S3_S3_S3_S3_S3_S3__param_1];
	ld.param.u32 	%r232, [_Z30query_tangent9_point_level_gpuiiiffiPKfPKiPiS3_S3_S3_S3_S3_S3_S3_S3_S3__param_2];
	ld.param.u32 	%r233, [_Z30query_tangent9_point_level_gpuiiiffiPKfPKiPiS3_S3_S3_S3_S3_S3_S3_S3_S3__param_5];
	ld.param.u64 	%rd37, [_Z30query_tangent9_point_level_gpuiiiffiPKfPKiPiS3_S3_S3_S3_S3_S3_S3_S3_S3__param_6];
	ld.param.u64 	%rd38, [_Z30query_tangent9_point_level_gpuiiiffiPKfPKiPiS3_S3_S3_S3_S3_S3_S3_S3_S3__param_7];
	ld.param.u64 	%rd41, [_Z30query_tangent9_point_level_gpuiiiffiPKfPKiPiS3_S3_S3_S3_S3_S3_S3_S3_S3__param_8];
	ld.param.u64 	%rd42, [_Z30query_tangent9_point_level_gpuiiiffiPKfPKiPiS3_S3_S3_S3_S3_S3_S3_S3_S3__param_9];
	ld.param.u64 	%rd43, [_Z30query_tangent9_point_level_gpuiiiffiPKfPKiPiS3_S3_S3_S3_S3_S3_S3_S3_S3__param_10];
	ld.param.u64 	%rd44, [_Z30query_tangent9_point_level_gpuiiiffiPKfPKiPiS3_S3_S3_S3_S3_S3_S3_S3_S3__param_11];
	ld.param.u64 	%rd45, [_Z30query_tangent9_point_level_gpuiiiffiPKfPKiPiS3_S3_S3_S3_S3_S3_S3_S3_S3__param_12];
	ld.param.u64 	%rd46, [_Z30query_tangent9_point_level_gpuiiiffiPKfPKiPiS3_S3_S3_S3_S3_S3_S3_S3_S3__param_13];
	ld.param.u64 	%rd47, [_Z30query_tangent9_point_level_gpuiiiffiPKfPKiPiS3_S3_S3_S3_S3_S3_S3_S3_S3__param_14];
	ld.param.u64 	%rd39, [_Z30query_tangent9_point_level_gpuiiiffiPKfPKiPiS3_S3_S3_S3_S3_S3_S3_S3_S3__param_15];
	ld.param.u64 	%rd48, [_Z30query_tangent9_point_level_gpuiiiffiPKfPKiPiS3_S3_S3_S3_S3_S3_S3_S3_S3__param_16];
	cvta.to.global.u64 	%rd1, %rd41;
	cvta.to.global.u64 	%rd2, %rd42;
	cvta.to.global.u64 	%rd3, %rd43;
	cvta.to.global.u64 	%rd4, %rd44;
	cvta.to.global.u64 	%rd5, %rd45;
	cvta.to.global.u64 	%rd6, %rd46;
	cvta.to.global.u64 	%rd7, %rd47;
	cvta.to.global.u64 	%rd8, %rd48;
	mov.u32 	%r552, %tid.x;
	setp.ge.s32 	%p1, %r552, %r231;
	@%p1 bra 	$L__BB5_270;
	cvta.to.global.u64 	%rd49, %rd39;
	mov.u32 	%r234, %ctaid.x;
	mul.lo.s32 	%r235, %r231, %r234;
	mul.lo.s32 	%r236, %r235, %r233;
	mul.wide.s32 	%rd50, %r236, 4;
	add.s64 	%rd9, %rd1, %rd50;
	add.s64 	%rd10, %rd2, %rd50;
	add.s64 	%rd11, %rd3, %rd50;
	add.s64 	%rd12, %rd4, %rd50;
	add.s64 	%rd13, %rd5, %rd50;
	add.s64 	%rd14, %rd6, %rd50;
	add.s64 	%rd15, %rd7, %rd50;
	add.s64 	%rd16, %rd49, %rd50;
	add.s64 	%rd17, %rd8, %rd50;
	add.s32 	%r2, %r233, -1;
	and.b32  	%r3, %r233, 15;
	add.s32 	%r4, %r3, -1;
	and.b32  	%r5, %r233, 7;
	add.s32 	%r6, %r5, -1;
	and.b32  	%r7, %r233, 3;
	add.s32 	%r8, %r7, -1;
	and.b32  	%r9, %r233, 2147483632;
	and.b32  	%r10, %r233, 2147483640;
	and.b32  	%r11, %r233, 1;
	add.s64 	%rd18, %rd16, 32;
	mul.lo.s32 	%r237, %r235, %r232;
	cvt.s64.s32 	%rd19, %r237;
	shl.b32 	%r238, %r237, 1;
	cvt.s64.s32 	%rd20, %r238;
	cvta.to.global.u64 	%rd21, %rd37;
	cvta.to.global.u64 	%rd22, %rd38;
$L__BB5_2:
	setp.lt.s32 	%p2, %r232, 1;
	mov.b32 	%r619, 0;
	mov.u32 	%r610, %r619;
	mov.u32 	%r611, %r619;
	mov.u32 	%r612, %r619;
	mov.u32 	%r613, %r619;
	mov.u32 	%r614, %r619;
	mov.u32 	%r615, %r619;
	mov.u32 	%r616, %r619;
	mov.u32 	%r617, %r619;
	mov.u32 	%r618, %r619;
	@%p2 bra 	$L__BB5_161;
	mul.lo.s32 	%r13, %r552, %r232;
	mul.lo.s32 	%r242, %r552, %r233;
	cvt.u64.u32 	%rd23, %r242;
	mov.b32 	%r562, -1;
	mov.b32 	%r618, 0;
	mov.u32 	%r617, %r618;
	mov.u32 	%r616, %r618;
	mov.u32 	%r615, %r618;
	mov.u32 	%r614, %r618;
	mov.u32 	%r613, %r618;
	mov.u32 	%r612, %r618;
	mov.u32 	%r611, %r618;
	mov.u32 	%r610, %r618;
	mov.u32 	%r563, %r618;
$L__BB5_4:
	add.s32 	%r243, %r563, %r13;
	shl.b32 	%r244, %r243, 1;
	cvt.u64.u32 	%rd51, %r244;
	add.s64 	%rd52, %rd20, %rd51;
	shl.b64 	%rd53, %rd52, 2;
	add.s64 	%rd54, %rd21, %rd53;
	ld.global.f32 	%f1, [%rd54];
	ld.global.f32 	%f2, [%rd54+4];
	abs.f32 	%f5, %f1;
	cvt.f64.f32 	%fd1, %f5;
	setp.geu.f64 	%p3, %fd1, 0d3EE4F8B588E368F1;
	cvt.u64.u32 	%rd55, %r243;
	add.s64 	%rd56, %rd19, %rd55;
	shl.b64 	%rd57, %rd56, 2;
	add.s64 	%rd24, %rd22, %rd57;
	@%p3 bra 	$L__BB5_7;
	abs.f32 	%f6, %f2;
	cvt.f64.f32 	%fd2, %f6;
	setp.geu.f64 	%p4, %fd2, 0d3EE4F8B588E368F1;
	@%p4 bra 	$L__BB5_7;
	ld.global.u32 	%r562, [%rd24];
$L__BB5_7:
	ld.param.f32 	%f8, [_Z30query_tangent9_point_level_gpuiiiffiPKfPKiPiS3_S3_S3_S3_S3_S3_S3_S3_S3__param_4];
	div.rn.f32 	%f7, %f1, %f8;
	div.rn.f32 	%f3, %f2, %f8;
	setp.gt.f32 	%p5, %f7, 0fBF000000;
	selp.u32 	%r245, 1, 0, %p5;
	setp.gt.f32 	%p6, %f7, 0f3F000000;
	selp.b32 	%r27, 2, %r245, %p6;
	setp.geu.f32 	%p7, %f3, 0fBF000000;
	@%p7 bra 	$L__BB5_58;
	setp.eq.s32 	%p91, %r27, 1;
	@%p91 bra 	$L__BB5_26;
	setp.ne.s32 	%p92, %r27, 0;
	@%p92 bra 	$L__BB5_42;
	setp.ge.s32 	%p106, %r618, %r233;
	@%p106 bra 	$L__BB5_159;
	setp.lt.s32 	%p107, %r233, 1;
	setp.ne.s32 	%p108, %r618, 0;
	or.pred  	%p109, %p108, %p107;
	@%p109 bra 	$L__BB5_25;
	setp.lt.u32 	%p110, %r2, 15;
	mov.b32 	%r568, 0;
	@%p110 bra 	$L__BB5_15;
	ld.global.u32 	%r565, [%rd24];
	mov.b32 	%r566, 0;
$L__BB5_14:
	.pragma "nounroll";
	cvt.u32.u64 	%r435, %rd23;
	add.s32 	%r436, %r566, %r435;
	mul.wide.u32 	%rd204, %r436, 4;
	add.s64 	%rd205, %rd9, %rd204;
	st.global.u32 	[%rd205], %r565;
	ld.global.u32 	%r437, [%rd24];
	st.global.u32 	[%rd205+4], %r437;
	st.global.u32 	[%rd205+8], %r437;
	ld.global.u32 	%r438, [%rd24];
	st.global.u32 	[%rd205+12], %r438;
	st.global.u32 	[%rd205+16], %r438;
	ld.global.u32 	%r439, [%rd24];
	st.global.u32 	[%rd205+20], %r439;
	st.global.u32 	[%rd205+24], %r439;
	ld.global.u32 	%r440, [%rd24];
	st.global.u32 	[%rd205+28], %r440;
	st.global.u32 	[%rd205+32], %r440;
	ld.global.u32 	%r441, [%rd24];
	st.global.u32 	[%rd205+36], %r441;
	st.global.u32 	[%rd205+40], %r441;
	ld.global.u32 	%r442, [%rd24];
	st.global.u32 	[%rd205+44], %r442;
	st.global.u32 	[%rd205+48], %r442;
	ld.global.u32 	%r443, [%rd24];
	st.global.u32 	[%rd205+52], %r443;
	st.global.u32 	[%rd205+56], %r443;
	ld.global.u32 	%r565, [%rd24];
	st.global.u32 	[%rd205+60], %r565;
	add.s32 	%r566, %r566, 16;
	setp.ne.s32 	%p111, %r566, %r9;
	mov.u32 	%r568, %r9;
	@%p111 bra 	$L__BB5_14;
$L__BB5_15:
	setp.eq.s32 	%p112, %r3, 0;
	@%p112 bra 	$L__BB5_25;
	setp.lt.u32 	%p113, %r4, 7;
	@%p113 bra 	$L__BB5_18;
	cvt.u32.u64 	%r444, %rd23;
	ld.global.u32 	%r445, [%rd24];
	add.s32 	%r446, %r568, %r444;
	mul.wide.u32 	%rd206, %r446, 4;
	add.s64 	%rd207, %rd9, %rd206;
	st.global.u32 	[%rd207], %r445;
	cvt.u64.u32 	%rd208, %r568;
	add.s64 	%rd209, %rd208, %rd23;
	shl.b64 	%rd210, %rd209, 2;
	add.s64 	%rd211, %rd9, %rd210;
	st.global.u32 	[%rd211+4], %r445;
	ld.global.u32 	%r447, [%rd24];
	st.global.u32 	[%rd211+8], %r447;
	st.global.u32 	[%rd211+12], %r447;
	ld.global.u32 	%r448, [%rd24];
	st.global.u32 	[%rd211+16], %r448;
	st.global.u32 	[%rd211+20], %r448;
	ld.global.u32 	%r449, [%rd24];
	st.global.u32 	[%rd211+24], %r449;
	st.global.u32 	[%rd211+28], %r449;
	add.s32 	%r568, %r568, 8;
$L__BB5_18:
	setp.eq.s32 	%p114, %r5, 0;
	@%p114 bra 	$L__BB5_25;
	setp.lt.u32 	%p115, %r6, 3;
	@%p115 bra 	$L__BB5_21;
	cvt.u32.u64 	%r450, %rd23;
	ld.global.u32 	%r451, [%rd24];
	add.s32 	%r452, %r568, %r450;
	mul.wide.u32 	%rd212, %r452, 4;
	add.s64 	%rd213, %rd9, %rd212;
	st.global.u32 	[%rd213], %r451;
	cvt.u64.u32 	%rd214, %r568;
	add.s64 	%rd215, %rd214, %rd23;
	shl.b64 	%rd216, %rd215, 2;
	add.s64 	%rd217, %rd9, %rd216;
	st.global.u32 	[%rd217+4], %r451;
	ld.global.u32 	%r453, [%rd24];
	st.global.u32 	[%rd217+8], %r453;
	st.global.u32 	[%rd217+12], %r453;
	add.s32 	%r568, %r568, 4;
$L__BB5_21:
	setp.eq.s32 	%p116, %r7, 0;
	@%p116 bra 	$L__BB5_25;
	cvt.u32.u64 	%r454, %rd23;
	setp.eq.s32 	%p117, %r7, 1;
	ld.global.u32 	%r38, [%rd24];
	add.s32 	%r455, %r568, %r454;
	mul.wide.u32 	%rd218, %r455, 4;
	add.s64 	%rd219, %rd9, %rd218;
	st.global.u32 	[%rd219], %r38;
	@%p117 bra 	$L__BB5_25;
	setp.eq.s32 	%p118, %r7, 2;
	cvt.u64.u32 	%rd220, %r568;
	add.s64 	%rd221, %rd220, %rd23;
	shl.b64 	%rd222, %rd221, 2;
	add.s64 	%rd25, %rd9, %rd222;
	st.global.u32 	[%rd25+4], %r38;
	@%p118 bra 	$L__BB5_25;
	ld.global.u32 	%r456, [%rd24];
	st.global.u32 	[%rd25+8], %r456;
$L__BB5_25:
	cvt.u32.u64 	%r457, %rd23;
	ld.global.u32 	%r458, [%rd24];
	add.s32 	%r459, %r618, %r457;
	mul.wide.s32 	%rd223, %r459, 4;
	add.s64 	%rd224, %rd9, %rd223;
	st.global.u32 	[%rd224], %r458;
	add.s32 	%r618, %r618, 1;
	bra.uni 	$L__BB5_159;
$L__BB5_26:
	setp.ge.s32 	%p93, %r617, %r233;
	@%p93 bra 	$L__BB5_159;
	setp.lt.s32 	%p94, %r233, 1;
	setp.ne.s32 	%p95, %r617, 0;
	or.pred  	%p96, %p95, %p94;
	@%p96 bra 	$L__BB5_41;
	setp.lt.u32 	%p97, %r2, 15;
	mov.b32 	%r573, 0;
	@%p97 bra 	$L__BB5_31;
	ld.global.u32 	%r570, [%rd24];
	mov.b32 	%r571, 0;
$L__BB5_30:
	.pragma "nounroll";
	cvt.u32.u64 	%r408, %rd23;
	add.s32 	%r409, %r571, %r408;
	mul.wide.u32 	%rd183, %r409, 4;
	add.s64 	%rd184, %rd10, %rd183;
	st.global.u32 	[%rd184], %r570;
	ld.global.u32 	%r410, [%rd24];
	st.global.u32 	[%rd184+4], %r410;
	st.global.u32 	[%rd184+8], %r410;
	ld.global.u32 	%r411, [%rd24];
	st.global.u32 	[%rd184+12], %r411;
	st.global.u32 	[%rd184+16], %r411;
	ld.global.u32 	%r412, [%rd24];
	st.global.u32 	[%rd184+20], %r412;
	st.global.u32 	[%rd184+24], %r412;
	ld.global.u32 	%r413, [%rd24];
	st.global.u32 	[%rd184+28], %r413;
	st.global.u32 	[%rd184+32], %r413;
	ld.global.u32 	%r414, [%rd24];
	st.global.u32 	[%rd184+36], %r414;
	st.global.u32 	[%rd184+40], %r414;
	ld.global.u32 	%r415, [%rd24];
	st.global.u32 	[%rd184+44], %r415;
	st.global.u32 	[%rd184+48], %r415;
	ld.global.u32 	%r416, [%rd24];
	st.global.u32 	[%rd184+52], %r416;
	st.global.u32 	[%rd184+56], %r416;
	ld.global.u32 	%r570, [%rd24];
	st.global.u32 	[%rd184+60], %r570;
	add.s32 	%r571, %r571, 16;
	setp.ne.s32 	%p98, %r571, %r9;
	mov.u32 	%r573, %r9;
	@%p98 bra 	$L__BB5_30;
$L__BB5_31:
	setp.eq.s32 	%p99, %r3, 0;
	@%p99 bra 	$L__BB5_41;
	setp.lt.u32 	%p100, %r4, 7;
	@%p100 bra 	$L__BB5_34;
	cvt.u32.u64 	%r417, %rd23;
	ld.global.u32 	%r418, [%rd24];
	add.s32 	%r419, %r573, %r417;
	mul.wide.u32 	%rd185, %r419, 4;
	add.s64 	%rd186, %rd10, %rd185;
	st.global.u32 	[%rd186], %r418;
	cvt.u64.u32 	%rd187, %r573;
	add.s64 	%rd188, %rd187, %rd23;
	shl.b64 	%rd189, %rd188, 2;
	add.s64 	%rd190, %rd10, %rd189;
	st.global.u32 	[%rd190+4], %r418;
	ld.global.u32 	%r420, [%rd24];
	st.global.u32 	[%rd190+8], %r420;
	st.global.u32 	[%rd190+12], %r420;
	ld.global.u32 	%r421, [%rd24];
	st.global.u32 	[%rd190+16], %r421;
	st.global.u32 	[%rd190+20], %r421;
	ld.global.u32 	%r422, [%rd24];
	st.global.u32 	[%rd190+24], %r422;
	st.global.u32 	[%rd190+28], %r422;
	add.s32 	%r573, %r573, 8;
$L__BB5_34:
	setp.eq.s32 	%p101, %r5, 0;
	@%p101 bra 	$L__BB5_41;
	setp.lt.u32 	%p102, %r6, 3;
	@%p102 bra 	$L__BB5_37;
	cvt.u32.u64 	%r423, %rd23;
	ld.global.u32 	%r424, [%rd24];
	add.s32 	%r425, %r573, %r423;
	mul.wide.u32 	%rd191, %r425, 4;
	add.s64 	%rd192, %rd10, %rd191;
	st.global.u32 	[%rd192], %r424;
	cvt.u64.u32 	%rd193, %r573;
	add.s64 	%rd194, %rd193, %rd23;
	shl.b64 	%rd195, %rd194, 2;
	add.s64 	%rd196, %rd10, %rd195;
	st.global.u32 	[%rd196+4], %r424;
	ld.global.u32 	%r426, [%rd24];
	st.global.u32 	[%rd196+8], %r426;
	st.global.u32 	[%rd196+12], %r426;
	add.s32 	%r573, %r573, 4;
$L__BB5_37:
	setp.eq.s32 	%p103, %r7, 0;
	@%p103 bra 	$L__BB5_41;
	cvt.u32.u64 	%r427, %rd23;
	setp.eq.s32 	%p104, %r7, 1;
	ld.global.u32 	%r50, [%rd24];
	add.s32 	%r428, %r573, %r427;
	mul.wide.u32 	%rd197, %r428, 4;
	add.s64 	%rd198, %rd10, %rd197;
	st.global.u32 	[%rd198], %r50;
	@%p104 bra 	$L__BB5_41;
	setp.eq.s32 	%p105, %r7, 2;
	cvt.u64.u32 	%rd199, %r573;
	add.s64 	%rd200, %rd199, %rd23;
	shl.b64 	%rd201, %rd200, 2;
	add.s64 	%rd26, %rd10, %rd201;
	st.global.u32 	[%rd26+4], %r50;
	@%p105 bra 	$L__BB5_41;
	ld.global.u32 	%r429, [%rd24];
	st.global.u32 	[%rd26+8], %r429;
$L__BB5_41:
	cvt.u32.u64 	%r430, %rd23;
	ld.global.u32 	%r431, [%rd24];
	add.s32 	%r432, %r617, %r430;
	mul.wide.s32 	%rd202, %r432, 4;
	add.s64 	%rd203, %rd10, %rd202;
	st.global.u32 	[%rd203], %r431;
	add.s32 	%r617, %r617, 1;
	bra.uni 	$L__BB5_159;
$L__BB5_42:
	setp.ge.s32 	%p119, %r616, %r233;
	@%p119 bra 	$L__BB5_159;
	setp.lt.s32 	%p120, %r233, 1;
	setp.ne.s32 	%p121, %r616, 0;
	or.pred  	%p122, %p121, %p120;
	@%p122 bra 	$L__BB5_57;
	setp.lt.u32 	%p123, %r2, 15;
	mov.b32 	%r578, 0;
	@%p123 bra 	$L__BB5_47;
	ld.global.u32 	%r575, [%rd24];
	mov.b32 	%r576, 0;
$L__BB5_46:
	.pragma "nounroll";
	cvt.u32.u64 	%r462, %rd23;
	add.s32 	%r463, %r576, %r462;
	mul.wide.u32 	%rd225, %r463, 4;
	add.s64 	%rd226, %rd11, %rd225;
	st.global.u32 	[%rd226], %r575;
	ld.global.u32 	%r464, [%rd24];
	st.global.u32 	[%rd226+4], %r464;
	st.global.u32 	[%rd226+8], %r464;
	ld.global.u32 	%r465, [%rd24];
	st.global.u32 	[%rd226+12], %r465;
	st.global.u32 	[%rd226+16], %r465;
	ld.global.u32 	%r466, [%rd24];
	st.global.u32 	[%rd226+20], %r466;
	st.global.u32 	[%rd226+24], %r466;
	ld.global.u32 	%r467, [%rd24];
	st.global.u32 	[%rd226+28], %r467;
	st.global.u32 	[%rd226+32], %r467;
	ld.global.u32 	%r468, [%rd24];
	st.global.u32 	[%rd226+36], %r468;
	st.global.u32 	[%rd226+40], %r468;
	ld.global.u32 	%r469, [%rd24];
	st.global.u32 	[%rd226+44], %r469;
	st.global.u32 	[%rd226+48], %r469;
	ld.global.u32 	%r470, [%rd24];
	st.global.u32 	[%rd226+52], %r470;
	st.global.u32 	[%rd226+56], %r470;
	ld.global.u32 	%r575, [%rd24];
	st.global.u32 	[%rd226+60], %r575;
	add.s32 	%r576, %r576, 16;
	setp.ne.s32 	%p124, %r576, %r9;
	mov.u32 	%r578, %r9;
	@%p124 bra 	$L__BB5_46;
$L__BB5_47:
	setp.eq.s32 	%p125, %r3, 0;
	@%p125 bra 	$L__BB5_57;
	setp.lt.u32 	%p126, %r4, 7;
	@%p126 bra 	$L__BB5_50;
	cvt.u32.u64 	%r471, %rd23;
	ld.global.u32 	%r472, [%rd24];
	add.s32 	%r473, %r578, %r471;
	mul.wide.u32 	%rd227, %r473, 4;
	add.s64 	%rd228, %rd11, %rd227;
	st.global.u32 	[%rd228], %r472;
	cvt.u64.u32 	%rd229, %r578;
	add.s64 	%rd230, %rd229, %rd23;
	shl.b64 	%rd231, %rd230, 2;
	add.s64 	%rd232, %rd11, %rd231;
	st.global.u32 	[%rd232+4], %r472;
	ld.global.u32 	%r474, [%rd24];
	st.global.u32 	[%rd232+8], %r474;
	st.global.u32 	[%rd232+12], %r474;
	ld.global.u32 	%r475, [%rd24];
	st.global.u32 	[%rd232+16], %r475;
	st.global.u32 	[%rd232+20], %r475;
	ld.global.u32 	%r476, [%rd24];
	st.global.u32 	[%rd232+24], %r476;
	st.global.u32 	[%rd232+28], %r476;
	add.s32 	%r578, %r578, 8;
$L__BB5_50:
	setp.eq.s32 	%p127, %r5, 0;
	@%p127 bra 	$L__BB5_57;
	setp.lt.u32 	%p128, %r6, 3;
	@%p128 bra 	$L__BB5_53;
	cvt.u32.u64 	%r477, %rd23;
	ld.global.u32 	%r478, [%rd24];
	add.s32 	%r479, %r578, %r477;
	mul.wide.u32 	%rd233, %r479, 4;
	add.s64 	%rd234, %rd11, %rd233;
	st.global.u32 	[%rd234], %r478;
	cvt.u64.u32 	%rd235, %r578;
	add.s64 	%rd236, %rd235, %rd23;
	shl.b64 	%rd237, %rd236, 2;
	add.s64 	%rd238, %rd11, %rd237;
	st.global.u32 	[%rd238+4], %r478;
	ld.global.u32 	%r480, [%rd24];
	st.global.u32 	[%rd238+8], %r480;
	st.global.u32 	[%rd238+12], %r480;
	add.s32 	%r578, %r578, 4;
$L__BB5_53:
	setp.eq.s32 	%p129, %r7, 0;
	@%p129 bra 	$L__BB5_57;
	cvt.u32.u64 	%r481, %rd23;
	setp.eq.s32 	%p130, %r7, 1;
	ld.global.u32 	%r62, [%rd24];
	add.s32 	%r482, %r578, %r481;
	mul.wide.u32 	%rd239, %r482, 4;
	add.s64 	%rd240, %rd11, %rd239;
	st.global.u32 	[%rd240], %r62;
	@%p130 bra 	$L__BB5_57;
	setp.eq.s32 	%p131, %r7, 2;
	cvt.u64.u32 	%rd241, %r578;
	add.s64 	%rd242, %rd241, %rd23;
	shl.b64 	%rd243, %rd242, 2;
	add.s64 	%rd27, %rd11, %rd243;
	st.global.u32 	[%rd27+4], %r62;
	@%p131 bra 	$L__BB5_57;
	ld.global.u32 	%r483, [%rd24];
	st.global.u32 	[%rd27+8], %r483;
$L__BB5_57:
	cvt.u32.u64 	%r484, %rd23;
	ld.global.u32 	%r485, [%rd24];
	add.s32 	%r486, %r616, %r484;
	mul.wide.s32 	%rd244, %r486, 4;
	add.s64 	%rd245, %rd11, %rd244;
	st.global.u32 	[%rd245], %r485;
	add.s32 	%r616, %r616, 1;
	bra.uni 	$L__BB5_159;
$L__BB5_58:
	setp.leu.f32 	%p8, %f3, 0f3F000000;
	@%p8 bra 	$L__BB5_109;
	setp.eq.s32 	%p50, %r27, 1;
	@%p50 bra 	$L__BB5_77;
	setp.ne.s32 	%p51, %r27, 0;
	@%p51 bra 	$L__BB5_93;
	setp.ge.s32 	%p65, %r615, %r233;
	@%p65 bra 	$L__BB5_159;
	setp.lt.s32 	%p66, %r233, 1;
	setp.ne.s32 	%p67, %r615, 0;
	or.pred  	%p68, %p67, %p66;
	@%p68 bra 	$L__BB5_76;
	setp.lt.u32 	%p69, %r2, 15;
	mov.b32 	%r583, 0;
	@%p69 bra 	$L__BB5_66;
	ld.global.u32 	%r580, [%rd24];
	mov.b32 	%r581, 0;
$L__BB5_65:
	.pragma "nounroll";
	cvt.u32.u64 	%r354, %rd23;
	add.s32 	%r355, %r581, %r354;
	mul.wide.u32 	%rd141, %r355, 4;
	add.s64 	%rd142, %rd12, %rd141;
	st.global.u32 	[%rd142], %r580;
	ld.global.u32 	%r356, [%rd24];
	st.global.u32 	[%rd142+4], %r356;
	st.global.u32 	[%rd142+8], %r356;
	ld.global.u32 	%r357, [%rd24];
	st.global.u32 	[%rd142+12], %r357;
	st.global.u32 	[%rd142+16], %r357;
	ld.global.u32 	%r358, [%rd24];
	st.global.u32 	[%rd142+20], %r358;
	st.global.u32 	[%rd142+24], %r358;
	ld.global.u32 	%r359, [%rd24];
	st.global.u32 	[%rd142+28], %r359;
	st.global.u32 	[%rd142+32], %r359;
	ld.global.u32 	%r360, [%rd24];
	st.global.u32 	[%rd142+36], %r360;
	st.global.u32 	[%rd142+40], %r360;
	ld.global.u32 	%r361, [%rd24];
	st.global.u32 	[%rd142+44], %r361;
	st.global.u32 	[%rd142+48], %r361;
	ld.global.u32 	%r362, [%rd24];
	st.global.u32 	[%rd142+52], %r362;
	st.global.u32 	[%rd142+56], %r362;
	ld.global.u32 	%r580, [%rd24];
	st.global.u32 	[%rd142+60], %r580;
	add.s32 	%r581, %r581, 16;
	setp.ne.s32 	%p70, %r581, %r9;
	mov.u32 	%r583, %r9;
	@%p70 bra 	$L__BB5_65;
$L__BB5_66:
	setp.eq.s32 	%p71, %r3, 0;
	@%p71 bra 	$L__BB5_76;
	setp.lt.u32 	%p72, %r4, 7;
	@%p72 bra 	$L__BB5_69;
	cvt.u32.u64 	%r363, %rd23;
	ld.global.u32 	%r364, [%rd24];
	add.s32 	%r365, %r583, %r363;
	mul.wide.u32 	%rd143, %r365, 4;
	add.s64 	%rd144, %rd12, %rd143;
	st.global.u32 	[%rd144], %r364;
	cvt.u64.u32 	%rd145, %r583;
	add.s64 	%rd146, %rd145, %rd23;
	shl.b64 	%rd147, %rd146, 2;
	add.s64 	%rd148, %rd12, %rd147;
	st.global.u32 	[%rd148+4], %r364;
	ld.global.u32 	%r366, [%rd24];
	st.global.u32 	[%rd148+8], %r366;
	st.global.u32 	[%rd148+12], %r366;
	ld.global.u32 	%r367, [%rd24];
	st.global.u32 	[%rd148+16], %r367;
	st.global.u32 	[%rd148+20], %r367;
	ld.global.u32 	%r368, [%rd24];
	st.global.u32 	[%rd148+24], %r368;
	st.global.u32 	[%rd148+28], %r368;
	add.s32 	%r583, %r583, 8;
$L__BB5_69:
	setp.eq.s32 	%p73, %r5, 0;
	@%p73 bra 	$L__BB5_76;
	setp.lt.u32 	%p74, %r6, 3;
	@%p74 bra 	$L__BB5_72;
	cvt.u32.u64 	%r369, %rd23;
	ld.global.u32 	%r370, [%rd24];
	add.s32 	%r371, %r583, %r369;
	mul.wide.u32 	%rd149, %r371, 4;
	add.s64 	%rd150, %rd12, %rd149;
	st.global.u32 	[%rd150], %r370;
	cvt.u64.u32 	%rd151, %r583;
	add.s64 	%rd152, %rd151, %rd23;
	shl.b64 	%rd153, %rd152, 2;
	add.s64 	%rd154, %rd12, %rd153;
	st.global.u32 	[%rd154+4], %r370;
	ld.global.u32 	%r372, [%rd24];
	st.global.u32 	[%rd154+8], %r372;
	st.global.u32 	[%rd154+12], %r372;
	add.s32 	%r583, %r583, 4;
$L__BB5_72:
	setp.eq.s32 	%p75, %r7, 0;
	@%p75 bra 	$L__BB5_76;
	cvt.u32.u64 	%r373, %rd23;
	setp.eq.s32 	%p76, %r7, 1;
	ld.global.u32 	%r74, [%rd24];
	add.s32 	%r374, %r583, %r373;
	mul.wide.u32 	%rd155, %r374, 4;
	add.s64 	%rd156, %rd12, %rd155;
	st.global.u32 	[%rd156], %r74;
	@%p76 bra 	$L__BB5_76;
	setp.eq.s32 	%p77, %r7, 2;
	cvt.u64.u32 	%rd157, %r583;
	add.s64 	%rd158, %rd157, %rd23;
	shl.b64 	%rd159, %rd158, 2;
	add.s64 	%rd28, %rd12, %rd159;
	st.global.u32 	[%rd28+4], %r74;
	@%p77 bra 	$L__BB5_76;
	ld.global.u32 	%r375, [%rd24];
	st.global.u32 	[%rd28+8], %r375;
$L__BB5_76:
	cvt.u32.u64 	%r376, %rd23;
	ld.global.u32 	%r377, [%rd24];
	add.s32 	%r378, %r615, %r376;
	mul.wide.s32 	%rd160, %r378, 4;
	add.s64 	%rd161, %rd12, %rd160;
	st.global.u32 	[%rd161], %r377;
	add.s32 	%r615, %r615, 1;
	bra.uni 	$L__BB5_159;
$L__BB5_77:
	setp.ge.s32 	%p52, %r614, %r233;
	@%p52 bra 	$L__BB5_159;
	setp.lt.s32 	%p53, %r233, 1;
	setp.ne.s32 	%p54, %r614, 0;
	or.pred  	%p55, %p54, %p53;
	@%p55 bra 	$L__BB5_92;
	setp.lt.u32 	%p56, %r2, 15;
	mov.b32 	%r588, 0;
	@%p56 bra 	$L__BB5_82;
	ld.global.u32 	%r585, [%rd24];
	mov.b32 	%r586, 0;
$L__BB5_81:
	.pragma "nounroll";
	cvt.u32.u64 	%r327, %rd23;
	add.s32 	%r328, %r586, %r327;
	mul.wide.u32 	%rd120, %r328, 4;
	add.s64 	%rd121, %rd13, %rd120;
	st.global.u32 	[%rd121], %r585;
	ld.global.u32 	%r329, [%rd24];
	st.global.u32 	[%rd121+4], %r329;
	st.global.u32 	[%rd121+8], %r329;
	ld.global.u32 	%r330, [%rd24];
	st.global.u32 	[%rd121+12], %r330;
	st.global.u32 	[%rd121+16], %r330;
	ld.global.u32 	%r331, [%rd24];
	st.global.u32 	[%rd121+20], %r331;
	st.global.u32 	[%rd121+24], %r331;
	ld.global.u32 	%r332, [%rd24];
	st.global.u32 	[%rd121+28], %r332;
	st.global.u32 	[%rd121+32], %r332;
	ld.global.u32 	%r333, [%rd24];
	st.global.u32 	[%rd121+36], %r333;
	st.global.u32 	[%rd121+40], %r333;
	ld.global.u32 	%r334, [%rd24];
	st.global.u32 	[%rd121+44], %r334;
	st.global.u32 	[%rd121+48], %r334;
	ld.global.u32 	%r335, [%rd24];
	st.global.u32 	[%rd121+52], %r335;
	st.global.u32 	[%rd121+56], %r335;
	ld.global.u32 	%r585, [%rd24];
	st.global.u32 	[%rd121+60], %r585;
	add.s32 	%r586, %r586, 16;
	setp.ne.s32 	%p57, %r586, %r9;
	mov.u32 	%r588, %r9;
	@%p57 bra 	$L__BB5_81;
$L__BB5_82:
	setp.eq.s32 	%p58, %r3, 0;
	@%p58 bra 	$L__BB5_92;
	setp.lt.u32 	%p59, %r4, 7;
	@%p59 bra 	$L__BB5_85;
	cvt.u32.u64 	%r336, %rd23;
	ld.global.u32 	%r337, [%rd24];
	add.s32 	%r338, %r588, %r336;
	mul.wide.u32 	%rd122, %r338, 4;
	add.s64 	%rd123, %rd13, %rd122;
	st.global.u32 	[%rd123], %r337;
	cvt.u64.u32 	%rd124, %r588;
	add.s64 	%rd125, %rd124, %rd23;
	shl.b64 	%rd126, %rd125, 2;
	add.s64 	%rd127, %rd13, %rd126;
	st.global.u32 	[%rd127+4], %r337;
	ld.global.u32 	%r339, [%rd24];
	st.global.u32 	[%rd127+8], %r339;
	st.global.u32 	[%rd127+12], %r339;
	ld.global.u32 	%r340, [%rd24];
	st.global.u32 	[%rd127+16], %r340;
	st.global.u32 	[%rd127+20], %r340;
	ld.global.u32 	%r341, [%rd24];
	st.global.u32 	[%rd127+24], %r341;
	st.global.u32 	[%rd127+28], %r341;
	add.s32 	%r588, %r588, 8;
$L__BB5_85:
	setp.eq.s32 	%p60, %r5, 0;
	@%p60 bra 	$L__BB5_92;
	setp.lt.u32 	%p61, %r6, 3;
	@%p61 bra 	$L__BB5_88;
	cvt.u32.u64 	%r342, %rd23;
	ld.global.u32 	%r343, [%rd24];
	add.s32 	%r344, %r588, %r342;
	mul.wide.u32 	%rd128, %r344, 4;
	add.s64 	%rd129, %rd13, %rd128;
	st.global.u32 	[%rd129], %r343;
	cvt.u64.u32 	%rd130, %r588;
	add.s64 	%rd131, %rd130, %rd23;
	shl.b64 	%rd132, %rd131, 2;
	add.s64 	%rd133, %rd13, %rd132;
	st.global.u32 	[%rd133+4], %r343;
	ld.global.u32 	%r345, [%rd24];
	st.global.u32 	[%rd133+8], %r345;
	st.global.u32 	[%rd133+12], %r345;
	add.s32 	%r588, %r588, 4;
$L__BB5_88:
	setp.eq.s32 	%p62, %r7, 0;
	@%p62 bra 	$L__BB5_92;
	cvt.u32.u64 	%r346, %rd23;
	setp.eq.s32 	%p63, %r7, 1;
	ld.global.u32 	%r86, [%rd24];
	add.s32 	%r347, %r588, %r346;
	mul.wide.u32 	%rd134, %r347, 4;
	add.s64 	%rd135, %rd13, %rd134;
	st.global.u32 	[%rd135], %r86;
	@%p63 bra 	$L__BB5_92;
	setp.eq.s32 	%p64, %r7, 2;
	cvt.u64.u32 	%rd136, %r588;
	add.s64 	%rd137, %rd136, %rd23;
	shl.b64 	%rd138, %rd137, 2;
	add.s64 	%rd29, %rd13, %rd138;
	st.global.u32 	[%rd29+4], %r86;
	@%p64 bra 	$L__BB5_92;
	ld.global.u32 	%r348, [%rd24];
	st.global.u32 	[%rd29+8], %r348;
$L__BB5_92:
	cvt.u32.u64 	%r349, %rd23;
	ld.global.u32 	%r350, [%rd24];
	add.s32 	%r351, %r614, %r349;
	mul.wide.s32 	%rd139, %r351, 4;
	add.s64 	%rd140, %rd13, %rd139;
	st.global.u32 	[%rd140], %r350;
	add.s32 	%r614, %r614, 1;
	bra.uni 	$L__BB5_159;
$L__BB5_93:
	setp.ge.s32 	%p78, %r613, %r233;
	@%p78 bra 	$L__BB5_159;
	setp.lt.s32 	%p79, %r233, 1;
	setp.ne.s32 	%p80, %r613, 0;
	or.pred  	%p81, %p80, %p79;
	@%p81 bra 	$L__BB5_108;
	setp.lt.u32 	%p82, %r2, 15;
	mov.b32 	%r593, 0;
	@%p82 bra 	$L__BB5_98;
	ld.global.u32 	%r590, [%rd24];
	mov.b32 	%r591, 0;
$L__BB5_97:
	.pragma "nounroll";
	cvt.u32.u64 	%r381, %rd23;
	add.s32 	%r382, %r591, %r381;
	mul.wide.u32 	%rd162, %r382, 4;
	add.s64 	%rd163, %rd14, %rd162;
	st.global.u32 	[%rd163], %r590;
	ld.global.u32 	%r383, [%rd24];
	st.global.u32 	[%rd163+4], %r383;
	st.global.u32 	[%rd163+8], %r383;
	ld.global.u32 	%r384, [%rd24];
	st.global.u32 	[%rd163+12], %r384;
	st.global.u32 	[%rd163+16], %r384;
	ld.global.u32 	%r385, [%rd24];
	st.global.u32 	[%rd163+20], %r385;
	st.global.u32 	[%rd163+24], %r385;
	ld.global.u32 	%r386, [%rd24];
	st.global.u32 	[%rd163+28], %r386;
	st.global.u32 	[%rd163+32], %r386;
	ld.global.u32 	%r387, [%rd24];
	st.global.u32 	[%rd163+36], %r387;
	st.global.u32 	[%rd163+40], %r387;
	ld.global.u32 	%r388, [%rd24];
	st.global.u32 	[%rd163+44], %r388;
	st.global.u32 	[%rd163+48], %r388;
	ld.global.u32 	%r389, [%rd24];
	st.global.u32 	[%rd163+52], %r389;
	st.global.u32 	[%rd163+56], %r389;
	ld.global.u32 	%r590, [%rd24];
	st.global.u32 	[%rd163+60], %r590;
	add.s32 	%r591, %r591, 16;
	setp.ne.s32 	%p83, %r591, %r9;
	mov.u32 	%r593, %r9;
	@%p83 bra 	$L__BB5_97;
$L__BB5_98:
	setp.eq.s32 	%p84, %r3, 0;
	@%p84 bra 	$L__BB5_108;
	setp.lt.u32 	%p85, %r4, 7;
	@%p85 bra 	$L__BB5_101;
	cvt.u32.u64 	%r390, %rd23;
	ld.global.u32 	%r391, [%rd24];
	add.s32 	%r392, %r593, %r390;
	mul.wide.u32 	%rd164, %r392, 4;
	add.s64 	%rd165, %rd14, %rd164;
	st.global.u32 	[%rd165], %r391;
	cvt.u64.u32 	%rd166, %r593;
	add.s64 	%rd167, %rd166, %rd23;
	shl.b64 	%rd168, %rd167, 2;
	add.s64 	%rd169, %rd14, %rd168;
	st.global.u32 	[%rd169+4], %r391;
	ld.global.u32 	%r393, [%rd24];
	st.global.u32 	[%rd169+8], %r393;
	st.global.u32 	[%rd169+12], %r393;
	ld.global.u32 	%r394, [%rd24];
	st.global.u32 	[%rd169+16], %r394;
	st.global.u32 	[%rd169+20], %r394;
	ld.global.u32 	%r395, [%rd24];
	st.global.u32 	[%rd169+24], %r395;
	st.global.u32 	[%rd169+28], %r395;
	add.s32 	%r593, %r593, 8;
$L__BB5_101:
	setp.eq.s32 	%p86, %r5, 0;
	@%p86 bra 	$L__BB5_108;
	setp.lt.u32 	%p87, %r6, 3;
	@%p87 bra 	$L__BB5_104;
	cvt.u32.u64 	%r396, %rd23;
	ld.global.u32 	%r397, [%rd24];
	add.s32 	%r398, %r593, %r396;
	mul.wide.u32 	%rd170, %r398, 4;
	add.s64 	%rd171, %rd14, %rd170;
	st.global.u32 	[%rd171], %r397;
	cvt.u64.u32 	%rd172, %r593;
	add.s64 	%rd173, %rd172, %rd23;
	shl.b64 	%rd174, %rd173, 2;
	add.s64 	%rd175, %rd14, %rd174;
	st.global.u32 	[%rd175+4], %r397;
	ld.global.u32 	%r399, [%rd24];
	st.global.u32 	[%rd175+8], %r399;
	st.global.u32 	[%rd175+12], %r399;
	add.s32 	%r593, %r593, 4;
$L__BB5_104:
	setp.eq.s32 	%p88, %r7, 0;
	@%p88 bra 	$L__BB5_108;
	cvt.u32.u64 	%r400, %rd23;
	setp.eq.s32 	%p89, %r7, 1;
	ld.global.u32 	%r98, [%rd24];
	add.s32 	%r401, %r593, %r400;
	mul.wide.u32 	%rd176, %r401, 4;
	add.s64 	%rd177, %rd14, %rd176;
	st.global.u32 	[%rd177], %r98;
	@%p89 bra 	$L__BB5_108;
	setp.eq.s32 	%p90, %r7, 2;
	cvt.u64.u32 	%rd178, %r593;
	add.s64 	%rd179, %rd178, %rd23;
	shl.b64 	%rd180, %rd179, 2;
	add.s64 	%rd30, %rd14, %rd180;
	st.global.u32 	[%rd30+4], %r98;
	@%p90 bra 	$L__BB5_108;
	ld.global.u32 	%r402, [%rd24];
	st.global.u32 	[%rd30+8], %r402;
$L__BB5_108:
	cvt.u32.u64 	%r403, %rd23;
	ld.global.u32 	%r404, [%rd24];
	add.s32 	%r405, %r613, %r403;
	mul.wide.s32 	%rd181, %r405, 4;
	add.s64 	%rd182, %rd14, %rd181;
	st.global.u32 	[%rd182], %r404;
	add.s32 	%r613, %r613, 1;
	bra.uni 	$L__BB5_159;
$L__BB5_109:
	setp.eq.s32 	%p9, %r27, 1;
	@%p9 bra 	$L__BB5_127;
	setp.ne.s32 	%p10, %r27, 0;
	@%p10 bra 	$L__BB5_143;
	setp.ge.s32 	%p24, %r612, %r233;
	@%p24 bra 	$L__BB5_159;
	setp.lt.s32 	%p25, %r233, 1;
	setp.ne.s32 	%p26, %r612, 0;
	or.pred  	%p27, %p26, %p25;
	@%p27 bra 	$L__BB5_126;
	setp.lt.u32 	%p28, %r2, 15;
	mov.b32 	%r598, 0;
	@%p28 bra 	$L__BB5_116;
	ld.global.u32 	%r595, [%rd24];
	mov.b32 	%r596, 0;
$L__BB5_115:
	.pragma "nounroll";
	cvt.u32.u64 	%r273, %rd23;
	add.s32 	%r274, %r596, %r273;
	mul.wide.u32 	%rd78, %r274, 4;
	add.s64 	%rd79, %rd15, %rd78;
	st.global.u32 	[%rd79], %r595;
	ld.global.u32 	%r275, [%rd24];
	st.global.u32 	[%rd79+4], %r275;
	st.global.u32 	[%rd79+8], %r275;
	ld.global.u32 	%r276, [%rd24];
	st.global.u32 	[%rd79+12], %r276;
	st.global.u32 	[%rd79+16], %r276;
	ld.global.u32 	%r277, [%rd24];
	st.global.u32 	[%rd79+20], %r277;
	st.global.u32 	[%rd79+24], %r277;
	ld.global.u32 	%r278, [%rd24];
	st.global.u32 	[%rd79+28], %r278;
	st.global.u32 	[%rd79+32], %r278;
	ld.global.u32 	%r279, [%rd24];
	st.global.u32 	[%rd79+36], %r279;
	st.global.u32 	[%rd79+40], %r279;
	ld.global.u32 	%r280, [%rd24];
	st.global.u32 	[%rd79+44], %r280;
	st.global.u32 	[%rd79+48], %r280;
	ld.global.u32 	%r281, [%rd24];
	st.global.u32 	[%rd79+52], %r281;
	st.global.u32 	[%rd79+56], %r281;
	ld.global.u32 	%r595, [%rd24];
	st.global.u32 	[%rd79+60], %r595;
	add.s32 	%r596, %r596, 16;
	setp.ne.s32 	%p29, %r596, %r9;
	mov.u32 	%r598, %r9;
	@%p29 bra 	$L__BB5_115;
$L__BB5_116:
	setp.eq.s32 	%p30, %r3, 0;
	@%p30 bra 	$L__BB5_126;
	setp.lt.u32 	%p31, %r4, 7;
	@%p31 bra 	$L__BB5_119;
	cvt.u32.u64 	%r282, %rd23;
	ld.global.u32 	%r283, [%rd24];
	add.s32 	%r284, %r598, %r282;
	mul.wide.u32 	%rd80, %r284, 4;
	add.s64 	%rd81, %rd15, %rd80;
	st.global.u32 	[%rd81], %r283;
	cvt.u64.u32 	%rd82, %r598;
	add.s64 	%rd83, %rd82, %rd23;
	shl.b64 	%rd84, %rd83, 2;
	add.s64 	%rd85, %rd15, %rd84;
	st.global.u32 	[%rd85+4], %r283;
	ld.global.u32 	%r285, [%rd24];
	st.global.u32 	[%rd85+8], %r285;
	st.global.u32 	[%rd85+12], %r285;
	ld.global.u32 	%r286, [%rd24];
	st.global.u32 	[%rd85+16], %r286;
	st.global.u32 	[%rd85+20], %r286;
	ld.global.u32 	%r287, [%rd24];
	st.global.u32 	[%rd85+24], %r287;
	st.global.u32 	[%rd85+28], %r287;
	add.s32 	%r598, %r598, 8;
$L__BB5_119:
	setp.eq.s32 	%p32, %r5, 0;
	@%p32 bra 	$L__BB5_126;
	setp.lt.u32 	%p33, %r6, 3;
	@%p33 bra 	$L__BB5_122;
	cvt.u32.u64 	%r288, %rd23;
	ld.global.u32 	%r289, [%rd24];
	add.s32 	%r290, %r598, %r288;
	mul.wide.u32 	%rd86, %r290, 4;
	add.s64 	%rd87, %rd15, %rd86;
	st.global.u32 	[%rd87], %r289;
	cvt.u64.u32 	%rd88, %r598;
	add.s64 	%rd89, %rd88, %rd23;
	shl.b64 	%rd90, %rd89, 2;
	add.s64 	%rd91, %rd15, %rd90;
	st.global.u32 	[%rd91+4], %r289;
	ld.global.u32 	%r291, [%rd24];
	st.global.u32 	[%rd91+8], %r291;
	st.global.u32 	[%rd91+12], %r291;
	add.s32 	%r598, %r598, 4;
$L__BB5_122:
	setp.eq.s32 	%p34, %r7, 0;
	@%p34 bra 	$L__BB5_126;
	cvt.u32.u64 	%r292, %rd23;
	setp.eq.s32 	%p35, %r7, 1;
	ld.global.u32 	%r110, [%rd24];
	add.s32 	%r293, %r598, %r292;
	mul.wide.u32 	%rd92, %r293, 4;
	add.s64 	%rd93, %rd15, %rd92;
	st.global.u32 	[%rd93], %r110;
	@%p35 bra 	$L__BB5_126;
	setp.eq.s32 	%p36, %r7, 2;
	cvt.u64.u32 	%rd94, %r598;
	add.s64 	%rd95, %rd94, %rd23;
	shl.b64 	%rd96, %rd95, 2;
	add.s64 	%rd31, %rd15, %rd96;
	st.global.u32 	[%rd31+4], %r110;
	@%p36 bra 	$L__BB5_126;
	ld.global.u32 	%r294, [%rd24];
	st.global.u32 	[%rd31+8], %r294;
$L__BB5_126:
	cvt.u32.u64 	%r295, %rd23;
	ld.global.u32 	%r296, [%rd24];
	add.s32 	%r297, %r612, %r295;
	mul.wide.s32 	%rd97, %r297, 4;
	add.s64 	%rd98, %rd15, %rd97;
	st.global.u32 	[%rd98], %r296;
	add.s32 	%r612, %r612, 1;
	bra.uni 	$L__BB5_159;
$L__BB5_127:
	setp.ge.s32 	%p11, %r611, %r233;
	@%p11 bra 	$L__BB5_159;
	setp.lt.s32 	%p12, %r233, 1;
	setp.ne.s32 	%p13, %r611, 0;
	or.pred  	%p14, %p13, %p12;
	@%p14 bra 	$L__BB5_142;
	setp.lt.u32 	%p15, %r2, 15;
	mov.b32 	%r603, 0;
	@%p15 bra 	$L__BB5_132;
	and.b32  	%r247, %r233, 2147483632;
	neg.s32 	%r600, %r247;
	shl.b64 	%rd58, %rd23, 2;
	add.s64 	%rd415, %rd18, %rd58;
	ld.global.u32 	%r601, [%rd24];
$L__BB5_131:
	.pragma "nounroll";
	st.global.u32 	[%rd415+-32], %r601;
	ld.global.u32 	%r248, [%rd24];
	st.global.u32 	[%rd415+-28], %r248;
	st.global.u32 	[%rd415+-24], %r248;
	ld.global.u32 	%r249, [%rd24];
	st.global.u32 	[%rd415+-20], %r249;
	st.global.u32 	[%rd415+-16], %r249;
	ld.global.u32 	%r250, [%rd24];
	st.global.u32 	[%rd415+-12], %r250;
	st.global.u32 	[%rd415+-8], %r250;
	ld.global.u32 	%r251, [%rd24];
	st.global.u32 	[%rd415+-4], %r251;
	st.global.u32 	[%rd415], %r251;
	ld.global.u32 	%r252, [%rd24];
	st.global.u32 	[%rd415+4], %r252;
	st.global.u32 	[%rd415+8], %r252;
	ld.global.u32 	%r253, [%rd24];
	st.global.u32 	[%rd415+12], %r253;
	st.global.u32 	[%rd415+16], %r253;
	ld.global.u32 	%r254, [%rd24];
	st.global.u32 	[%rd415+20], %r254;
	st.global.u32 	[%rd415+24], %r254;
	ld.global.u32 	%r601, [%rd24];
	st.global.u32 	[%rd415+28], %r601;
	add.s32 	%r600, %r600, 16;
	add.s64 	%rd415, %rd415, 64;
	setp.ne.s32 	%p16, %r600, 0;
	mov.u32 	%r603, %r9;
	@%p16 bra 	$L__BB5_131;
$L__BB5_132:
	setp.eq.s32 	%p17, %r3, 0;
	@%p17 bra 	$L__BB5_142;
	setp.lt.u32 	%p18, %r4, 7;
	@%p18 bra 	$L__BB5_135;
	cvt.u32.u64 	%r255, %rd23;
	ld.global.u32 	%r256, [%rd24];
	add.s32 	%r257, %r603, %r255;
	mul.wide.u32 	%rd59, %r257, 4;
	add.s64 	%rd60, %rd16, %rd59;
	st.global.u32 	[%rd60], %r256;
	cvt.u64.u32 	%rd61, %r603;
	add.s64 	%rd62, %rd61, %rd23;
	shl.b64 	%rd63, %rd62, 2;
	add.s64 	%rd64, %rd16, %rd63;
	st.global.u32 	[%rd64+4], %r256;
	ld.global.u32 	%r258, [%rd24];
	st.global.u32 	[%rd64+8], %r258;
	st.global.u32 	[%rd64+12], %r258;
	ld.global.u32 	%r259, [%rd24];
	st.global.u32 	[%rd64+16], %r259;
	st.global.u32 	[%rd64+20], %r259;
	ld.global.u32 	%r260, [%rd24];
	st.global.u32 	[%rd64+24], %r260;
	st.global.u32 	[%rd64+28], %r260;
	add.s32 	%r603, %r603, 8;
$L__BB5_135:
	setp.eq.s32 	%p19, %r5, 0;
	@%p19 bra 	$L__BB5_142;
	setp.lt.u32 	%p20, %r6, 3;
	@%p20 bra 	$L__BB5_138;
	cvt.u32.u64 	%r261, %rd23;
	ld.global.u32 	%r262, [%rd24];
	add.s32 	%r263, %r603, %r261;
	mul.wide.u32 	%rd65, %r263, 4;
	add.s64 	%rd66, %rd16, %rd65;
	st.global.u32 	[%rd66], %r262;
	cvt.u64.u32 	%rd67, %r603;
	add.s64 	%rd68, %rd67, %rd23;
	shl.b64 	%rd69, %rd68, 2;
	add.s64 	%rd70, %rd16, %rd69;
	st.global.u32 	[%rd70+4], %r262;
	ld.global.u32 	%r264, [%rd24];
	st.global.u32 	[%rd70+8], %r264;
	st.global.u32 	[%rd70+12], %r264;
	add.s32 	%r603, %r603, 4;
$L__BB5_138:
	setp.eq.s32 	%p21, %r7, 0;
	@%p21 bra 	$L__BB5_142;
	cvt.u32.u64 	%r265, %rd23;
	setp.eq.s32 	%p22, %r7, 1;
	ld.global.u32 	%r123, [%rd24];
	add.s32 	%r266, %r603, %r265;
	mul.wide.u32 	%rd71, %r266, 4;
	add.s64 	%rd72, %rd16, %rd71;
	st.global.u32 	[%rd72], %r123;
	@%p22 bra 	$L__BB5_142;
	setp.eq.s32 	%p23, %r7, 2;
	cvt.u64.u32 	%rd73, %r603;
	add.s64 	%rd74, %rd73, %rd23;
	shl.b64 	%rd75, %rd74, 2;
	add.s64 	%rd35, %rd16, %rd75;
	st.global.u32 	[%rd35+4], %r123;
	@%p23 bra 	$L__BB5_142;
	ld.global.u32 	%r267, [%rd24];
	st.global.u32 	[%rd35+8], %r267;
$L__BB5_142:
	cvt.u32.u64 	%r268, %rd23;
	ld.global.u32 	%r269, [%rd24];
	add.s32 	%r270, %r611, %r268;
	mul.wide.s32 	%rd76, %r270, 4;
	add.s64 	%rd77, %rd16, %rd76;
	st.global.u32 	[%rd77], %r269;
	add.s32 	%r611, %r611, 1;
	bra.uni 	$L__BB5_159;
$L__BB5_143:
	setp.ge.s32 	%p37, %r610, %r233;
	@%p37 bra 	$L__BB5_159;
	setp.lt.s32 	%p38, %r233, 1;
	setp.ne.s32 	%p39, %r610, 0;
	or.pred  	%p40, %p39, %p38;
	@%p40 bra 	$L__BB5_158;
	setp.lt.u32 	%p41, %r2, 15;
	mov.b32 	%r608, 0;
	@%p41 bra 	$L__BB5_148;
	ld.global.u32 	%r605, [%rd24];
	mov.b32 	%r606, 0;
$L__BB5_147:
	.pragma "nounroll";
	cvt.u32.u64 	%r300, %rd23;
	add.s32 	%r301, %r606, %r300;
	mul.wide.u32 	%rd99, %r301, 4;
	add.s64 	%rd100, %rd17, %rd99;
	st.global.u32 	[%rd100], %r605;
	ld.global.u32 	%r302, [%rd24];
	st.global.u32 	[%rd100+4], %r302;
	st.global.u32 	[%rd100+8], %r302;
	ld.global.u32 	%r303, [%rd24];
	st.global.u32 	[%rd100+12], %r303;
	st.global.u32 	[%rd100+16], %r303;
	ld.global.u32 	%r304, [%rd24];
	st.global.u32 	[%rd100+20], %r304;
	st.global.u32 	[%rd100+24], %r304;
	ld.global.u32 	%r305, [%rd24];
	st.global.u32 	[%rd100+28], %r305;
	st.global.u32 	[%rd100+32], %r305;
	ld.global.u32 	%r306, [%rd24];
	st.global.u32 	[%rd100+36], %r306;
	st.global.u32 	[%rd100+40], %r306;
	ld.global.u32 	%r307, [%rd24];
	st.global.u32 	[%rd100+44], %r307;
	st.global.u32 	[%rd100+48], %r307;
	ld.global.u32 	%r308, [%rd24];
	st.global.u32 	[%rd100+52], %r308;
	st.global.u32 	[%rd100+56], %r308;
	ld.global.u32 	%r605, [%rd24];
	st.global.u32 	[%rd100+60], %r605;
	add.s32 	%r606, %r606, 16;
	setp.ne.s32 	%p42, %r606, %r9;
	mov.u32 	%r608, %r9;
	@%p42 bra 	$L__BB5_147;
$L__BB5_148:
	setp.eq.s32 	%p43, %r3, 0;
	@%p43 bra 	$L__BB5_158;
	setp.lt.u32 	%p44, %r4, 7;
	@%p44 bra 	$L__BB5_151;
	cvt.u32.u64 	%r309, %rd23;
	ld.global.u32 	%r310, [%rd24];
	add.s32 	%r311, %r608, %r309;
	mul.wide.u32 	%rd101, %r311, 4;
	add.s64 	%rd102, %rd17, %rd101;
	st.global.u32 	[%rd102], %r310;
	cvt.u64.u32 	%rd103, %r608;
	add.s64 	%rd104, %rd103, %rd23;
	shl.b64 	%rd105, %rd104, 2;
	add.s64 	%rd106, %rd17, %rd105;
	st.global.u32 	[%rd106+4], %r310;
	ld.global.u32 	%r312, [%rd24];
	st.global.u32 	[%rd106+8], %r312;
	st.global.u32 	[%rd106+12], %r312;
	ld.global.u32 	%r313, [%rd24];
	st.global.u32 	[%rd106+16], %r313;
	st.global.u32 	[%rd106+20], %r313;
	ld.global.u32 	%r314, [%rd24];
	st.global.u32 	[%rd106+24], %r314;
	st.global.u32 	[%rd106+28], %r314;
	add.s32 	%r608, %r608, 8;
$L__BB5_151:
	setp.eq.s32 	%p45, %r5, 0;
	@%p45 bra 	$L__BB5_158;
	setp.lt.u32 	%p46, %r6, 3;
	@%p46 bra 	$L__BB5_154;
	cvt.u32.u64 	%r315, %rd23;
	ld.global.u32 	%r316, [%rd24];
	add.s32 	%r317, %r608, %r315;
	mul.wide.u32 	%rd107, %r317, 4;
	add.s64 	%rd108, %rd17, %rd107;
	st.global.u32 	[%rd108], %r316;
	cvt.u64.u32 	%rd109, %r608;
	add.s64 	%rd110, %rd109, %rd23;
	shl.b64 	%rd111, %rd110, 2;
	add.s64 	%rd112, %rd17, %rd111;
	st.global.u32 	[%rd112+4], %r316;
	ld.global.u32 	%r318, [%rd24];
	st.global.u32 	[%rd112+8], %r318;
	st.global.u32 	[%rd112+12], %r318;
	add.s32 	%r608, %r608, 4;
$L__BB5_154:
	setp.eq.s32 	%p47, %r7, 0;
	@%p47 bra 	$L__BB5_158;
	cvt.u32.u64 	%r319, %rd23;
	setp.eq.s32 	%p48, %r7, 1;
	ld.global.u32 	%r135, [%rd24];
	add.s32 	%r320, %r608, %r319;
	mul.wide.u32 	%rd113, %r320, 4;
	add.s64 	%rd114, %rd17, %rd113;
	st.global.u32 	[%rd114], %r135;
	@%p48 bra 	$L__BB5_158;
	setp.eq.s32 	%p49, %r7, 2;
	cvt.u64.u32 	%rd115, %r608;
	add.s64 	%rd116, %rd115, %rd23;
	shl.b64 	%rd117, %rd116, 2;
	add.s64 	%rd36, %rd17, %rd117;
	st.global.u32 	[%rd36+4], %r135;
	@%p49 bra 	$L__BB5_158;
	ld.global.u32 	%r321, [%rd24];
	st.global.u32 	[%rd36+8], %r321;
$L__BB5_158:
	cvt.u32.u64 	%r322, %rd23;
	ld.global.u32 	%r323, [%rd24];
	add.s32 	%r324, %r610, %r322;
	mul.wide.s32 	%rd118, %r324, 4;
	add.s64 	%rd119, %rd17, %rd118;
	st.global.u32 	[%rd119], %r323;
	add.s32 	%r610, %r610, 1;
$L__BB5_159:
	add.s32 	%r563, %r563, 1;
	setp.ne.s32 	%p132, %r563, %r232;
	@%p132 bra 	$L__BB5_4;
	not.b32 	%r619, %r562;
$L__BB5_161:
	setp.lt.s32 	%p133, %r233, 1;
	setp.ne.s32 	%p134, %r618, 0;
	or.pred  	%p135, %p134, %p133;
	@%p135 bra 	$L__BB5_173;
	setp.lt.u32 	%p136, %r2, 7;
	mul.lo.s32 	%r158, %r552, %r233;
	mov.b32 	%r631, 0;
	@%p136 bra 	$L__BB5_165;
	mov.b32 	%r629, 0;
$L__BB5_164:
	.pragma "nounroll";
	add.s32 	%r489, %r629, %r158;
	mul.wide.u32 	%rd246, %r489, 4;
	add.s64 	%rd247, %rd9, %rd246;
	st.global.u32 	[%rd247], %r619;
	st.global.u32 	[%rd247+4], %r619;
	st.global.u32 	[%rd247+8], %r619;
	st.global.u32 	[%rd247+12], %r619;
	st.global.u32 	[%rd247+16], %r619;
	st.global.u32 	[%rd247+20], %r619;
	st.global.u32 	[%rd247+24], %r619;
	st.global.u32 	[%rd247+28], %r619;
	add.s32 	%r629, %r629, 8;
	setp.ne.s32 	%p137, %r629, %r10;
	mov.u32 	%r631, %r10;
	@%p137 bra 	$L__BB5_164;
$L__BB5_165:
	setp.eq.s32 	%p138, %r5, 0;
	@%p138 bra 	$L__BB5_173;
	setp.lt.u32 	%p139, %r6, 3;
	@%p139 bra 	$L__BB5_168;
	add.s32 	%r490, %r631, %r158;
	mul.wide.u32 	%rd248, %r490, 4;
	add.s64 	%rd249, %rd9, %rd248;
	st.global.u32 	[%rd249], %r619;
	cvt.u64.u32 	%rd250, %r158;
	cvt.u64.u32 	%rd251, %r631;
	add.s64 	%rd252, %rd251, %rd250;
	shl.b64 	%rd253, %rd252, 2;
	add.s64 	%rd254, %rd9, %rd253;
	st.global.u32 	[%rd254+4], %r619;
	st.global.u32 	[%rd254+8], %r619;
	st.global.u32 	[%rd254+12], %r619;
	add.s32 	%r631, %r631, 4;
$L__BB5_168:
	setp.eq.s32 	%p140, %r7, 0;
	@%p140 bra 	$L__BB5_173;
	setp.eq.s32 	%p141, %r8, 0;
	@%p141 bra 	$L__BB5_171;
	add.s32 	%r491, %r631, %r158;
	mul.wide.u32 	%rd255, %r491, 4;
	add.s64 	%rd256, %rd9, %rd255;
	st.global.u32 	[%rd256], %r619;
	cvt.u64.u32 	%rd257, %r158;
	cvt.u64.u32 	%rd258, %r631;
	add.s64 	%rd259, %rd258, %rd257;
	shl.b64 	%rd260, %rd259, 2;
	add.s64 	%rd261, %rd9, %rd260;
	st.global.u32 	[%rd261+4], %r619;
	add.s32 	%r631, %r631, 2;
$L__BB5_171:
	setp.eq.s32 	%p142, %r11, 0;
	@%p142 bra 	$L__BB5_173;
	add.s32 	%r492, %r631, %r158;
	mul.wide.u32 	%rd262, %r492, 4;
	add.s64 	%rd263, %rd9, %rd262;
	st.global.u32 	[%rd263], %r619;
$L__BB5_173:
	setp.ne.s32 	%p144, %r617, 0;
	or.pred  	%p145, %p144, %p133;
	@%p145 bra 	$L__BB5_185;
	setp.lt.u32 	%p146, %r2, 7;
	mul.lo.s32 	%r166, %r552, %r233;
	mov.b32 	%r635, 0;
	@%p146 bra 	$L__BB5_177;
	mov.b32 	%r633, 0;
$L__BB5_176:
	.pragma "nounroll";
	add.s32 	%r495, %r633, %r166;
	mul.wide.u32 	%rd264, %r495, 4;
	add.s64 	%rd265, %rd10, %rd264;
	st.global.u32 	[%rd265], %r619;
	st.global.u32 	[%rd265+4], %r619;
	st.global.u32 	[%rd265+8], %r619;
	st.global.u32 	[%rd265+12], %r619;
	st.global.u32 	[%rd265+16], %r619;
	st.global.u32 	[%rd265+20], %r619;
	st.global.u32 	[%rd265+24], %r619;
	st.global.u32 	[%rd265+28], %r619;
	add.s32 	%r633, %r633, 8;
	setp.ne.s32 	%p147, %r633, %r10;
	mov.u32 	%r635, %r10;
	@%p147 bra 	$L__BB5_176;
$L__BB5_177:
	setp.eq.s32 	%p148, %r5, 0;
	@%p148 bra 	$L__BB5_185;
	setp.lt.u32 	%p149, %r6, 3;
	@%p149 bra 	$L__BB5_180;
	add.s32 	%r496, %r635, %r166;
	mul.wide.u32 	%rd266, %r496, 4;
	add.s64 	%rd267, %rd10, %rd266;
	st.global.u32 	[%rd267], %r619;
	cvt.u64.u32 	%rd268, %r166;
	cvt.u64.u32 	%rd269, %r635;
	add.s64 	%rd270, %rd269, %rd268;
	shl.b64 	%rd271, %rd270, 2;
	add.s64 	%rd272, %rd10, %rd271;
	st.global.u32 	[%rd272+4], %r619;
	st.global.u32 	[%rd272+8], %r619;
	st.global.u32 	[%rd272+12], %r619;
	add.s32 	%r635, %r635, 4;
$L__BB5_180:
	setp.eq.s32 	%p150, %r7, 0;
	@%p150 bra 	$L__BB5_185;
	setp.eq.s32 	%p151, %r8, 0;
	@%p151 bra 	$L__BB5_183;
	add.s32 	%r497, %r635, %r166;
	mul.wide.u32 	%rd273, %r497, 4;
	add.s64 	%rd274, %rd10, %rd273;
	st.global.u32 	[%rd274], %r619;
	cvt.u64.u32 	%rd275, %r166;
	cvt.u64.u32 	%rd276, %r635;
	add.s64 	%rd277, %rd276, %rd275;
	shl.b64 	%rd278, %rd277, 2;
	add.s64 	%rd279, %rd10, %rd278;
	st.global.u32 	[%rd279+4], %r619;
	add.s32 	%r635, %r635, 2;
$L__BB5_183:
	setp.eq.s32 	%p152, %r11, 0;
	@%p152 bra 	$L__BB5_185;
	add.s32 	%r498, %r635, %r166;
	mul.wide.u32 	%rd280, %r498, 4;
	add.s64 	%rd281, %rd10, %rd280;
	st.global.u32 	[%rd281], %r619;
$L__BB5_185:
	setp.ne.s32 	%p154, %r616, 0;
	or.pred  	%p155, %p154, %p133;
	@%p155 bra 	$L__BB5_197;
	setp.lt.u32 	%p156, %r2, 7;
	mul.lo.s32 	%r174, %r552, %r233;
	mov.b32 	%r639, 0;
	@%p156 bra 	$L__BB5_189;
	mov.b32 	%r637, 0;
$L__BB5_188:
	.pragma "nounroll";
	add.s32 	%r501, %r637, %r174;
	mul.wide.u32 	%rd282, %r501, 4;
	add.s64 	%rd283, %rd11, %rd282;
	st.global.u32 	[%rd283], %r619;
	st.global.u32 	[%rd283+4], %r619;
	st.global.u32 	[%rd283+8], %r619;
	st.global.u32 	[%rd283+12], %r619;
	st.global.u32 	[%rd283+16], %r619;
	st.global.u32 	[%rd283+20], %r619;
	st.global.u32 	[%rd283+24], %r619;
	st.global.u32 	[%rd283+28], %r619;
	add.s32 	%r637, %r637, 8;
	setp.ne.s32 	%p157, %r637, %r10;
	mov.u32 	%r639, %r10;
	@%p157 bra 	$L__BB5_188;
$L__BB5_189:
	setp.eq.s32 	%p158, %r5, 0;
	@%p158 bra 	$L__BB5_197;
	setp.lt.u32 	%p159, %r6, 3;
	@%p159 bra 	$L__BB5_192;
	add.s32 	%r502, %r639, %r174;
	mul.wide.u32 	%rd284, %r502, 4;
	add.s64 	%rd285, %rd11, %rd284;
	st.global.u32 	[%rd285], %r619;
	cvt.u64.u32 	%rd286, %r174;
	cvt.u64.u32 	%rd287, %r639;
	add.s64 	%rd288, %rd287, %rd286;
	shl.b64 	%rd289, %rd288, 2;
	add.s64 	%rd290, %rd11, %rd289;
	st.global.u32 	[%rd290+4], %r619;
	st.global.u32 	[%rd290+8], %r619;
	st.global.u32 	[%rd290+12], %r619;
	add.s32 	%r639, %r639, 4;
$L__BB5_192:
	setp.eq.s32 	%p160, %r7, 0;
	@%p160 bra 	$L__BB5_197;
	setp.eq.s32 	%p161, %r8, 0;
	@%p161 bra 	$L__BB5_195;
	add.s32 	%r503, %r639, %r174;
	mul.wide.u32 	%rd291, %r503, 4;
	add.s64 	%rd292, %rd11, %rd291;
	st.global.u32 	[%rd292], %r619;
	cvt.u64.u32 	%rd293, %r174;
	cvt.u64.u32 	%rd294, %r639;
	add.s64 	%rd295, %rd294, %rd293;
	shl.b64 	%rd296, %rd295, 2;
	add.s64 	%rd297, %rd11, %rd296;
	st.global.u32 	[%rd297+4], %r619;
	add.s32 	%r639, %r639, 2;
$L__BB5_195:
	setp.eq.s32 	%p162, %r11, 0;
	@%p162 bra 	$L__BB5_197;
	add.s32 	%r504, %r639, %r174;
	mul.wide.u32 	%rd298, %r504, 4;
	add.s64 	%rd299, %rd11, %rd298;
	st.global.u32 	[%rd299], %r619;
$L__BB5_197:
	setp.ne.s32 	%p164, %r615, 0;
	or.pred  	%p165, %p164, %p133;
	@%p165 bra 	$L__BB5_209;
	setp.lt.u32 	%p166, %r2, 7;
	mul.lo.s32 	%r182, %r552, %r233;
	mov.b32 	%r643, 0;
	@%p166 bra 	$L__BB5_201;
	mov.b32 	%r641, 0;
$L__BB5_200:
	.pragma "nounroll";
	add.s32 	%r507, %r641, %r182;
	mul.wide.u32 	%rd300, %r507, 4;
	add.s64 	%rd301, %rd12, %rd300;
	st.global.u32 	[%rd301], %r619;
	st.global.u32 	[%rd301+4], %r619;
	st.global.u32 	[%rd301+8], %r619;
	st.global.u32 	[%rd301+12], %r619;
	st.global.u32 	[%rd301+16], %r619;
	st.global.u32 	[%rd301+20], %r619;
	st.global.u32 	[%rd301+24], %r619;
	st.global.u32 	[%rd301+28], %r619;
	add.s32 	%r641, %r641, 8;
	setp.ne.s32 	%p167, %r641, %r10;
	mov.u32 	%r643, %r10;
	@%p167 bra 	$L__BB5_200;
$L__BB5_201:
	setp.eq.s32 	%p168, %r5, 0;
	@%p168 bra 	$L__BB5_209;
	setp.lt.u32 	%p169, %r6, 3;
	@%p169 bra 	$L__BB5_204;
	add.s32 	%r508, %r643, %r182;
	mul.wide.u32 	%rd302, %r508, 4;
	add.s64 	%rd303, %rd12, %rd302;
	st.global.u32 	[%rd303], %r619;
	cvt.u64.u32 	%rd304, %r182;
	cvt.u64.u32 	%rd305, %r643;
	add.s64 	%rd306, %rd305, %rd304;
	shl.b64 	%rd307, %rd306, 2;
	add.s64 	%rd308, %rd12, %rd307;
	st.global.u32 	[%rd308+4], %r619;
	st.global.u32 	[%rd308+8], %r619;
	st.global.u32 	[%rd308+12], %r619;
	add.s32 	%r643, %r643, 4;
$L__BB5_204:
	setp.eq.s32 	%p170, %r7, 0;
	@%p170 bra 	$L__BB5_209;
	setp.eq.s32 	%p171, %r8, 0;
	@%p171 bra 	$L__BB5_207;
	add.s32 	%r509, %r643, %r182;
	mul.wide.u32 	%rd309, %r509, 4;
	add.s64 	%rd310, %rd12, %rd309;
	st.global.u32 	[%rd310], %r619;
	cvt.u64.u32 	%rd311, %r182;
	cvt.u64.u32 	%rd312, %r643;
	add.s64 	%rd313, %rd312, %rd311;
	shl.b64 	%rd314, %rd313, 2;
	add.s64 	%rd315, %rd12, %rd314;
	st.global.u32 	[%rd315+4], %r619;
	add.s32 	%r643, %r643, 2;
$L__BB5_207:
	setp.eq.s32 	%p172, %r11, 0;
	@%p172 bra 	$L__BB5_209;
	add.s32 	%r510, %r643, %r182;
	mul.wide.u32 	%rd316, %r510, 4;
	add.s64 	%rd317, %rd12, %rd316;
	st.global.u32 	[%rd317], %r619;
$L__BB5_209:
	setp.ne.s32 	%p174, %r614, 0;
	or.pred  	%p175, %p174, %p133;
	@%p175 bra 	$L__BB5_221;
	setp.lt.u32 	%p176, %r2, 7;
	mul.lo.s32 	%r190, %r552, %r233;
	mov.b32 	%r647, 0;
	@%p176 bra 	$L__BB5_213;
	mov.b32 	%r645, 0;
$L__BB5_212:
	.pragma "nounroll";
	add.s32 	%r513, %r645, %r190;
	mul.wide.u32 	%rd318, %r513, 4;
	add.s64 	%rd319, %rd13, %rd318;
	st.global.u32 	[%rd319], %r619;
	st.global.u32 	[%rd319+4], %r619;
	st.global.u32 	[%rd319+8], %r619;
	st.global.u32 	[%rd319+12], %r619;
	st.global.u32 	[%rd319+16], %r619;
	st.global.u32 	[%rd319+20], %r619;
	st.global.u32 	[%rd319+24], %r619;
	st.global.u32 	[%rd319+28], %r619;
	add.s32 	%r645, %r645, 8;
	setp.ne.s32 	%p177, %r645, %r10;
	mov.u32 	%r647, %r10;
	@%p177 bra 	$L__BB5_212;
$L__BB5_213:
	setp.eq.s32 	%p178, %r5, 0;
	@%p178 bra 	$L__BB5_221;
	setp.lt.u32 	%p179, %r6, 3;
	@%p179 bra 	$L__BB5_216;
	add.s32 	%r514, %r647, %r190;
	mul.wide.u32 	%rd320, %r514, 4;
	add.s64 	%rd321, %rd13, %rd320;
	st.global.u32 	[%rd321], %r619;
	cvt.u64.u32 	%rd322, %r190;
	cvt.u64.u32 	%rd323, %r647;
	add.s64 	%rd324, %rd323, %rd322;
	shl.b64 	%rd325, %rd324, 2;
	add.s64 	%rd326, %rd13, %rd325;
	st.global.u32 	[%rd326+4], %r619;
	st.global.u32 	[%rd326+8], %r619;
	st.global.u32 	[%rd326+12], %r619;
	add.s32 	%r647, %r647, 4;
$L__BB5_216:
	setp.eq.s32 	%p180, %r7, 0;
	@%p180 bra 	$L__BB5_221;
	setp.eq.s32 	%p181, %r8, 0;
	@%p181 bra 	$L__BB5_219;
	add.s32 	%r515, %r647, %r190;
	mul.wide.u32 	%rd327, %r515, 4;
	add.s64 	%rd328, %rd13, %rd327;
	st.global.u32 	[%rd328], %r619;
	cvt.u64.u32 	%rd329, %r190;
	cvt.u64.u32 	%rd330, %r647;
	add.s64 	%rd331, %rd330, %rd329;
	shl.b64 	%rd332, %rd331, 2;
	add.s64 	%rd333, %rd13, %rd332;
	st.global.u32 	[%rd333+4], %r619;
	add.s32 	%r647, %r647, 2;
$L__BB5_219:
	setp.eq.s32 	%p182, %r11, 0;
	@%p182 bra 	$L__BB5_221;
	add.s32 	%r516, %r647, %r190;
	mul.wide.u32 	%rd334, %r516, 4;
	add.s64 	%rd335, %rd13, %rd334;
	st.global.u32 	[%rd335], %r619;
$L__BB5_221:
	setp.ne.s32 	%p184, %r613, 0;
	or.pred  	%p185, %p184, %p133;
	@%p185 bra 	$L__BB5_233;
	setp.lt.u32 	%p186, %r2, 7;
	mul.lo.s32 	%r198, %r552, %r233;
	mov.b32 	%r651, 0;
	@%p186 bra 	$L__BB5_225;
	mov.b32 	%r649, 0;
$L__BB5_224:
	.pragma "nounroll";
	add.s32 	%r519, %r649, %r198;
	mul.wide.u32 	%rd336, %r519, 4;
	add.s64 	%rd337, %rd14, %rd336;
	st.global.u32 	[%rd337], %r619;
	st.global.u32 	[%rd337+4], %r619;
	st.global.u32 	[%rd337+8], %r619;
	st.global.u32 	[%rd337+12], %r619;
	st.global.u32 	[%rd337+16], %r619;
	st.global.u32 	[%rd337+20], %r619;
	st.global.u32 	[%rd337+24], %r619;
	st.global.u32 	[%rd337+28], %r619;
	add.s32 	%r649, %r649, 8;
	setp.ne.s32 	%p187, %r649, %r10;
	mov.u32 	%r651, %r10;
	@%p187 bra 	$L__BB5_224;
$L__BB5_225:
	setp.eq.s32 	%p188, %r5, 0;
	@%p188 bra 	$L__BB5_233;
	setp.lt.u32 	%p189, %r6, 3;
	@%p189 bra 	$L__BB5_228;
	add.s32 	%r520, %r651, %r198;
	mul.wide.u32 	%rd338, %r520, 4;
	add.s64 	%rd339, %rd14, %rd338;
	st.global.u32 	[%rd339], %r619;
	cvt.u64.u32 	%rd340, %r198;
	cvt.u64.u32 	%rd341, %r651;
	add.s64 	%rd342, %rd341, %rd340;
	shl.b64 	%rd343, %rd342, 2;
	add.s64 	%rd344, %rd14, %rd343;
	st.global.u32 	[%rd344+4], %r619;
	st.global.u32 	[%rd344+8], %r619;
	st.global.u32 	[%rd344+12], %r619;
	add.s32 	%r651, %r651, 4;
$L__BB5_228:
	setp.eq.s32 	%p190, %r7, 0;
	@%p190 bra 	$L__BB5_233;
	setp.eq.s32 	%p191, %r8, 0;
	@%p191 bra 	$L__BB5_231;
	add.s32 	%r521, %r651, %r198;
	mul.wide.u32 	%rd345, %r521, 4;
	add.s64 	%rd346, %rd14, %rd345;
	st.global.u32 	[%rd346], %r619;
	cvt.u64.u32 	%rd347, %r198;
	cvt.u64.u32 	%rd348, %r651;
	add.s64 	%rd349, %rd348, %rd347;
	shl.b64 	%rd350, %rd349, 2;
	add.s64 	%rd351, %rd14, %rd350;
	st.global.u32 	[%rd351+4], %r619;
	add.s32 	%r651, %r651, 2;
$L__BB5_231:
	setp.eq.s32 	%p192, %r11, 0;
	@%p192 bra 	$L__BB5_233;
	add.s32 	%r522, %r651, %r198;
	mul.wide.u32 	%rd352, %r522, 4;
	add.s64 	%rd353, %rd14, %rd352;
	st.global.u32 	[%rd353], %r619;
$L__BB5_233:
	setp.ne.s32 	%p194, %r612, 0;
	or.pred  	%p195, %p194, %p133;
	@%p195 bra 	$L__BB5_245;
	setp.lt.u32 	%p196, %r2, 7;
	mul.lo.s32 	%r206, %r552, %r233;
	mov.b32 	%r655, 0;
	@%p196 bra 	$L__BB5_237;
	mov.b32 	%r653, 0;
$L__BB5_236:
	.pragma "nounroll";
	add.s32 	%r525, %r653, %r206;
	mul.wide.u32 	%rd354, %r525, 4;
	add.s64 	%rd355, %rd15, %rd354;
	st.global.u32 	[%rd355], %r619;
	st.global.u32 	[%rd355+4], %r619;
	st.global.u32 	[%rd355+8], %r619;
	st.global.u32 	[%rd355+12], %r619;
	st.global.u32 	[%rd355+16], %r619;
	st.global.u32 	[%rd355+20], %r619;
	st.global.u32 	[%rd355+24], %r619;
	st.global.u32 	[%rd355+28], %r619;
	add.s32 	%r653, %r653, 8;
	setp.ne.s32 	%p197, %r653, %r10;
	mov.u32 	%r655, %r10;
	@%p197 bra 	$L__BB5_236;
$L__BB5_237:
	setp.eq.s32 	%p198, %r5, 0;
	@%p198 bra 	$L__BB5_245;
	setp.lt.u32 	%p199, %r6, 3;
	@%p199 bra 	$L__BB5_240;
	add.s32 	%r526, %r655, %r206;
	mul.wide.u32 	%rd356, %r526, 4;
	add.s64 	%rd357, %rd15, %rd356;
	st.global.u32 	[%rd357], %r619;
	cvt.u64.u32 	%rd358, %r206;
	cvt.u64.u32 	%rd359, %r655;
	add.s64 	%rd360, %rd359, %rd358;
	shl.b64 	%rd361, %rd360, 2;
	add.s64 	%rd362, %rd15, %rd361;
	st.global.u32 	[%rd362+4], %r619;
	st.global.u32 	[%rd362+8], %r619;
	st.global.u32 	[%rd362+12], %r619;
	add.s32 	%r655, %r655, 4;
$L__BB5_240:
	setp.eq.s32 	%p200, %r7, 0;
	@%p200 bra 	$L__BB5_245;
	setp.eq.s32 	%p201, %r8, 0;
	@%p201 bra 	$L__BB5_243;
	add.s32 	%r527, %r655, %r206;
	mul.wide.u32 	%rd363, %r527, 4;
	add.s64 	%rd364, %rd15, %rd363;
	st.global.u32 	[%rd364], %r619;
	cvt.u64.u32 	%rd365, %r206;
	cvt.u64.u32 	%rd366, %r655;
	add.s64 	%rd367, %rd366, %rd365;
	shl.b64 	%rd368, %rd367, 2;
	add.s64 	%rd369, %rd15, %rd368;
	st.global.u32 	[%rd369+4], %r619;
	add.s32 	%r655, %r655, 2;
$L__BB5_243:
	setp.eq.s32 	%p202, %r11, 0;
	@%p202 bra 	$L__BB5_245;
	add.s32 	%r528, %r655, %r206;
	mul.wide.u32 	%rd370, %r528, 4;
	add.s64 	%rd371, %rd15, %rd370;
	st.global.u32 	[%rd371], %r619;
$L__BB5_245:
	setp.ne.s32 	%p204, %r611, 0;
	or.pred  	%p205, %p204, %p133;
	@%p205 bra 	$L__BB5_257;
	setp.lt.u32 	%p206, %r2, 7;
	mul.lo.s32 	%r214, %r552, %r233;
	mov.b32 	%r659, 0;
	@%p206 bra 	$L__BB5_249;
	mov.b32 	%r657, 0;
$L__BB5_248:
	.pragma "nounroll";
	add.s32 	%r531, %r657, %r214;
	mul.wide.u32 	%rd372, %r531, 4;
	add.s64 	%rd373, %rd16, %rd372;
	st.global.u32 	[%rd373], %r619;
	st.global.u32 	[%rd373+4], %r619;
	st.global.u32 	[%rd373+8], %r619;
	st.global.u32 	[%rd373+12], %r619;
	st.global.u32 	[%rd373+16], %r619;
	st.global.u32 	[%rd373+20], %r619;
	st.global.u32 	[%rd373+24], %r619;
	st.global.u32 	[%rd373+28], %r619;
	add.s32 	%r657, %r657, 8;
	setp.ne.s32 	%p207, %r657, %r10;
	mov.u32 	%r659, %r10;
	@%p207 bra 	$L__BB5_248;
$L__BB5_249:
	setp.eq.s32 	%p208, %r5, 0;
	@%p208 bra 	$L__BB5_257;
	setp.lt.u32 	%p209, %r6, 3;
	@%p209 bra 	$L__BB5_252;
	add.s32 	%r532, %r659, %r214;
	mul.wide.u32 	%rd374, %r532, 4;
	add.s64 	%rd375, %rd16, %rd374;
	st.global.u32 	[%rd375], %r619;
	cvt.u64.u32 	%rd376, %r214;
	cvt.u64.u32 	%rd377, %r659;
	add.s64 	%rd378, %rd377, %rd376;
	shl.b64 	%rd379, %rd378, 2;
	add.s64 	%rd380, %rd16, %rd379;
	st.global.u32 	[%rd380+4], %r619;
	st.global.u32 	[%rd380+8], %r619;
	st.global.u32 	[%rd380+12], %r619;
	add.s32 	%r659, %r659, 4;
$L__BB5_252:
	setp.eq.s32 	%p210, %r7, 0;
	@%p210 bra 	$L__BB5_257;
	setp.eq.s32 	%p211, %r8, 0;
	@%p211 bra 	$L__BB5_255;
	add.s32 	%r533, %r659, %r214;
	mul.wide.u32 	%rd381, %r533, 4;
	add.s64 	%rd382, %rd16, %rd381;
	st.global.u32 	[%rd382], %r619;
	cvt.u64.u32 	%rd383, %r214;
	cvt.u64.u32 	%rd384, %r659;
	add.s64 	%rd385, %rd384, %rd383;
	shl.b64 	%rd386, %rd385, 2;
	add.s64 	%rd387, %rd16, %rd386;
	st.global.u32 	[%rd387+4], %r619;
	add.s32 	%r659, %r659, 2;
$L__BB5_255:
	setp.eq.s32 	%p212, %r11, 0;
	@%p212 bra 	$L__BB5_257;
	add.s32 	%r534, %r659, %r214;
	mul.wide.u32 	%rd388, %r534, 4;
	add.s64 	%rd389, %rd16, %rd388;
	st.global.u32 	[%rd389], %r619;
$L__BB5_257:
	setp.ne.s32 	%p214, %r610, 0;
	or.pred  	%p215, %p214, %p133;
	@%p215 bra 	$L__BB5_269;
	setp.lt.u32 	%p216, %r2, 7;
	mul.lo.s32 	%r222, %r552, %r233;
	mov.b32 	%r663, 0;
	@%p216 bra 	$L__BB5_261;
	mov.b32 	%r661, 0;
$L__BB5_260:
	.pragma "nounroll";
	add.s32 	%r537, %r661, %r222;
	mul.wide.u32 	%rd390, %r537, 4;
	add.s64 	%rd391, %rd17, %rd390;
	st.global.u32 	[%rd391], %r619;
	st.global.u32 	[%rd391+4], %r619;
	st.global.u32 	[%rd391+8], %r619;
	st.global.u32 	[%rd391+12], %r619;
	st.global.u32 	[%rd391+16], %r619;
	st.global.u32 	[%rd391+20], %r619;
	st.global.u32 	[%rd391+24], %r619;
	st.global.u32 	[%rd391+28], %r619;
	add.s32 	%r661, %r661, 8;
	setp.ne.s32 	%p217, %r661, %r10;
	mov.u32 	%r663, %r10;
	@%p217 bra 	$L__BB5_260;
$L__BB5_261:
	setp.eq.s32 	%p218, %r5, 0;
	@%p218 bra 	$L__BB5_269;
	setp.lt.u32 	%p219, %r6, 3;
	@%p219 bra 	$L__BB5_264;
	add.s32 	%r538, %r663, %r222;
	mul.wide.u32 	%rd392, %r538, 4;
	add.s64 	%rd393, %rd17, %rd392;
	st.global.u32 	[%rd393], %r619;
	cvt.u64.u32 	%rd394, %r222;
	cvt.u64.u32 	%rd395, %r663;
	add.s64 	%rd396, %rd395, %rd394;
	shl.b64 	%rd397, %rd396, 2;
	add.s64 	%rd398, %rd17, %rd397;
	st.global.u32 	[%rd398+4], %r619;
	st.global.u32 	[%rd398+8], %r619;
	st.global.u32 	[%rd398+12], %r619;
	add.s32 	%r663, %r663, 4;
$L__BB5_264:
	setp.eq.s32 	%p220, %r7, 0;
	@%p220 bra 	$L__BB5_269;
	setp.eq.s32 	%p221, %r8, 0;
	@%p221 bra 	$L__BB5_267;
	add.s32 	%r539, %r663, %r222;
	mul.wide.u32 	%rd399, %r539, 4;
	add.s64 	%rd400, %rd17, %rd399;
	st.global.u32 	[%rd400], %r619;
	cvt.u64.u32 	%rd401, %r222;
	cvt.u64.u32 	%rd402, %r663;
	add.s64 	%rd403, %rd402, %rd401;
	shl.b64 	%rd404, %rd403, 2;
	add.s64 	%rd405, %rd17, %rd404;
	st.global.u32 	[%rd405+4], %r619;
	add.s32 	%r663, %r663, 2;
$L__BB5_267:
	setp.eq.s32 	%p222, %r11, 0;
	@%p222 bra 	$L__BB5_269;
	add.s32 	%r540, %r663, %r222;
	mul.wide.u32 	%rd406, %r540, 4;
	add.s64 	%rd407, %rd17, %rd406;
	st.global.u32 	[%rd407], %r619;
$L__BB5_269:
	ld.param.u64 	%rd414, [_Z30query_tangent9_point_level_gpuiiiffiPKfPKiPiS3_S3_S3_S3_S3_S3_S3_S3_S3__param_17];
	add.s32 	%r541, %r611, %r610;
	add.s32 	%r542, %r541, %r612;
	add.s32 	%r543, %r542, %r613;
	add.s32 	%r544, %r543, %r614;
	add.s32 	%r545, %r544, %r615;
	add.s32 	%r546, %r545, %r616;
	add.s32 	%r547, %r546, %r617;
	add.s32 	%r548, %r547, %r618;
	cvt.u64.u32 	%rd408, %r552;
	mov.u32 	%r549, %ctaid.x;
	mul.lo.s32 	%r550, %r231, %r549;
	cvt.s64.s32 	%rd409, %r550;
	add.s64 	%rd410, %rd408, %rd409;
	cvta.to.global.u64 	%rd411, %rd414;
	shl.b64 	%rd412, %rd410, 2;
	add.s64 	%rd413, %rd411, %rd412;
	st.global.u32 	[%rd413], %r548;
	mov.u32 	%r551, %ntid.x;
	add.s32 	%r552, %r552, %r551;
	setp.lt.s32 	%p223, %r552, %r231;
	@%p223 bra 	$L__BB5_2;
$L__BB5_270:
	ret;

}
	// .globl	_Z15group_point_gpuiiiiiPKfPKiPfi
.visible .entry _Z15group_point_gpuiiiiiPKfPKiPfi(
	.param .u32 _Z15group_point_gpuiiiiiPKfPKiPfi_param_0,
	.param .u32 _Z15group_point_gpuiiiiiPKfPKiPfi_param_1,
	.param .u32 _Z15group_point_gpuiiiiiPKfPKiPfi_param_2,
	.param .u32 _Z15group_point_gpuiiiiiPKfPKiPfi_param_3,
	.param .u32 _Z15group_point_gpuiiiiiPKfPKiPfi_param_4,
	.param .u64 .ptr .align 1 _Z15group_point_gpuiiiiiPKfPKiPfi_param_5,
	.param .u64 .ptr .align 1 _Z15group_point_gpuiiiiiPKfPKiPfi_param_6,
	.param .u64 .ptr .align 1 _Z15group_point_gpuiiiiiPKfPKiPfi_param_7,
	.param .u32 _Z15group_point_gpuiiiiiPKfPKiPfi_param_8
)
{
	.reg .pred 	%p<43>;
	.reg .b32 	%r<129>;
	.reg .b32 	%f<89>;
	.reg .b64 	%rd<162>;

	ld.param.u32 	%r69, [_Z15group_point_gpuiiiiiPKfPKiPfi_param_1];
	ld.param.u32 	%r65, [_Z15group_point_gpuiiiiiPKfPKiPfi_param_2];
	ld.param.u32 	%r66, [_Z15group_point_gpuiiiiiPKfPKiPfi_param_3];
	ld.param.u32 	%r67, [_Z15group_point_gpuiiiiiPKfPKiPfi_param_4];
	ld.param.u64 	%rd24, [_Z15group_point_gpuiiiiiPKfPKiPfi_param_5];
	ld.param.u64 	%rd23, [_Z15group_point_gpuiiiiiPKfPKiPfi_param_6];
	ld.param.u64 	%rd25, [_Z15group_point_gpuiiiiiPKfPKiPfi_param_7];
	ld.param.u32 	%r68, [_Z15group_point_gpuiiiiiPKfPKiPfi_param_8];
	cvta.to.global.u64 	%rd1, %rd25;
	cvta.to.global.u64 	%rd2, %rd24;
	cvta.to.global.u64 	%rd3, %rd23;
	mov.u32 	%r70, %ctaid.x;
	mul.lo.s32 	%r71, %r69, %r70;
	mul.lo.s32 	%r1, %r71, %r65;
	mul.lo.s32 	%r72, %r67, %r66;
	mul.lo.s32 	%r73, %r72, %r70;
	cvt.s64.s32 	%rd4, %r73;
	mul.lo.s32 	%r74, %r73, %r65;
	cvt.s64.s32 	%rd5, %r74;
	mov.u32 	%r110, %tid.x;
	mov.u32 	%r3, %ntid.x;
	setp.ge.s32 	%p1, %r110, %r66;
	@%p1 bra 	$L__BB6_80;
	min.s32 	%r75, %r67, %r65;
	setp.lt.s32 	%p2, %r75, 1;
	@%p2 bra 	$L__BB6_80;
	mul.wide.s32 	%rd26, %r1, 4;
	add.s64 	%rd6, %rd2, %rd26;
	setp.eq.s32 	%p3, %r68, 0;
	@%p3 bra 	$L__BB6_9;
	and.b32  	%r4, %r65, 3;
	and.b32  	%r5, %r65, 2147483644;
$L__BB6_4:
	mul.lo.s32 	%r52, %r110, %r67;
	mov.b32 	%r126, 0;
$L__BB6_5:
	setp.lt.u32 	%p4, %r65, 4;
	add.s32 	%r78, %r126, %r52;
	cvt.u64.u32 	%rd27, %r78;
	add.s64 	%rd28, %rd27, %rd4;
	shl.b64 	%rd29, %rd28, 2;
	add.s64 	%rd30, %rd3, %rd29;
	ld.global.u32 	%r54, [%rd30];
	mul.lo.s32 	%r55, %r54, %r65;
	not.b32 	%r79, %r54;
	mul.lo.s32 	%r56, %r65, %r79;
	mul.lo.s32 	%r57, %r78, %r65;
	mov.b32 	%r128, 0;
	@%p4 bra 	$L__BB6_65;
	mov.b32 	%r127, 0;
	cvt.u64.u32 	%rd39, %r56;
$L__BB6_7:
	setp.lt.s32 	%p5, %r54, 0;
	@%p5 bra 	$L__BB6_54;
	add.s32 	%r81, %r127, %r55;
	mul.wide.u32 	%rd31, %r81, 4;
	add.s64 	%rd32, %rd6, %rd31;
	ld.global.f32 	%f82, [%rd32];
	bra.uni 	$L__BB6_55;
$L__BB6_9:
	and.b32  	%r6, %r65, 7;
	and.b32  	%r7, %r65, 2147483640;
	add.s64 	%rd82, %rd26, %rd2;
	add.s64 	%rd7, %rd82, 16;
$L__BB6_10:
	mov.b32 	%r111, 0;
$L__BB6_11:
	ld.param.u64 	%rd160, [_Z15group_point_gpuiiiiiPKfPKiPfi_param_6];
	setp.lt.u32 	%p18, %r65, 8;
	mad.lo.s32 	%r92, %r110, %r67, %r111;
	cvt.u64.u32 	%rd83, %r92;
	mul.lo.s32 	%r93, %r67, %r66;
	mov.u32 	%r94, %ctaid.x;
	mul.lo.s32 	%r95, %r93, %r94;
	cvt.s64.s32 	%rd84, %r95;
	add.s64 	%rd85, %rd83, %rd84;
	cvta.to.global.u64 	%rd86, %rd160;
	shl.b64 	%rd87, %rd85, 2;
	add.s64 	%rd88, %rd86, %rd87;
	ld.global.u32 	%r10, [%rd88];
	mul.lo.s32 	%r11, %r10, %r65;
	mul.lo.s32 	%r119, %r92, %r65;
	mov.b32 	%r123, 0;
	@%p18 bra 	$L__BB6_30;
	and.b32  	%r96, %r65, 2147483640;
	neg.s32 	%r121, %r96;
	add.s32 	%r118, %r119, 7;
	mul.wide.u32 	%rd89, %r11, 4;
	add.s64 	%rd161, %rd7, %rd89;
	add.s32 	%r117, %r119, 6;
	add.s32 	%r116, %r119, 5;
	add.s32 	%r115, %r119, 4;
	add.s32 	%r114, %r119, 1;
	add.s32 	%r113, %r119, 2;
	add.s32 	%r112, %r119, 3;
	mov.u32 	%r120, %r11;
$L__BB6_13:
	.pragma "nounroll";
	setp.lt.s32 	%p19, %r10, 0;
	cvt.s64.s32 	%rd90, %r119;
	add.s64 	%rd91, %rd5, %rd90;
	shl.b64 	%rd92, %rd91, 2;
	add.s64 	%rd10, %rd1, %rd92;
	cvt.s64.s32 	%rd93, %r117;
	add.s64 	%rd94, %rd5, %rd93;
	shl.b64 	%rd95, %rd94, 2;
	add.s64 	%rd11, %rd1, %rd95;
	cvt.s64.s32 	%rd96, %r116;
	add.s64 	%rd97, %rd5, %rd96;
	shl.b64 	%rd98, %rd97, 2;
	add.s64 	%rd12, %rd1, %rd98;
	cvt.s64.s32 	%rd99, %r115;
	add.s64 	%rd100, %rd5, %rd99;
	shl.b64 	%rd101, %rd100, 2;
	add.s64 	%rd13, %rd1, %rd101;
	cvt.s64.s32 	%rd102, %r114;
	add.s64 	%rd103, %rd5, %rd102;
	shl.b64 	%rd104, %rd103, 2;
	add.s64 	%rd14, %rd1, %rd104;
	cvt.s64.s32 	%rd105, %r113;
	add.s64 	%rd106, %rd5, %rd105;
	shl.b64 	%rd107, %rd106, 2;
	add.s64 	%rd15, %rd1, %rd107;
	cvt.s64.s32 	%rd108, %r112;
	add.s64 	%rd109, %rd5, %rd108;
	shl.b64 	%rd110, %rd109, 2;
	add.s64 	%rd16, %rd1, %rd110;
	mov.f32 	%f67, 0f00000000;
	@%p19 bra 	$L__BB6_15;
	mul.wide.u32 	%rd111, %r120, 4;
	add.s64 	%rd112, %rd6, %rd111;
	ld.global.f32 	%f67, [%rd112];
$L__BB6_15:
	st.global.f32 	[%rd10], %f67;
	mov.f32 	%f68, 0f00000000;
	@%p19 bra 	$L__BB6_17;
	ld.global.f32 	%f68, [%rd161+-12];
$L__BB6_17:
	st.global.f32 	[%rd14], %f68;
	mov.f32 	%f69, 0f00000000;
	@%p19 bra 	$L__BB6_19;
	ld.global.f32 	%f69, [%rd161+-8];
$L__BB6_19:
	st.global.f32 	[%rd15], %f69;
	mov.f32 	%f70, 0f00000000;
	@%p19 bra 	$L__BB6_21;
	ld.global.f32 	%f70, [%rd161+-4];
$L__BB6_21:
	st.global.f32 	[%rd16], %f70;
	mov.f32 	%f71, 0f00000000;
	@%p19 bra 	$L__BB6_23;
	ld.global.f32 	%f71, [%rd161];
$L__BB6_23:
	st.global.f32 	[%rd13], %f71;
	mov.f32 	%f72, 0f00000000;
	@%p19 bra 	$L__BB6_25;
	ld.global.f32 	%f72, [%rd161+4];
$L__BB6_25:
	st.global.f32 	[%rd12], %f72;
	mov.f32 	%f73, 0f00000000;
	@%p19 bra 	$L__BB6_27;
	ld.global.f32 	%f73, [%rd161+8];
$L__BB6_27:
	st.global.f32 	[%rd11], %f73;
	mov.f32 	%f74, 0f00000000;
	@%p19 bra 	$L__BB6_29;
	ld.global.f32 	%f74, [%rd161+12];
$L__BB6_29:
	cvt.s64.s32 	%rd113, %r118;
	add.s64 	%rd114, %rd5, %rd113;
	shl.b64 	%rd115, %rd114, 2;
	add.s64 	%rd116, %rd1, %rd115;
	st.global.f32 	[%rd116], %f74;
	add.s32 	%r121, %r121, 8;
	add.s32 	%r120, %r120, 8;
	add.s32 	%r119, %r119, 8;
	add.s32 	%r118, %r118, 8;
	add.s64 	%rd161, %rd161, 32;
	add.s32 	%r117, %r117, 8;
	add.s32 	%r116, %r116, 8;
	add.s32 	%r115, %r115, 8;
	add.s32 	%r114, %r114, 8;
	add.s32 	%r113, %r113, 8;
	add.s32 	%r112, %r112, 8;
	setp.ne.s32 	%p27, %r121, 0;
	mov.u32 	%r123, %r7;
	@%p27 bra 	$L__BB6_13;
$L__BB6_30:
	setp.eq.s32 	%p28, %r6, 0;
	@%p28 bra 	$L__BB6_52;
	mad.lo.s32 	%r97, %r110, %r67, %r111;
	mul.lo.s32 	%r42, %r97, %r65;
	add.s32 	%r98, %r6, -1;
	setp.lt.u32 	%p29, %r98, 3;
	@%p29 bra 	$L__BB6_41;
	setp.lt.s32 	%p30, %r10, 0;
	mov.f32 	%f75, 0f00000000;
	@%p30 bra 	$L__BB6_34;
	add.s32 	%r99, %r123, %r11;
	mul.wide.u32 	%rd117, %r99, 4;
	add.s64 	%rd118, %rd6, %rd117;
	ld.global.f32 	%f75, [%rd118];
$L__BB6_34:
	setp.lt.s32 	%p31, %r10, 0;
	add.s32 	%r43, %r123, %r42;
	cvt.s64.s32 	%rd119, %r43;
	add.s64 	%rd120, %rd119, %rd5;
	shl.b64 	%rd121, %rd120, 2;
	add.s64 	%rd122, %rd1, %rd121;
	st.global.f32 	[%rd122], %f75;
	cvt.u64.u32 	%rd123, %r11;
	cvt.u64.u32 	%rd124, %r123;
	add.s64 	%rd125, %rd124, %rd123;
	shl.b64 	%rd126, %rd125, 2;
	add.s64 	%rd18, %rd6, %rd126;
	mov.f32 	%f76, 0f00000000;
	@%p31 bra 	$L__BB6_36;
	ld.global.f32 	%f76, [%rd18+4];
$L__BB6_36:
	setp.lt.s32 	%p32, %r10, 0;
	add.s32 	%r100, %r43, 1;
	cvt.s64.s32 	%rd127, %r100;
	add.s64 	%rd128, %rd127, %rd5;
	shl.b64 	%rd129, %rd128, 2;
	add.s64 	%rd130, %rd1, %rd129;
	st.global.f32 	[%rd130], %f76;
	mov.f32 	%f77, 0f00000000;
	@%p32 bra 	$L__BB6_38;
	ld.global.f32 	%f77, [%rd18+8];
$L__BB6_38:
	setp.lt.s32 	%p33, %r10, 0;
	add.s32 	%r101, %r43, 2;
	cvt.s64.s32 	%rd131, %r101;
	add.s64 	%rd132, %rd131, %rd5;
	shl.b64 	%rd133, %rd132, 2;
	add.s64 	%rd134, %rd1, %rd133;
	st.global.f32 	[%rd134], %f77;
	mov.f32 	%f78, 0f00000000;
	@%p33 bra 	$L__BB6_40;
	ld.global.f32 	%f78, [%rd18+12];
$L__BB6_40:
	add.s32 	%r102, %r43, 3;
	cvt.s64.s32 	%rd135, %r102;
	add.s64 	%rd136, %rd135, %rd5;
	shl.b64 	%rd137, %rd136, 2;
	add.s64 	%rd138, %rd1, %rd137;
	st.global.f32 	[%rd138], %f78;
	add.s32 	%r123, %r123, 4;
$L__BB6_41:
	and.b32  	%r103, %r65, 3;
	setp.eq.s32 	%p34, %r103, 0;
	@%p34 bra 	$L__BB6_52;
	setp.eq.s32 	%p35, %r103, 1;
	@%p35 bra 	$L__BB6_48;
	setp.lt.s32 	%p36, %r10, 0;
	mov.f32 	%f79, 0f00000000;
	@%p36 bra 	$L__BB6_45;
	add.s32 	%r104, %r123, %r11;
	mul.wide.u32 	%rd139, %r104, 4;
	add.s64 	%rd140, %rd6, %rd139;
	ld.global.f32 	%f79, [%rd140];
$L__BB6_45:
	setp.lt.s32 	%p37, %r10, 0;
	add.s32 	%r46, %r123, %r42;
	cvt.s64.s32 	%rd141, %r46;
	add.s64 	%rd142, %rd141, %rd5;
	shl.b64 	%rd143, %rd142, 2;
	add.s64 	%rd144, %rd1, %rd143;
	st.global.f32 	[%rd144], %f79;
	mov.f32 	%f80, 0f00000000;
	@%p37 bra 	$L__BB6_47;
	cvt.u64.u32 	%rd145, %r11;
	cvt.u64.u32 	%rd146, %r123;
	add.s64 	%rd147, %rd146, %rd145;
	shl.b64 	%rd148, %rd147, 2;
	add.s64 	%rd149, %rd6, %rd148;
	ld.global.f32 	%f80, [%rd149+4];
$L__BB6_47:
	add.s32 	%r105, %r46, 1;
	cvt.s64.s32 	%rd150, %r105;
	add.s64 	%rd151, %rd150, %rd5;
	shl.b64 	%rd152, %rd151, 2;
	add.s64 	%rd153, %rd1, %rd152;
	st.global.f32 	[%rd153], %f80;
	add.s32 	%r123, %r123, 2;
$L__BB6_48:
	and.b32  	%r106, %r65, 1;
	setp.eq.b32 	%p38, %r106, 1;
	not.pred 	%p39, %p38;
	@%p39 bra 	$L__BB6_52;
	setp.lt.s32 	%p40, %r10, 0;
	mov.f32 	%f81, 0f00000000;
	@%p40 bra 	$L__BB6_51;
	add.s32 	%r107, %r123, %r11;
	mul.wide.u32 	%rd154, %r107, 4;
	add.s64 	%rd155, %rd6, %rd154;
	ld.global.f32 	%f81, [%rd155];
$L__BB6_51:
	add.s32 	%r108, %r123, %r42;
	cvt.s64.s32 	%rd156, %r108;
	add.s64 	%rd157, %rd156, %rd5;
	shl.b64 	%rd158, %rd157, 2;
	add.s64 	%rd159, %rd1, %rd158;
	st.global.f32 	[%rd159], %f81;
$L__BB6_52:
	add.s32 	%r111, %r111, 1;
	setp.ne.s32 	%p41, %r111, %r67;
	@%p41 bra 	$L__BB6_11;
	mov.u32 	%r109, %ntid.x;
	add.s32 	%r110, %r110, %r109;
	setp.lt.s32 	%p42, %r110, %r66;
	@%p42 bra 	$L__BB6_10;
	bra.uni 	$L__BB6_80;
$L__BB6_54:
	add.s32 	%r82, %r127, %r56;
	mul.wide.u32 	%rd33, %r82, 4;
	add.s64 	%rd34, %rd6, %rd33;
	ld.global.f32 	%f82, [%rd34];
$L__BB6_55:
	setp.lt.s32 	%p6, %r54, 0;
	add.s32 	%r59, %r127, %r57;
	cvt.s64.s32 	%rd35, %r59;
	add.s64 	%rd36, %rd35, %rd5;
	shl.b64 	%rd37, %rd36, 2;
	add.s64 	%rd38, %rd1, %rd37;
	st.global.f32 	[%rd38], %f82;
	cvt.u64.u32 	%rd40, %r127;
	add.s64 	%rd41, %rd40, %rd39;
	shl.b64 	%rd42, %rd41, 2;
	add.s64 	%rd19, %rd6, %rd42;
	cvt.u64.u32 	%rd43, %r55;
	add.s64 	%rd44, %rd40, %rd43;
	shl.b64 	%rd45, %rd44, 2;
	add.s64 	%rd20, %rd6, %rd45;
	@%p6 bra 	$L__BB6_57;
	ld.global.f32 	%f83, [%rd20+4];
	bra.uni 	$L__BB6_58;
$L__BB6_57:
	ld.global.f32 	%f83, [%rd19+4];
$L__BB6_58:
	add.s32 	%r83, %r59, 1;
	cvt.s64.s32 	%rd46, %r83;
	add.s64 	%rd47, %rd46, %rd5;
	shl.b64 	%rd48, %rd47, 2;
	add.s64 	%rd49, %rd1, %rd48;
	st.global.f32 	[%rd49], %f83;
	@%p6 bra 	$L__BB6_60;
	ld.global.f32 	%f84, [%rd20+8];
	bra.uni 	$L__BB6_61;
$L__BB6_60:
	ld.global.f32 	%f84, [%rd19+8];
$L__BB6_61:
	add.s32 	%r84, %r59, 2;
	cvt.s64.s32 	%rd50, %r84;
	add.s64 	%rd51, %rd50, %rd5;
	shl.b64 	%rd52, %rd51, 2;
	add.s64 	%rd53, %rd1, %rd52;
	st.global.f32 	[%rd53], %f84;
	@%p6 bra 	$L__BB6_63;
	ld.global.f32 	%f85, [%rd20+12];
	bra.uni 	$L__BB6_64;
$L__BB6_63:
	ld.global.f32 	%f85, [%rd19+12];
$L__BB6_64:
	add.s32 	%r85, %r59, 3;
	cvt.s64.s32 	%rd54, %r85;
	add.s64 	%rd55, %rd54, %rd5;
	shl.b64 	%rd56, %rd55, 2;
	add.s64 	%rd57, %rd1, %rd56;
	st.global.f32 	[%rd57], %f85;
	add.s32 	%r127, %r127, 4;
	setp.ne.s32 	%p9, %r127, %r5;
	mov.u32 	%r128, %r5;
	@%p9 bra 	$L__BB6_7;
$L__BB6_65:
	setp.eq.s32 	%p10, %r4, 0;
	@%p10 bra 	$L__BB6_78;
	setp.lt.s32 	%p11, %r54, 0;
	@%p11 bra 	$L__BB6_68;
	add.s32 	%r86, %r128, %r55;
	mul.wide.u32 	%rd58, %r86, 4;
	add.s64 	%rd59, %rd6, %rd58;
	ld.global.f32 	%f86, [%rd59];
	bra.uni 	$L__BB6_69;
$L__BB6_68:
	add.s32 	%r87, %r128, %r56;
	mul.wide.u32 	%rd60, %r87, 4;
	add.s64 	%rd61, %rd6, %rd60;
	ld.global.f32 	%f86, [%rd61];
$L__BB6_69:
	setp.eq.s32 	%p12, %r4, 1;
	add.s32 	%r62, %r128, %r57;
	cvt.s64.s32 	%rd62, %r62;
	add.s64 	%rd63, %rd62, %rd5;
	shl.b64 	%rd64, %rd63, 2;
	add.s64 	%rd65, %rd1, %rd64;
	st.global.f32 	[%rd65], %f86;
	@%p12 bra 	$L__BB6_78;
	setp.lt.s32 	%p13, %r54, 0;
	cvt.u64.u32 	%rd66, %r56;
	cvt.u64.u32 	%rd67, %r128;
	add.s64 	%rd68, %rd67, %rd66;
	shl.b64 	%rd69, %rd68, 2;
	add.s64 	%rd21, %rd6, %rd69;
	cvt.u64.u32 	%rd70, %r55;
	add.s64 	%rd71, %rd67, %rd70;
	shl.b64 	%rd72, %rd71, 2;
	add.s64 	%rd22, %rd6, %rd72;
	@%p13 bra 	$L__BB6_72;
	ld.global.f32 	%f87, [%rd22+4];
	bra.uni 	$L__BB6_73;
$L__BB6_72:
	ld.global.f32 	%f87, [%rd21+4];
$L__BB6_73:
	setp.eq.s32 	%p14, %r4, 2;
	add.s32 	%r88, %r62, 1;
	cvt.s64.s32 	%rd73, %r88;
	add.s64 	%rd74, %rd73, %rd5;
	shl.b64 	%rd75, %rd74, 2;
	add.s64 	%rd76, %rd1, %rd75;
	st.global.f32 	[%rd76], %f87;
	@%p14 bra 	$L__BB6_78;
	setp.lt.s32 	%p15, %r54, 0;
	@%p15 bra 	$L__BB6_76;
	ld.global.f32 	%f88, [%rd22+8];
	bra.uni 	$L__BB6_77;
$L__BB6_76:
	ld.global.f32 	%f88, [%rd21+8];
$L__BB6_77:
	add.s32 	%r89, %r62, 2;
	cvt.s64.s32 	%rd77, %r89;
	add.s64 	%rd78, %rd77, %rd5;
	shl.b64 	%rd79, %rd78, 2;
	add.s64 	%rd80, %rd1, %rd79;
	st.global.f32 	[%rd80], %f88;
$L__BB6_78:
	add.s32 	%r126, %r126, 1;
	setp.ne.s32 	%p16, %r126, %r67;
	@%p16 bra 	$L__BB6_5;
	add.s32 	%r110, %r110, %r3;
	setp.lt.s32 	%p17, %r110, %r66;
	@%p17 bra 	$L__BB6_4;
$L__BB6_80:
	ret;

}
	// .globl	_Z20group_point_grad_gpuiiiiiPKfPKiPfi
.visible .entry _Z20group_point_grad_gpuiiiiiPKfPKiPfi(
	.param .u32 _Z20group_point_grad_gpuiiiiiPKfPKiPfi_param_0,
	.param .u32 _Z20group_point_grad_gpuiiiiiPKfPKiPfi_param_1,
	.param .u32 _Z20group_point_grad_gpuiiiiiPKfPKiPfi_param_2,
	.param .u32 _Z20group_point_grad_gpuiiiiiPKfPKiPfi_param_3,
	.param .u32 _Z20group_point_grad_gpuiiiiiPKfPKiPfi_param_4,
	.param .u64 .ptr .align 1 _Z20group_point_grad_gpuiiiiiPKfPKiPfi_param_5,
	.param .u64 .ptr .align 1 _Z20group_point_grad_gpuiiiiiPKfPKiPfi_param_6,
	.param .u64 .ptr .align 1 _Z20group_point_grad_gpuiiiiiPKfPKiPfi_param_7,
	.param .u32 _Z20group_point_grad_gpuiiiiiPKfPKiPfi_param_8
)
{
	.reg .pred 	%p<32>;
	.reg .b32 	%r<89>;
	.reg .b32 	%f<59>;
	.reg .b64 	%rd<84>;

	ld.param.u32 	%r48, [_Z20group_point_grad_gpuiiiiiPKfPKiPfi_param_1];
	ld.param.u32 	%r44, [_Z20group_point_grad_gpuiiiiiPKfPKiPfi_param_2];
	ld.param.u32 	%r45, [_Z20group_point_grad_gpuiiiiiPKfPKiPfi_param_3];
	ld.param.u32 	%r46, [_Z20group_point_grad_gpuiiiiiPKfPKiPfi_param_4];
	ld.param.u64 	%rd20, [_Z20group_point_grad_gpuiiiiiPKfPKiPfi_param_5];
	ld.param.u64 	%rd21, [_Z20group_point_grad_gpuiiiiiPKfPKiPfi_param_6];
	ld.param.u64 	%rd22, [_Z20group_point_grad_gpuiiiiiPKfPKiPfi_param_7];
	ld.param.u32 	%r47, [_Z20group_point_grad_gpuiiiiiPKfPKiPfi_param_8];
	cvta.to.global.u64 	%rd1, %rd22;
	cvta.to.global.u64 	%rd2, %rd20;
	cvta.to.global.u64 	%rd3, %rd21;
	mov.u32 	%r49, %ctaid.x;
	mul.lo.s32 	%r50, %r46, %r45;
	mul.lo.s32 	%r51, %r50, %r49;
	cvt.s64.s32 	%rd4, %r51;
	mul.lo.s32 	%r52, %r44, %r49;
	mul.lo.s32 	%r1, %r51, %r44;
	mul.lo.s32 	%r2, %r52, %r48;
	mov.u32 	%r76, %tid.x;
	setp.ge.s32 	%p1, %r76, %r45;
	@%p1 bra 	$L__BB7_55;
	min.s32 	%r53, %r46, %r44;
	setp.lt.s32 	%p2, %r53, 1;
	@%p2 bra 	$L__BB7_55;
	mul.wide.s32 	%rd23, %r1, 4;
	add.s64 	%rd5, %rd2, %rd23;
	mul.wide.s32 	%rd24, %r2, 4;
	add.s64 	%rd6, %rd1, %rd24;
	setp.ne.s32 	%p3, %r47, 1;
	@%p3 bra 	$L__BB7_34;
	and.b32  	%r4, %r44, 3;
	and.b32  	%r5, %r44, 2147483644;
	add.s64 	%rd56, %rd24, %rd1;
	add.s64 	%rd7, %rd56, 12;
	add.s64 	%rd58, %rd23, %rd2;
	add.s64 	%rd8, %rd58, 8;
	add.s64 	%rd9, %rd56, 8;
$L__BB7_4:
	mov.b32 	%r77, 0;
$L__BB7_5:
	setp.lt.u32 	%p18, %r44, 4;
	mad.lo.s32 	%r69, %r76, %r46, %r77;
	cvt.u64.u32 	%rd59, %r69;
	add.s64 	%rd60, %rd59, %rd4;
	shl.b64 	%rd61, %rd60, 2;
	add.s64 	%rd62, %rd3, %rd61;
	ld.global.u32 	%r8, [%rd62];
	mul.lo.s32 	%r9, %r8, %r44;
	mul.lo.s32 	%r10, %r69, %r44;
	not.b32 	%r70, %r8;
	mul.lo.s32 	%r11, %r44, %r70;
	mov.b32 	%r82, 0;
	@%p18 bra 	$L__BB7_20;
	and.b32  	%r71, %r44, 2147483644;
	neg.s32 	%r81, %r71;
	mul.wide.u32 	%rd63, %r9, 4;
	add.s64 	%rd83, %rd7, %rd63;
	mul.wide.u32 	%rd64, %r11, 4;
	add.s64 	%rd82, %rd9, %rd64;
	mov.u32 	%r78, %r11;
	mov.u32 	%r79, %r10;
	mov.u32 	%r80, %r9;
$L__BB7_7:
	setp.lt.s32 	%p19, %r8, 0;
	mul.wide.s32 	%rd65, %r79, 4;
	add.s64 	%rd14, %rd8, %rd65;
	@%p19 bra 	$L__BB7_9;
	mul.wide.u32 	%rd66, %r80, 4;
	add.s64 	%rd67, %rd6, %rd66;
	ld.global.f32 	%f31, [%rd14+-8];
	atom.global.add.f32 	%f32, [%rd67], %f31;
	bra.uni 	$L__BB7_10;
$L__BB7_9:
	mul.wide.u32 	%rd68, %r78, 4;
	add.s64 	%rd69, %rd6, %rd68;
	ld.global.f32 	%f33, [%rd14+-8];
	atom.global.add.f32 	%f34, [%rd69], %f33;
$L__BB7_10:
	@%p19 bra 	$L__BB7_12;
	ld.global.f32 	%f35, [%rd14+-4];
	atom.global.add.f32 	%f36, [%rd83+-8], %f35;
	bra.uni 	$L__BB7_13;
$L__BB7_12:
	ld.global.f32 	%f37, [%rd14+-4];
	atom.global.add.f32 	%f38, [%rd82+-4], %f37;
$L__BB7_13:
	@%p19 bra 	$L__BB7_15;
	ld.global.f32 	%f39, [%rd14];
	atom.global.add.f32 	%f40, [%rd83+-4], %f39;
	bra.uni 	$L__BB7_16;
$L__BB7_15:
	ld.global.f32 	%f41, [%rd14];
	atom.global.add.f32 	%f42, [%rd82], %f41;
$L__BB7_16:
	@%p19 bra 	$L__BB7_18;
	ld.global.f32 	%f43, [%rd14+4];
	atom.global.add.f32 	%f44, [%rd83], %f43;
	bra.uni 	$L__BB7_19;
$L__BB7_18:
	ld.global.f32 	%f45, [%rd14+4];
	atom.global.add.f32 	%f46, [%rd82+4], %f45;
$L__BB7_19:
	add.s32 	%r81, %r81, 4;
	add.s32 	%r80, %r80, 4;
	add.s64 	%rd83, %rd83, 16;
	add.s32 	%r79, %r79, 4;
	add.s32 	%r78, %r78, 4;
	add.s64 	%rd82, %rd82, 16;
	setp.ne.s32 	%p23, %r81, 0;
	mov.u32 	%r82, %r5;
	@%p23 bra 	$L__BB7_7;
$L__BB7_20:
	setp.eq.s32 	%p24, %r4, 0;
	@%p24 bra 	$L__BB7_32;
	setp.lt.s32 	%p25, %r8, 0;
	add.s32 	%r72, %r82, %r10;
	mul.wide.s32 	%rd70, %r72, 4;
	add.s64 	%rd17, %rd5, %rd70;
	@%p25 bra 	$L__BB7_23;
	add.s32 	%r73, %r82, %r9;
	mul.wide.u32 	%rd71, %r73, 4;
	add.s64 	%rd72, %rd6, %rd71;
	ld.global.f32 	%f47, [%rd17];
	atom.global.add.f32 	%f48, [%rd72], %f47;
	bra.uni 	$L__BB7_24;
$L__BB7_23:
	add.s32 	%r74, %r82, %r11;
	mul.wide.u32 	%rd73, %r74, 4;
	add.s64 	%rd74, %rd6, %rd73;
	ld.global.f32 	%f49, [%rd17];
	atom.global.add.f32 	%f50, [%rd74], %f49;
$L__BB7_24:
	setp.eq.s32 	%p26, %r4, 1;
	@%p26 bra 	$L__BB7_32;
	cvt.u64.u32 	%rd75, %r11;
	cvt.u64.u32 	%rd76, %r82;
	add.s64 	%rd77, %rd76, %rd75;
	shl.b64 	%rd78, %rd77, 2;
	add.s64 	%rd18, %rd6, %rd78;
	cvt.u64.u32 	%rd79, %r9;
	add.s64 	%rd80, %rd76, %rd79;
	shl.b64 	%rd81, %rd80, 2;
	add.s64 	%rd19, %rd6, %rd81;
	@%p25 bra 	$L__BB7_27;
	ld.global.f32 	%f51, [%rd17+4];
	atom.global.add.f32 	%f52, [%rd19+4], %f51;
	bra.uni 	$L__BB7_28;
$L__BB7_27:
	ld.global.f32 	%f53, [%rd17+4];
	atom.global.add.f32 	%f54, [%rd18+4], %f53;
$L__BB7_28:
	setp.eq.s32 	%p28, %r4, 2;
	@%p28 bra 	$L__BB7_32;
	@%p25 bra 	$L__BB7_31;
	ld.global.f32 	%f55, [%rd17+8];
	atom.global.add.f32 	%f56, [%rd19+8], %f55;
	bra.uni 	$L__BB7_32;
$L__BB7_31:
	ld.global.f32 	%f57, [%rd17+8];
	atom.global.add.f32 	%f58, [%rd18+8], %f57;
$L__BB7_32:
	add.s32 	%r77, %r77, 1;
	setp.ne.s32 	%p30, %r77, %r46;
	@%p30 bra 	$L__BB7_5;
	mov.u32 	%r75, %ntid.x;
	add.s32 	%r76, %r76, %r75;
	setp.lt.s32 	%p31, %r76, %r45;
	@%p31 bra 	$L__BB7_4;
	bra.uni 	$L__BB7_55;
$L__BB7_34:
	and.b32  	%r24, %r44, 7;
	add.s32 	%r25, %r24, -1;
	and.b32  	%r26, %r44, 3;
	and.b32  	%r27, %r44, 2147483640;
	and.b32  	%r28, %r44, 1;
$L__BB7_35:
	mul.lo.s32 	%r30, %r76, %r46;
	mov.b32 	%r84, 0;
$L__BB7_36:
	setp.lt.u32 	%p4, %r44, 8;
	add.s32 	%r56, %r84, %r30;
	cvt.u64.u32 	%rd25, %r56;
	add.s64 	%rd26, %rd25, %rd4;
	shl.b64 	%rd27, %rd26, 2;
	add.s64 	%rd28, %rd3, %rd27;
	ld.global.u32 	%r32, [%rd28];
	mul.lo.s32 	%r33, %r32, %r44;
	mul.lo.s32 	%r34, %r56, %r44;
	mov.b32 	%r87, 0;
	@%p4 bra 	$L__BB7_41;
	mov.b32 	%r85, 0;
$L__BB7_38:
	.pragma "nounroll";
	setp.lt.s32 	%p5, %r32, 0;
	@%p5 bra 	$L__BB7_40;
	add.s32 	%r58, %r85, %r33;
	mul.wide.u32 	%rd29, %r58, 4;
	add.s64 	%rd30, %rd6, %rd29;
	add.s32 	%r59, %r85, %r34;
	mul.wide.s32 	%rd31, %r59, 4;
	add.s64 	%rd32, %rd5, %rd31;
	ld.global.f32 	%f1, [%rd32];
	atom.global.add.f32 	%f2, [%rd30], %f1;
	ld.global.f32 	%f3, [%rd32+4];
	atom.global.add.f32 	%f4, [%rd30+4], %f3;
	ld.global.f32 	%f5, [%rd32+8];
	atom.global.add.f32 	%f6, [%rd30+8], %f5;
	ld.global.f32 	%f7, [%rd32+12];
	atom.global.add.f32 	%f8, [%rd30+12], %f7;
	ld.global.f32 	%f9, [%rd32+16];
	atom.global.add.f32 	%f10, [%rd30+16], %f9;
	ld.global.f32 	%f11, [%rd32+20];
	atom.global.add.f32 	%f12, [%rd30+20], %f11;
	ld.global.f32 	%f13, [%rd32+24];
	atom.global.add.f32 	%f14, [%rd30+24], %f13;
	ld.global.f32 	%f15, [%rd32+28];
	atom.global.add.f32 	%f16, [%rd30+28], %f15;
$L__BB7_40:
	add.s32 	%r85, %r85, 8;
	setp.ne.s32 	%p6, %r85, %r27;
	mov.u32 	%r87, %r27;
	@%p6 bra 	$L__BB7_38;
$L__BB7_41:
	setp.eq.s32 	%p7, %r24, 0;
	@%p7 bra 	$L__BB7_53;
	setp.lt.u32 	%p8, %r25, 3;
	@%p8 bra 	$L__BB7_46;
	setp.lt.s32 	%p9, %r32, 0;
	@%p9 bra 	$L__BB7_45;
	add.s32 	%r60, %r87, %r33;
	mul.wide.u32 	%rd33, %r60, 4;
	add.s64 	%rd34, %rd6, %rd33;
	add.s32 	%r61, %r87, %r34;
	mul.wide.s32 	%rd35, %r61, 4;
	add.s64 	%rd36, %rd5, %rd35;
	ld.global.f32 	%f17, [%rd36];
	atom.global.add.f32 	%f18, [%rd34], %f17;
	cvt.u64.u32 	%rd37, %r33;
	cvt.u64.u32 	%rd38, %r87;
	add.s64 	%rd39, %rd38, %rd37;
	shl.b64 	%rd40, %rd39, 2;
	add.s64 	%rd41, %rd6, %rd40;
	ld.global.f32 	%f19, [%rd36+4];
	atom.global.add.f32 	%f20, [%rd41+4], %f19;
	ld.global.f32 	%f21, [%rd36+8];
	atom.global.add.f32 	%f22, [%rd41+8], %f21;
	ld.global.f32 	%f23, [%rd36+12];
	atom.global.add.f32 	%f24, [%rd41+12], %f23;
$L__BB7_45:
	add.s32 	%r87, %r87, 4;
$L__BB7_46:
	setp.eq.s32 	%p10, %r26, 0;
	@%p10 bra 	$L__BB7_53;
	setp.eq.s32 	%p11, %r26, 1;
	@%p11 bra 	$L__BB7_51;
	setp.lt.s32 	%p12, %r32, 0;
	@%p12 bra 	$L__BB7_50;
	add.s32 	%r62, %r87, %r33;
	mul.wide.u32 	%rd42, %r62, 4;
	add.s64 	%rd43, %rd6, %rd42;
	add.s32 	%r63, %r87, %r34;
	mul.wide.s32 	%rd44, %r63, 4;
	add.s64 	%rd45, %rd5, %rd44;
	ld.global.f32 	%f25, [%rd45];
	atom.global.add.f32 	%f26, [%rd43], %f25;
	cvt.u64.u32 	%rd46, %r33;
	cvt.u64.u32 	%rd47, %r87;
	add.s64 	%rd48, %rd47, %rd46;
	shl.b64 	%rd49, %rd48, 2;
	add.s64 	%rd50, %rd6, %rd49;
	ld.global.f32 	%f27, [%rd45+4];
	atom.global.add.f32 	%f28, [%rd50+4], %f27;
$L__BB7_50:
	add.s32 	%r87, %r87, 2;
$L__BB7_51:
	setp.lt.s32 	%p13, %r32, 0;
	setp.eq.s32 	%p14, %r28, 0;
	or.pred  	%p15, %p14, %p13;
	@%p15 bra 	$L__BB7_53;
	add.s32 	%r64, %r87, %r33;
	mul.wide.u32 	%rd51, %r64, 4;
	add.s64 	%rd52, %rd6, %rd51;
	add.s32 	%r65, %r87, %r34;
	mul.wide.s32 	%rd53, %r65, 4;
	add.s64 	%rd54, %rd5, %rd53;
	ld.global.f32 	%f29, [%rd54];
	atom.global.add.f32 	%f30, [%rd52], %f29;
$L__BB7_53:
	add.s32 	%r84, %r84, 1;
	setp.ne.s32 	%p16, %r84, %r46;
	@%p16 bra 	$L__BB7_36;
	mov.u32 	%r66, %ntid.x;
	add.s32 	%r76, %r76, %r66;
	setp.lt.s32 	%p17, %r76, %r45;
	@%p17 bra 	$L__BB7_35;
$L__BB7_55:
	ret;

}
	// .globl	_Z18selection_sort_gpuiiiiPKfPiPf
.visible .entry _Z18selection_sort_gpuiiiiPKfPiPf(
	.param .u32 _Z18selection_sort_gpuiiiiPKfPiPf_param_0,
	.param .u32 _Z18selection_sort_gpuiiiiPKfPiPf_param_1,
	.param .u32 _Z18selection_sort_gpuiiiiPKfPiPf_param_2,
	.param .u32 _Z18selection_sort_gpuiiiiPKfPiPf_param_3,
	.param .u64 .ptr .align 1 _Z18selection_sort_gpuiiiiPKfPiPf_param_4,
	.param .u64 .ptr .align 1 _Z18selection_sort_gpuiiiiPKfPiPf_param_5,
	.param .u64 .ptr .align 1 _Z18selection_sort_gpuiiiiPKfPiPf_param_6
)
{
	.reg .pred 	%p<61>;
	.reg .b16 	%rs<15>;
	.reg .b32 	%r<182>;
	.reg .b32 	%f<96>;
	.reg .b64 	%rd<146>;

	ld.param.u32 	%r53, [_Z18selection_sort_gpuiiiiPKfPiPf_param_1];
	ld.param.u32 	%r54, [_Z18selection_sort_gpuiiiiPKfPiPf_param_2];
	ld.param.u32 	%r55, [_Z18selection_sort_gpuiiiiPKfPiPf_param_3];
	ld.param.u64 	%rd10, [_Z18selection_sort_gpuiiiiPKfPiPf_param_4];
	ld.param.u64 	%rd11, [_Z18selection_sort_gpuiiiiPKfPiPf_param_5];
	ld.param.u64 	%rd12, [_Z18selection_sort_gpuiiiiPKfPiPf_param_6];
	cvta.to.global.u64 	%rd1, %rd10;
	cvta.to.global.u64 	%rd13, %rd11;
	cvta.to.global.u64 	%rd14, %rd12;
	mov.u32 	%r56, %ctaid.x;
	mul.lo.s32 	%r57, %r53, %r56;
	mul.lo.s32 	%r58, %r57, %r54;
	cvt.s64.s32 	%rd2, %r58;
	mul.wide.s32 	%rd15, %r58, 4;
	add.s64 	%rd3, %rd13, %rd15;
	add.s64 	%rd4, %rd14, %rd15;
	mov.u32 	%r167, %tid.x;
	mov.u32 	%r2, %ntid.x;
	setp.ge.s32 	%p1, %r167, %r54;
	setp.lt.s32 	%p2, %r53, 1;
	or.pred  	%p3, %p1, %p2;
	@%p3 bra 	$L__BB8_16;
	and.b32  	%r3, %r53, 15;
	add.s32 	%r4, %r3, -1;
	and.b32  	%r5, %r53, 7;
	add.s32 	%r6, %r5, -1;
	and.b32  	%r7, %r53, 2147483632;
	and.b32  	%r8, %r53, 3;
	mov.u32 	%r162, %r167;
$L__BB8_2:
	setp.lt.u32 	%p4, %r53, 16;
	mul.lo.s32 	%r10, %r162, %r53;
	mov.b32 	%r165, 0;
	@%p4 bra 	$L__BB8_5;
	mov.b32 	%r163, 0;
$L__BB8_4:
	.pragma "nounroll";
	add.s32 	%r61, %r163, %r10;
	cvt.u64.u32 	%rd16, %r61;
	add.s64 	%rd17, %rd16, %rd2;
	shl.b64 	%rd18, %rd17, 2;
	add.s64 	%rd19, %rd1, %rd18;
	ld.global.f32 	%f1, [%rd19];
	mul.wide.u32 	%rd20, %r61, 4;
	add.s64 	%rd21, %rd4, %rd20;
	st.global.f32 	[%rd21], %f1;
	add.s64 	%rd22, %rd3, %rd20;
	st.global.u32 	[%rd22], %r163;
	add.s32 	%r62, %r163, 1;
	ld.global.f32 	%f2, [%rd19+4];
	st.global.f32 	[%rd21+4], %f2;
	st.global.u32 	[%rd22+4], %r62;
	add.s32 	%r63, %r163, 2;
	ld.global.f32 	%f3, [%rd19+8];
	st.global.f32 	[%rd21+8], %f3;
	st.global.u32 	[%rd22+8], %r63;
	add.s32 	%r64, %r163, 3;
	ld.global.f32 	%f4, [%rd19+12];
	st.global.f32 	[%rd21+12], %f4;
	st.global.u32 	[%rd22+12], %r64;
	add.s32 	%r65, %r163, 4;
	ld.global.f32 	%f5, [%rd19+16];
	st.global.f32 	[%rd21+16], %f5;
	st.global.u32 	[%rd22+16], %r65;
	add.s32 	%r66, %r163, 5;
	ld.global.f32 	%f6, [%rd19+20];
	st.global.f32 	[%rd21+20], %f6;
	st.global.u32 	[%rd22+20], %r66;
	add.s32 	%r67, %r163, 6;
	ld.global.f32 	%f7, [%rd19+24];
	st.global.f32 	[%rd21+24], %f7;
	st.global.u32 	[%rd22+24], %r67;
	add.s32 	%r68, %r163, 7;
	ld.global.f32 	%f8, [%rd19+28];
	st.global.f32 	[%rd21+28], %f8;
	st.global.u32 	[%rd22+28], %r68;
	add.s32 	%r69, %r163, 8;
	ld.global.f32 	%f9, [%rd19+32];
	st.global.f32 	[%rd21+32], %f9;
	st.global.u32 	[%rd22+32], %r69;
	add.s32 	%r70, %r163, 9;
	ld.global.f32 	%f10, [%rd19+36];
	st.global.f32 	[%rd21+36], %f10;
	st.global.u32 	[%rd22+36], %r70;
	add.s32 	%r71, %r163, 10;
	ld.global.f32 	%f11, [%rd19+40];
	st.global.f32 	[%rd21+40], %f11;
	st.global.u32 	[%rd22+40], %r71;
	add.s32 	%r72, %r163, 11;
	ld.global.f32 	%f12, [%rd19+44];
	st.global.f32 	[%rd21+44], %f12;
	st.global.u32 	[%rd22+44], %r72;
	add.s32 	%r73, %r163, 12;
	ld.global.f32 	%f13, [%rd19+48];
	st.global.f32 	[%rd21+48], %f13;
	st.global.u32 	[%rd22+48], %r73;
	add.s32 	%r74, %r163, 13;
	ld.global.f32 	%f14, [%rd19+52];
	st.global.f32 	[%rd21+52], %f14;
	st.global.u32 	[%rd22+52], %r74;
	add.s32 	%r75, %r163, 14;
	ld.global.f32 	%f15, [%rd19+56];
	st.global.f32 	[%rd21+56], %f15;
	st.global.u32 	[%rd22+56], %r75;
	add.s32 	%r76, %r163, 15;
	ld.global.f32 	%f16, [%rd19+60];
	st.global.f32 	[%rd21+60], %f16;
	st.global.u32 	[%rd22+60], %r76;
	add.s32 	%r163, %r163, 16;
	setp.ne.s32 	%p5, %r163, %r7;
	mov.u32 	%r165, %r7;
	@%p5 bra 	$L__BB8_4;
$L__BB8_5:
	setp.eq.s32 	%p6, %r3, 0;
	@%p6 bra 	$L__BB8_15;
	setp.lt.u32 	%p7, %r4, 7;
	@%p7 bra 	$L__BB8_8;
	add.s32 	%r77, %r165, %r10;
	cvt.u64.u32 	%rd23, %r77;
	add.s64 	%rd24, %rd23, %rd2;
	shl.b64 	%rd25, %rd24, 2;
	add.s64 	%rd26, %rd1, %rd25;
	ld.global.f32 	%f17, [%rd26];
	mul.wide.u32 	%rd27, %r77, 4;
	add.s64 	%rd28, %rd4, %rd27;
	st.global.f32 	[%rd28], %f17;
	add.s64 	%rd29, %rd3, %rd27;
	st.global.u32 	[%rd29], %r165;
	add.s32 	%r78, %r165, 1;
	cvt.u64.u32 	%rd30, %r10;
	cvt.u64.u32 	%rd31, %r165;
	add.s64 	%rd32, %rd31, %rd30;
	add.s64 	%rd33, %rd32, %rd2;
	shl.b64 	%rd34, %rd33, 2;
	add.s64 	%rd35, %rd1, %rd34;
	ld.global.f32 	%f18, [%rd35+4];
	shl.b64 	%rd36, %rd32, 2;
	add.s64 	%rd37, %rd4, %rd36;
	st.global.f32 	[%rd37+4], %f18;
	add.s64 	%rd38, %rd3, %rd36;
	st.global.u32 	[%rd38+4], %r78;
	add.s32 	%r79, %r165, 2;
	ld.global.f32 	%f19, [%rd35+8];
	st.global.f32 	[%rd37+8], %f19;
	st.global.u32 	[%rd38+8], %r79;
	add.s32 	%r80, %r165, 3;
	ld.global.f32 	%f20, [%rd35+12];
	st.global.f32 	[%rd37+12], %f20;
	st.global.u32 	[%rd38+12], %r80;
	add.s32 	%r81, %r165, 4;
	ld.global.f32 	%f21, [%rd35+16];
	st.global.f32 	[%rd37+16], %f21;
	st.global.u32 	[%rd38+16], %r81;
	add.s32 	%r82, %r165, 5;
	ld.global.f32 	%f22, [%rd35+20];
	st.global.f32 	[%rd37+20], %f22;
	st.global.u32 	[%rd38+20], %r82;
	add.s32 	%r83, %r165, 6;
	ld.global.f32 	%f23, [%rd35+24];
	st.global.f32 	[%rd37+24], %f23;
	st.global.u32 	[%rd38+24], %r83;
	add.s32 	%r84, %r165, 7;
	ld.global.f32 	%f24, [%rd35+28];
	st.global.f32 	[%rd37+28], %f24;
	st.global.u32 	[%rd38+28], %r84;
	add.s32 	%r165, %r165, 8;
$L__BB8_8:
	setp.eq.s32 	%p8, %r5, 0;
	@%p8 bra 	$L__BB8_15;
	setp.lt.u32 	%p9, %r6, 3;
	@%p9 bra 	$L__BB8_11;
	add.s32 	%r85, %r165, %r10;
	cvt.u64.u32 	%rd39, %r85;
	add.s64 	%rd40, %rd39, %rd2;
	shl.b64 	%rd41, %rd40, 2;
	add.s64 	%rd42, %rd1, %rd41;
	ld.global.f32 	%f25, [%rd42];
	mul.wide.u32 	%rd43, %r85, 4;
	add.s64 	%rd44, %rd4, %rd43;
	st.global.f32 	[%rd44], %f25;
	add.s64 	%rd45, %rd3, %rd43;
	st.global.u32 	[%rd45], %r165;
	add.s32 	%r86, %r165, 1;
	cvt.u64.u32 	%rd46, %r10;
	cvt.u64.u32 	%rd47, %r165;
	add.s64 	%rd48, %rd47, %rd46;
	add.s64 	%rd49, %rd48, %rd2;
	shl.b64 	%rd50, %rd49, 2;
	add.s64 	%rd51, %rd1, %rd50;
	ld.global.f32 	%f26, [%rd51+4];
	shl.b64 	%rd52, %rd48, 2;
	add.s64 	%rd53, %rd4, %rd52;
	st.global.f32 	[%rd53+4], %f26;
	add.s64 	%rd54, %rd3, %rd52;
	st.global.u32 	[%rd54+4], %r86;
	add.s32 	%r87, %r165, 2;
	ld.global.f32 	%f27, [%rd51+8];
	st.global.f32 	[%rd53+8], %f27;
	st.global.u32 	[%rd54+8], %r87;
	add.s32 	%r88, %r165, 3;
	ld.global.f32 	%f28, [%rd51+12];
	st.global.f32 	[%rd53+12], %f28;
	st.global.u32 	[%rd54+12], %r88;
	add.s32 	%r165, %r165, 4;
$L__BB8_11:
	setp.eq.s32 	%p10, %r8, 0;
	@%p10 bra 	$L__BB8_15;
	setp.eq.s32 	%p11, %r8, 1;
	add.s32 	%r89, %r165, %r10;
	cvt.u64.u32 	%rd55, %r89;
	add.s64 	%rd56, %rd55, %rd2;
	shl.b64 	%rd57, %rd56, 2;
	add.s64 	%rd58, %rd1, %rd57;
	ld.global.f32 	%f29, [%rd58];
	mul.wide.u32 	%rd59, %r89, 4;
	add.s64 	%rd60, %rd4, %rd59;
	st.global.f32 	[%rd60], %f29;
	add.s64 	%rd61, %rd3, %rd59;
	st.global.u32 	[%rd61], %r165;
	@%p11 bra 	$L__BB8_15;
	setp.eq.s32 	%p12, %r8, 2;
	add.s32 	%r90, %r165, 1;
	cvt.u64.u32 	%rd62, %r10;
	cvt.u64.u32 	%rd63, %r165;
	add.s64 	%rd64, %rd63, %rd62;
	add.s64 	%rd65, %rd64, %rd2;
	shl.b64 	%rd66, %rd65, 2;
	add.s64 	%rd5, %rd1, %rd66;
	ld.global.f32 	%f30, [%rd5+4];
	shl.b64 	%rd67, %rd64, 2;
	add.s64 	%rd6, %rd4, %rd67;
	st.global.f32 	[%rd6+4], %f30;
	add.s64 	%rd7, %rd3, %rd67;
	st.global.u32 	[%rd7+4], %r90;
	@%p12 bra 	$L__BB8_15;
	add.s32 	%r91, %r165, 2;
	ld.global.f32 	%f31, [%rd5+8];
	st.global.f32 	[%rd6+8], %f31;
	st.global.u32 	[%rd7+8], %r91;
$L__BB8_15:
	add.s32 	%r162, %r162, %r2;
	setp.lt.s32 	%p13, %r162, %r54;
	@%p13 bra 	$L__BB8_2;
$L__BB8_16:
	setp.ge.s32 	%p14, %r167, %r54;
	setp.lt.s32 	%p15, %r55, 1;
	or.pred  	%p16, %p14, %p15;
	@%p16 bra 	$L__BB8_24;
	add.s32 	%r19, %r53, -2;
	cvt.u16.u32 	%rs1, %r53;
$L__BB8_18:
	mul.lo.s32 	%r21, %r167, %r53;
	mul.wide.s32 	%rd68, %r21, 4;
	add.s64 	%rd8, %rd4, %rd68;
	mov.b32 	%r168, 0;
	mov.b16 	%rs13, 0;
	mov.u16 	%rs14, %rs13;
$L__BB8_19:
	not.b32 	%r93, %r168;
	add.s32 	%r23, %r53, %r93;
	add.s32 	%r24, %r168, 1;
	setp.lt.s32 	%p17, %r24, %r53;
	mov.u32 	%r172, %r168;
	@%p17 bra 	$L__BB8_25;
$L__BB8_20:
	setp.eq.s32 	%p58, %r172, %r168;
	@%p58 bra 	$L__BB8_22;
	mul.wide.s32 	%rd138, %r172, 4;
	add.s64 	%rd139, %rd8, %rd138;
	ld.global.f32 	%f94, [%rd139];
	mul.wide.u32 	%rd140, %r168, 4;
	add.s64 	%rd141, %rd8, %rd140;
	ld.global.f32 	%f95, [%rd141];
	st.global.f32 	[%rd139], %f95;
	st.global.f32 	[%rd141], %f94;
	add.s32 	%r158, %r172, %r21;
	mul.wide.s32 	%rd142, %r158, 4;
	add.s64 	%rd143, %rd3, %rd142;
	ld.global.u32 	%r159, [%rd143];
	add.s32 	%r160, %r168, %r21;
	mul.wide.s32 	%rd144, %r160, 4;
	add.s64 	%rd145, %rd3, %rd144;
	ld.global.u32 	%r161, [%rd145];
	st.global.u32 	[%rd143], %r161;
	st.global.u32 	[%rd145], %r159;
$L__BB8_22:
	setp.eq.s32 	%p59, %r24, %r55;
	add.s16 	%rs14, %rs14, 1;
	add.s16 	%rs13, %rs13, 1;
	mov.u32 	%r168, %r24;
	@%p59 bra 	$L__BB8_23;
	bra.uni 	$L__BB8_19;
$L__BB8_23:
	add.s32 	%r167, %r167, %r2;
	setp.lt.s32 	%p60, %r167, %r54;
	@%p60 bra 	$L__BB8_18;
$L__BB8_24:
	ret;
$L__BB8_25:
	sub.s32 	%r95, %r19, %r168;
	setp.lt.u32 	%p18, %r95, 15;
	mov.u32 	%r177, %r24;
	mov.u32 	%r172, %r168;
	@%p18 bra 	$L__BB8_29;
	and.b32  	%r96, %r23, -16;
	neg.s32 	%r169, %r96;
	mov.u32 	%r170, %r168;
	mov.u32 	%r172, %r168;
$L__BB8_27:
	.pragma "nounroll";
	add.s32 	%r97, %r170, 1;
	mul.wide.u32 	%rd69, %r97, 4;
	add.s64 	%rd70, %rd8, %rd69;
	ld.global.f32 	%f32, [%rd70];
	mul.wide.s32 	%rd71, %r172, 4;
	add.s64 	%rd72, %rd8, %rd71;
	ld.global.f32 	%f33, [%rd72];
	setp.lt.f32 	%p19, %f32, %f33;
	selp.b32 	%r98, %r97, %r172, %p19;
	ld.global.f32 	%f34, [%rd70+4];
	mul.wide.s32 	%rd73, %r98, 4;
	add.s64 	%rd74, %rd8, %rd73;
	ld.global.f32 	%f35, [%rd74];
	setp.lt.f32 	%p20, %f34, %f35;
	add.s32 	%r99, %r170, 2;
	selp.b32 	%r100, %r99, %r98, %p20;
	ld.global.f32 	%f36, [%rd70+8];
	mul.wide.s32 	%rd75, %r100, 4;
	add.s64 	%rd76, %rd8, %rd75;
	ld.global.f32 	%f37, [%rd76];
	setp.lt.f32 	%p21, %f36, %f37;
	add.s32 	%r101, %r170, 3;
	selp.b32 	%r102, %r101, %r100, %p21;
	ld.global.f32 	%f38, [%rd70+12];
	mul.wide.s32 	%rd77, %r102, 4;
	add.s64 	%rd78, %rd8, %rd77;
	ld.global.f32 	%f39, [%rd78];
	setp.lt.f32 	%p22, %f38, %f39;
	add.s32 	%r103, %r170, 4;
	selp.b32 	%r104, %r103, %r102, %p22;
	ld.global.f32 	%f40, [%rd70+16];
	mul.wide.s32 	%rd79, %r104, 4;
	add.s64 	%rd80, %rd8, %rd79;
	ld.global.f32 	%f41, [%rd80];
	setp.lt.f32 	%p23, %f40, %f41;
	add.s32 	%r105, %r170, 5;
	selp.b32 	%r106, %r105, %r104, %p23;
	ld.global.f32 	%f42, [%rd70+20];
	mul.wide.s32 	%rd81, %r106, 4;
	add.s64 	%rd82, %rd8, %rd81;
	ld.global.f32 	%f43, [%rd82];
	setp.lt.f32 	%p24, %f42, %f43;
	add.s32 	%r107, %r170, 6;
	selp.b32 	%r108, %r107, %r106, %p24;
	ld.global.f32 	%f44, [%rd70+24];
	mul.wide.s32 	%rd83, %r108, 4;
	add.s64 	%rd84, %rd8, %rd83;
	ld.global.f32 	%f45, [%rd84];
	setp.lt.f32 	%p25, %f44, %f45;
	add.s32 	%r109, %r170, 7;
	selp.b32 	%r110, %r109, %r108, %p25;
	ld.global.f32 	%f46, [%rd70+28];
	mul.wide.s32 	%rd85, %r110, 4;
	add.s64 	%rd86, %rd8, %rd85;
	ld.global.f32 	%f47, [%rd86];
	setp.lt.f32 	%p26, %f46, %f47;
	add.s32 	%r111, %r170, 8;
	selp.b32 	%r112, %r111, %r110, %p26;
	ld.global.f32 	%f48, [%rd70+32];
	mul.wide.s32 	%rd87, %r112, 4;
	add.s64 	%rd88, %rd8, %rd87;
	ld.global.f32 	%f49, [%rd88];
	setp.lt.f32 	%p27, %f48, %f49;
	add.s32 	%r113, %r170, 9;
	selp.b32 	%r114, %r113, %r112, %p27;
	ld.global.f32 	%f50, [%rd70+36];
	mul.wide.s32 	%rd89, %r114, 4;
	add.s64 	%rd90, %rd8, %rd89;
	ld.global.f32 	%f51, [%rd90];
	setp.lt.f32 	%p28, %f50, %f51;
	add.s32 	%r115, %r170, 10;
	selp.b32 	%r116, %r115, %r114, %p28;
	ld.global.f32 	%f52, [%rd70+40];
	mul.wide.s32 	%rd91, %r116, 4;
	add.s64 	%rd92, %rd8, %rd91;
	ld.global.f32 	%f53, [%rd92];
	setp.lt.f32 	%p29, %f52, %f53;
	add.s32 	%r117, %r170, 11;
	selp.b32 	%r118, %r117, %r116, %p29;
	ld.global.f32 	%f54, [%rd70+44];
	mul.wide.s32 	%rd93, %r118, 4;
	add.s64 	%rd94, %rd8, %rd93;
	ld.global.f32 	%f55, [%rd94];
	setp.lt.f32 	%p30, %f54, %f55;
	add.s32 	%r119, %r170, 12;
	selp.b32 	%r120, %r119, %r118, %p30;
	ld.global.f32 	%f56, [%rd70+48];
	mul.wide.s32 	%rd95, %r120, 4;
	add.s64 	%rd96, %rd8, %rd95;
	ld.global.f32 	%f57, [%rd96];
	setp.lt.f32 	%p31, %f56, %f57;
	add.s32 	%r121, %r170, 13;
	selp.b32 	%r122, %r121, %r120, %p31;
	ld.global.f32 	%f58, [%rd70+52];
	mul.wide.s32 	%rd97, %r122, 4;
	add.s64 	%rd98, %rd8, %rd97;
	ld.global.f32 	%f59, [%rd98];
	setp.lt.f32 	%p32, %f58, %f59;
	add.s32 	%r123, %r170, 14;
	selp.b32 	%r124, %r123, %r122, %p32;
	ld.global.f32 	%f60, [%rd70+56];
	mul.wide.s32 	%rd99, %r124, 4;
	add.s64 	%rd100, %rd8, %rd99;
	ld.global.f32 	%f61, [%rd100];
	setp.lt.f32 	%p33, %f60, %f61;
	add.s32 	%r125, %r170, 15;
	selp.b32 	%r126, %r125, %r124, %p33;
	ld.global.f32 	%f62, [%rd70+60];
	mul.wide.s32 	%rd101, %r126, 4;
	add.s64 	%rd102, %rd8, %rd101;
	ld.global.f32 	%f63, [%rd102];
	setp.lt.f32 	%p34, %f62, %f63;
	add.s32 	%r170, %r170, 16;
	selp.b32 	%r172, %r170, %r126, %p34;
	add.s32 	%r169, %r169, 16;
	setp.eq.s32 	%p35, %r169, 0;
	@%p35 bra 	$L__BB8_28;
	bra.uni 	$L__BB8_27;
$L__BB8_28:
	add.s32 	%r177, %r170, 1;
$L__BB8_29:
	and.b32  	%r127, %r23, 15;
	setp.eq.s32 	%p36, %r127, 0;
	@%p36 bra 	$L__BB8_20;
	not.b16 	%rs9, %rs14;
	add.s16 	%rs10, %rs9, %rs1;
	cvt.u32.u16 	%r129, %rs10;
	and.b32  	%r37, %r129, 15;
	add.s32 	%r130, %r37, -1;
	setp.lt.u32 	%p37, %r130, 7;
	@%p37 bra 	$L__BB8_32;
	mul.wide.u32 	%rd103, %r177, 4;
	add.s64 	%rd104, %rd8, %rd103;
	ld.global.f32 	%f64, [%rd104];
	mul.wide.s32 	%rd105, %r172, 4;
	add.s64 	%rd106, %rd8, %rd105;
	ld.global.f32 	%f65, [%rd106];
	setp.lt.f32 	%p38, %f64, %f65;
	selp.b32 	%r131, %r177, %r172, %p38;
	add.s32 	%r132, %r177, 1;
	ld.global.f32 	%f66, [%rd104+4];
	mul.wide.s32 	%rd107, %r131, 4;
	add.s64 	%rd108, %rd8, %rd107;
	ld.global.f32 	%f67, [%rd108];
	setp.lt.f32 	%p39, %f66, %f67;
	selp.b32 	%r133, %r132, %r131, %p39;
	add.s32 	%r134, %r177, 2;
	ld.global.f32 	%f68, [%rd104+8];
	mul.wide.s32 	%rd109, %r133, 4;
	add.s64 	%rd110, %rd8, %rd109;
	ld.global.f32 	%f69, [%rd110];
	setp.lt.f32 	%p40, %f68, %f69;
	selp.b32 	%r135, %r134, %r133, %p40;
	add.s32 	%r136, %r177, 3;
	ld.global.f32 	%f70, [%rd104+12];
	mul.wide.s32 	%rd111, %r135, 4;
	add.s64 	%rd112, %rd8, %rd111;
	ld.global.f32 	%f71, [%rd112];
	setp.lt.f32 	%p41, %f70, %f71;
	selp.b32 	%r137, %r136, %r135, %p41;
	add.s32 	%r138, %r177, 4;
	ld.global.f32 	%f72, [%rd104+16];
	mul.wide.s32 	%rd113, %r137, 4;
	add.s64 	%rd114, %rd8, %rd113;
	ld.global.f32 	%f73, [%rd114];
	setp.lt.f32 	%p42, %f72, %f73;
	selp.b32 	%r139, %r138, %r137, %p42;
	add.s32 	%r140, %r177, 5;
	ld.global.f32 	%f74, [%rd104+20];
	mul.wide.s32 	%rd115, %r139, 4;
	add.s64 	%rd116, %rd8, %rd115;
	ld.global.f32 	%f75, [%rd116];
	setp.lt.f32 	%p43, %f74, %f75;
	selp.b32 	%r141, %r140, %r139, %p43;
	add.s32 	%r142, %r177, 6;
	ld.global.f32 	%f76, [%rd104+24];
	mul.wide.s32 	%rd117, %r141, 4;
	add.s64 	%rd118, %rd8, %rd117;
	ld.global.f32 	%f77, [%rd118];
	setp.lt.f32 	%p44, %f76, %f77;
	selp.b32 	%r143, %r142, %r141, %p44;
	add.s32 	%r144, %r177, 7;
	ld.global.f32 	%f78, [%rd104+28];
	mul.wide.s32 	%rd119, %r143, 4;
	add.s64 	%rd120, %rd8, %rd119;
	ld.global.f32 	%f79, [%rd120];
	setp.lt.f32 	%p45, %f78, %f79;
	selp.b32 	%r172, %r144, %r143, %p45;
	add.s32 	%r177, %r177, 8;
$L__BB8_32:
	and.b32  	%r145, %r37, 7;
	setp.eq.s32 	%p46, %r145, 0;
	@%p46 bra 	$L__BB8_20;
	not.b16 	%rs11, %rs13;
	add.s16 	%rs12, %rs11, %rs1;
	cvt.u32.u16 	%r147, %rs12;
	and.b32  	%r148, %r147, 7;
	and.b32  	%r43, %r147, 3;
	add.s32 	%r149, %r148, -1;
	setp.lt.u32 	%p47, %r149, 3;
	@%p47 bra 	$L__BB8_35;
	mul.wide.u32 	%rd121, %r177, 4;
	add.s64 	%rd122, %rd8, %rd121;
	ld.global.f32 	%f80, [%rd122];
	mul.wide.s32 	%rd123, %r172, 4;
	add.s64 	%rd124, %rd8, %rd123;
	ld.global.f32 	%f81, [%rd124];
	setp.lt.f32 	%p48, %f80, %f81;
	selp.b32 	%r150, %r177, %r172, %p48;
	add.s32 	%r151, %r177, 1;
	ld.global.f32 	%f82, [%rd122+4];
	mul.wide.s32 	%rd125, %r150, 4;
	add.s64 	%rd126, %rd8, %rd125;
	ld.global.f32 	%f83, [%rd126];
	setp.lt.f32 	%p49, %f82, %f83;
	selp.b32 	%r152, %r151, %r150, %p49;
	add.s32 	%r153, %r177, 2;
	ld.global.f32 	%f84, [%rd122+8];
	mul.wide.s32 	%rd127, %r152, 4;
	add.s64 	%rd128, %rd8, %rd127;
	ld.global.f32 	%f85, [%rd128];
	setp.lt.f32 	%p50, %f84, %f85;
	selp.b32 	%r154, %r153, %r152, %p50;
	add.s32 	%r155, %r177, 3;
	ld.global.f32 	%f86, [%rd122+12];
	mul.wide.s32 	%rd129, %r154, 4;
	add.s64 	%rd130, %rd8, %rd129;
	ld.global.f32 	%f87, [%rd130];
	setp.lt.f32 	%p51, %f86, %f87;
	selp.b32 	%r172, %r155, %r154, %p51;
	add.s32 	%r177, %r177, 4;
$L__BB8_35:
	setp.eq.s32 	%p52, %r43, 0;
	@%p52 bra 	$L__BB8_20;
	mul.wide.u32 	%rd131, %r177, 4;
	add.s64 	%rd9, %rd8, %rd131;
	ld.global.f32 	%f88, [%rd9];
	mul.wide.s32 	%rd132, %r172, 4;
	add.s64 	%rd133, %rd8, %rd132;
	ld.global.f32 	%f89, [%rd133];
	setp.lt.f32 	%p53, %f88, %f89;
	selp.b32 	%r172, %r177, %r172, %p53;
	setp.eq.s32 	%p54, %r43, 1;
	@%p54 bra 	$L__BB8_20;
	add.s32 	%r156, %r177, 1;
	ld.global.f32 	%f90, [%rd9+4];
	mul.wide.s32 	%rd134, %r172, 4;
	add.s64 	%rd135, %rd8, %rd134;
	ld.global.f32 	%f91, [%rd135];
	setp.lt.f32 	%p55, %f90, %f91;
	selp.b32 	%r172, %r156, %r172, %p55;
	setp.eq.s32 	%p56, %r43, 2;
	@%p56 bra 	$L__BB8_20;
	add.s32 	%r157, %r177, 2;
	ld.global.f32 	%f92, [%rd9+8];
	mul.wide.s32 	%rd136, %r172, 4;
	add.s64 	%rd137, %rd8, %rd136;
	ld.global.f32 	%f93, [%rd137];
	setp.lt.f32 	%p57, %f92, %f93;
	selp.b32 	%r172, %r157, %r172, %p57;
	bra.uni 	$L__BB8_20;

}


// ===== COMPILED SASS (sm_100) =====

	.target	sm_100

	.elftype	@"ET_EXEC"


//--------------------- .note.nv.tkinfo           --------------------------
	.section	.note.nv.tkinfo,"",@"SHT_NOTE"
	.sectionflags	@"SHF_NOTE_NV_TKINFO"
	.tkinfo
        /*0018*/ 	.word	0x00000002
        /*0030*/ 	.string	""
        /*0030*/ 	.string	"ptxas"
        /*0030*/ 	.string	"Cuda compilation tools, release 13.0, V13.0.88"
        /*0030*/ 	.string	"Build cuda_13.0.r13.0/compiler.36424714_0"
        /*0030*/ 	.string	"-arch sm_100 -m 64 "



//--------------------- .note.nv.cuinfo           --------------------------
	.section	.note.nv.cuinfo,"",@"SHT_NOTE"
	.sectionflags	@"SHF_NOTE_NV_CUINFO"
        /*0018*/ 	.short	0x0002
        /*001a*/ 	.short	0x0064
        /*001c*/ 	.short	0x0082
	.zero		2


//--------------------- .nv.info                  --------------------------
	.section	.nv.info,"",@"SHT_CUDA_INFO"
	.align	4


	//----- nvinfo : EIATTR_REGCOUNT
	.align		4
        /*0000*/ 	.byte	0x04, 0x2f
        /*0002*/ 	.short	(.L_1 - .L_0)
	.align		4
.L_0:
        /*0004*/ 	.word	index@(_Z20query_ball_point_gpuiiifiPKfS0_PiS1_)
        /*0008*/ 	.word	0x0000001a


	//----- nvinfo : EIATTR_FRAME_SIZE
	.align		4
.L_1:
        /*000c*/ 	.byte	0x04, 0x11
        /*000e*/ 	.short	(.L_3 - .L_2)
	.align		4
.L_2:
        /*0010*/ 	.word	index@($__internal_8_$__cuda_sm20_sqrt_rn_f32_slowpath)
        /*0014*/ 	.word	0x00000000


	//----- nvinfo : EIATTR_FRAME_SIZE
	.align		4
.L_3:
        /*0018*/ 	.byte	0x04, 0x11
        /*001a*/ 	.short	(.L_5 - .L_4)
	.align		4
.L_4:
        /*001c*/ 	.word	index@(_Z20query_ball_point_gpuiiifiPKfS0_PiS1_)
        /*0020*/ 	.word	0x00000000


	//----- nvinfo : EIATTR_REGCOUNT
	.align		4
.L_5:
        /*0024*/ 	.byte	0x04, 0x2f
        /*0026*/ 	.short	(.L_7 - .L_6)
	.align		4
.L_6:
        /*0028*/ 	.word	index@(_Z26query_ball_point_level_gpuiiifiPKfS0_PiS1_S1_S1_)
        /*002c*/ 	.word	0x0000001c


	//----- nvinfo : EIATTR_FRAME_SIZE
	.align		4
.L_7:
        /*0030*/ 	.byte	0x04, 0x11
        /*0032*/ 	.short	(.L_9 - .L_8)
	.align		4
.L_8:
        /*0034*/ 	.word	index@($__internal_7_$__cuda_sm20_sqrt_rn_f32_slowpath)
        /*0038*/ 	.word	0x00000000


	//----- nvinfo : EIATTR_FRAME_SIZE
	.align		4
.L_9:
        /*003c*/ 	.byte	0x04, 0x11
        /*003e*/ 	.short	(.L_11 - .L_10)
	.align		4
.L_10:
        /*0040*/ 	.word	index@(_Z26query_ball_point_level_gpuiiifiPKfS0_PiS1_S1_S1_)
        /*0044*/ 	.word	0x00000000


	//----- nvinfo : EIATTR_REGCOUNT
	.align		4
.L_11:
        /*0048*/ 	.byte	0x04, 0x2f
        /*004a*/ 	.short	(.L_13 - .L_12)
	.align		4
.L_12:
        /*004c*/ 	.word	index@(_Z29query_tangent_point_level_gpuiiifiPKfPKiPiS3_S3_S3_)
        /*0050*/ 	.word	0x00000020


	//----- nvinfo : EIATTR_FRAME_SIZE
	.align		4
.L_13:
        /*0054*/ 	.byte	0x04, 0x11
        /*0056*/ 	.short	(.L_15 - .L_14)
	.align		4
.L_14:
        /*0058*/ 	.word	index@($__internal_6_$__cuda_sm3x_div_rn_noftz_f32_slowpath)
        /*005c*/ 	.word	0x00000000


	//----- nvinfo : EIATTR_FRAME_SIZE
	.align		4
.L_15:
        /*0060*/ 	.byte	0x04, 0x11
        /*0062*/ 	.short	(.L_17 - .L_16)
	.align		4
.L_16:
        /*0064*/ 	.word	index@(_Z29query_tangent_point_level_gpuiiifiPKfPKiPiS3_S3_S3_)
        /*0068*/ 	.word	0x00000000


	//----- nvinfo : EIATTR_REGCOUNT
	.align		4
.L_17:
        /*006c*/ 	.byte	0x04, 0x2f
        /*006e*/ 	.short	(.L_19 - .L_18)
	.align		4
.L_18:
        /*0070*/ 	.word	index@(_Z28query_radius_point_level_gpuiiifiPKfPKiPiS3_S3_S3_)
        /*0074*/ 	.word	0x00000020


	//----- nvinfo : EIATTR_FRAME_SIZE
	.align		4
.L_19:
        /*0078*/ 	.byte	0x04, 0x11
        /*007a*/ 	.short	(.L_21 - .L_20)
	.align		4
.L_20:
        /*007c*/ 	.word	index@($__internal_5_$__cuda_sm3x_div_rn_noftz_f32_slowpath)
        /*0080*/ 	.word	0x00000000


	//----- nvinfo : EIATTR_FRAME_SIZE
	.align		4
.L_21:
        /*0084*/ 	.byte	0x04, 0x11
        /*0086*/ 	.short	(.L_23 - .L_22)
	.align		4
.L_22:
        /*0088*/ 	.word	index@($__internal_4_$__cuda_sm20_sqrt_rn_f32_slowpath)
        /*008c*/ 	.word	0x00000000


	//----- nvinfo : EIATTR_FRAME_SIZE
	.align		4
.L_23:
        /*0090*/ 	.byte	0x04, 0x11
        /*0092*/ 	.short	(.L_25 - .L_24)
	.align		4
.L_24:
        /*0094*/ 	.word	index@(_Z28query_radius_point_level_gpuiiifiPKfPKiPiS3_S3_S3_)
        /*0098*/ 	.word	0x00000000


	//----- nvinfo : EIATTR_REGCOUNT
	.align		4
.L_25:
        /*009c*/ 	.byte	0x04, 0x2f
        /*009e*/ 	.short	(.L_27 - .L_26)
	.align		4
.L_26:
        /*00a0*/ 	.word	index@(_Z34query_radius_angle_point_level_gpuiiiffiPKfPKiPiS3_S3_S3_S3_S3_S3_S3_S3_S3_)
        /*00a4*/ 	.word	0x0000002d


	//----- nvinfo : EIATTR_FRAME_SIZE
	.align		4
.L_27:
        /*00a8*/ 	.byte	0x04, 0x11
        /*00aa*/ 	.short	(.L_29 - .L_28)
	.align		4
.L_28:
        /*00ac*/ 	.word	index@($__internal_3_$__cuda_sm3x_div_rn_noftz_f32_slowpath)
        /*00b0*/ 	.word	0x00000000


	//----- nvinfo : EIATTR_FRAME_SIZE
	.align		4
.L_29:
        /*00b4*/ 	.byte	0x04, 0x11
        /*00b6*/ 	.short	(.L_31 - .L_30)
	.align		4
.L_30:
        /*00b8*/ 	.word	index@($__internal_2_$__cuda_sm20_sqrt_rn_f32_slowpath)
        /*00bc*/ 	.word	0x00000000


	//----- nvinfo : EIATTR_FRAME_SIZE
	.align		4
.L_31:
        /*00c0*/ 	.byte	0x04, 0x11
        /*00c2*/ 	.short	(.L_33 - .L_32)
	.align		4
.L_32:
        /*00c4*/ 	.word	index@($__internal_1_$__cuda_sm20_div_rn_f64_full)
        /*00c8*/ 	.word	0x00000000


	//----- nvinfo : EIATTR_FRAME_SIZE
	.align		4
.L_33:
        /*00cc*/ 	.byte	0x04, 0x11
        /*00ce*/ 	.short	(.L_35 - .L_34)
	.align		4
.L_34:
        /*00d0*/ 	.word	index@(_Z34query_radius_angle_point_level_gpuiiiffiPKfPKiPiS3_S3_S3_S3_S3_S3_S3_S3_S3_)
        /*00d4*/ 	.word	0x00000000


	//----- nvinfo : EIATTR_REGCOUNT
	.align		4
.L_35:
        /*00d8*/ 	.byte	0x04, 0x2f
        /*00da*/ 	.short	(.L_37 - .L_36)
	.align		4
.L_36:
        /*00dc*/ 	.word	index@(_Z30query_tangent9_point_level_gpuiiiffiPKfPKiPiS3_S3_S3_S3_S3_S3_S3_S3_S3_)
        /*00e0*/ 	.word	0x00000020


	//----- nvinfo : EIATTR_FRAME_SIZE
	.align		4
.L_37:
        /*00e4*/ 	.byte	0x04, 0x11
        /*00e6*/ 	.short	(.L_39 - .L_38)
	.align		4
.L_38:
        /*00e8*/ 	.word	index@($__internal_0_$__cuda_sm3x_div_rn_noftz_f32_slowpath)
        /*00ec*/ 	.word	0x00000000


	//----- nvinfo : EIATTR_FRAME_SIZE
	.align		4
.L_39:
        /*00f0*/ 	.byte	0x04, 0x11
        /*00f2*/ 	.short	(.L_41 - .L_40)
	.align		4
.L_40:
        /*00f4*/ 	.word	index@(_Z30query_tangent9_point_level_gpuiiiffiPKfPKiPiS3_S3_S3_S3_S3_S3_S3_S3_S3_)
        /*00f8*/ 	.word	0x00000000


	//----- nvinfo : EIATTR_REGCOUNT
	.align		4
.L_41:
        /*00fc*/ 	.byte	0x04, 0x2f
        /*00fe*/ 	.short	(.L_43 - .L_42)
	.align		4
.L_42:
        /*0100*/ 	.word	index@(_Z15group_point_gpuiiiiiPKfPKiPfi)
        /*0104*/ 	.word	0x00000020


	//----- nvinfo : EIATTR_FRAME_SIZE
	.align		4
.L_43:
        /*0108*/ 	.byte	0x04, 0x11
        /*010a*/ 	.short	(.L_45 - .L_44)
	.align		4
.L_44:
        /*010c*/ 	.word	index@(_Z15group_point_gpuiiiiiPKfPKiPfi)
        /*0110*/ 	.word	0x00000000


	//----- nvinfo : EIATTR_REGCOUNT
	.align		4
.L_45:
        /*0114*/ 	.byte	0x04, 0x2f
        /*0116*/ 	.short	(.L_47 - .L_46)
	.align		4
.L_46:
        /*0118*/ 	.word	index@(_Z20group_point_grad_gpuiiiiiPKfPKiPfi)
        /*011c*/ 	.word	0x00000020


	//----- nvinfo : EIATTR_FRAME_SIZE
	.align		4
.L_47:
        /*0120*/ 	.byte	0x04, 0x11
        /*0122*/ 	.short	(.L_49 - .L_48)
	.align		4
.L_48:
        /*0124*/ 	.word	index@(_Z20group_point_grad_gpuiiiiiPKfPKiPfi)
        /*0128*/ 	.word	0x00000000


	//----- nvinfo : EIATTR_REGCOUNT
	.align		4
.L_49:
        /*012c*/ 	.byte	0x04, 0x2f
        /*012e*/ 	.short	(.L_51 - .L_50)
	.align		4
.L_50:
        /*0130*/ 	.word	index@(_Z18selection_sort_gpuiiiiPKfPiPf)
        /*0134*/ 	.word	0x00000020


	//----- nvinfo : EIATTR_FRAME_SIZE
	.align		4
.L_51:
        /*0138*/ 	.byte	0x04, 0x11
        /*013a*/ 	.short	(.L_53 - .L_52)
	.align		4
.L_52:
        /*013c*/ 	.word	index@(_Z18selection_sort_gpuiiiiPKfPiPf)
        /*0140*/ 	.word	0x00000000


	//----- nvinfo : EIATTR_MIN_STACK_SIZE
	.align		4
.L_53:
        /*0144*/ 	.byte	0x04, 0x12
        /*0146*/ 	.short	(.L_55 - .L_54)
	.align		4
.L_54:
        /*0148*/ 	.word	index@(_Z18selection_sort_gpuiiiiPKfPiPf)
        /*014c*/ 	.word	0x00000000


	//----- nvinfo : EIATTR_MIN_STACK_SIZE
	.align		4
.L_55:
        /*0150*/ 	.byte	0x04, 0x12
        /*0152*/ 	.short	(.L_57 - .L_56)
	.align		4
.L_56:
        /*0154*/ 	.word	index@(_Z20group_point_grad_gpuiiiiiPKfPKiPfi)
        /*0158*/ 	.word	0x00000000


	//----- nvinfo : EIATTR_MIN_STACK_SIZE
	.align		4
.L_57:
        /*015c*/ 	.byte	0x04, 0x12
        /*015e*/ 	.short	(.L_59 - .L_58)
	.align		4
.L_58:
        /*0160*/ 	.word	index@(_Z15group_point_gpuiiiiiPKfPKiPfi)
        /*0164*/ 	.word	0x00000000


	//----- nvinfo : EIATTR_MIN_STACK_SIZE
	.align		4
.L_59:
        /*0168*/ 	.byte	0x04, 0x12
        /*016a*/ 	.short	(.L_61 - .L_60)
	.align		4
.L_60:
        /*016c*/ 	.word	index@(_Z30query_tangent9_point_level_gpuiiiffiPKfPKiPiS3_S3_S3_S3_S3_S3_S3_S3_S3_)
        /*0170*/ 	.word	0x00000000


	//----- nvinfo : EIATTR_MIN_STACK_SIZE
	.align		4
.L_61:
        /*0174*/ 	.byte	0x04, 0x12
        /*0176*/ 	.short	(.L_63 - .L_62)
	.align		4
.L_62:
        /*0178*/ 	.word	index@(_Z34query_radius_angle_point_level_gpuiiiffiPKfPKiPiS3_S3_S3_S3_S3_S3_S3_S3_S3_)
        /*017c*/ 	.word	0x00000000


	//----- nvinfo : EIATTR_MIN_STACK_SIZE
	.align		4
.L_63:
        /*0180*/ 	.byte	0x04, 0x12
        /*0182*/ 	.short	(.L_65 - .L_64)
	.align		4
.L_64:
        /*0184*/ 	.word	index@(_Z28query_radius_point_level_gpuiiifiPKfPKiPiS3_S3_S3_)
        /*0188*/ 	.word	0x00000000


	//----- nvinfo : EIATTR_MIN_STACK_SIZE
	.align		4
.L_65:
        /*018c*/ 	.byte	0x04, 0x12
        /*018e*/ 	.short	(.L_67 - .L_66)
	.align		4
.L_66:
        /*0190*/ 	.word	index@(_Z29query_tangent_point_level_gpuiiifiPKfPKiPiS3_S3_S3_)
        /*0194*/ 	.word	0x00000000


	//----- nvinfo : EIATTR_MIN_STACK_SIZE
	.align		4
.L_67:
        /*0198*/ 	.byte	0x04, 0x12
        /*019a*/ 	.short	(.L_69 - .L_68)
	.align		4
.L_68:
        /*019c*/ 	.word	index@(_Z26query_ball_point_level_gpuiiifiPKfS0_PiS1_S1_S1_)
        /*01a0*/ 	.word	0x00000000


	//----- nvinfo : EIATTR_MIN_STACK_SIZE
	.align		4
.L_69:
        /*01a4*/ 	.byte	0x04, 0x12
        /*01a6*/ 	.short	(.L_71 - .L_70)
	.align		4
.L_70:
        /*01a8*/ 	.word	index@(_Z20query_ball_point_gpuiiifiPKfS0_PiS1_)
        /*01ac*/ 	.word	0x00000000
.L_71:


//--------------------- .nv.compat                --------------------------
	.section	.nv.compat,"",@"SHT_CUDA_COMPAT_INFO"
	.align	4
        /*0000*/ 	.byte	0x02, 0x09, 0x00, 0x00, 0x02, 0x02, 0x01, 0x00, 0x02, 0x05, 0x05, 0x00, 0x03, 0x07, 0x01, 0x01
        /*0010*/ 	.byte	0x02, 0x03, 0x00, 0x00, 0x02, 0x06, 0x01, 0x00, 0x04, 0x0b, 0x08, 0x00, 0x01, 0x00, 0x00, 0x00
        /*0020*/ 	.byte	0x00, 0x00, 0x00, 0x00


//--------------------- .nv.info._Z18selection_sort_gpuiiiiPKfPiPf --------------------------
	.section	.nv.info._Z18selection_sort_gpuiiiiPKfPiPf,"",@"SHT_CUDA_INFO"
	.sectionflags	@""
	.align	4


	//----- nvinfo : EIATTR_CUDA_API_VERSION
	.align		4
        /*0000*/ 	.byte	0x04, 0x37
        /*0002*/ 	.short	(.L_73 - .L_72)
.L_72:
        /*0004*/ 	.word	0x00000082


	//----- nvinfo : EIATTR_KPARAM_INFO
	.align		4
.L_73:
        /*0008*/ 	.byte	0x04, 0x17
        /*000a*/ 	.short	(.L_75 - .L_74)
.L_74:
        /*000c*/ 	.word	0x00000000
        /*0010*/ 	.short	0x0006
        /*0012*/ 	.short	0x0020
        /*0014*/ 	.byte	0x00, 0xf5, 0x21, 0x00


	//----- nvinfo : EIATTR_KPARAM_INFO
	.align		4
.L_75:
        /*0018*/ 	.byte	0x04, 0x17
        /*001a*/ 	.short	(.L_77 - .L_76)
.L_76:
        /*001c*/ 	.word	0x00000000
        /*0020*/ 	.short	0x0005
        /*0022*/ 	.short	0x0018
        /*0024*/ 	.byte	0x00, 0xf5, 0x21, 0x00


	//----- nvinfo : EIATTR_KPARAM_INFO
	.align		4
.L_77:
        /*0028*/ 	.byte	0x04, 0x17
        /*002a*/ 	.short	(.L_79 - .L_78)
.L_78:
        /*002c*/ 	.word	0x00000000
        /*0030*/ 	.short	0x0004
        /*0032*/ 	.short	0x0010
        /*0034*/ 	.byte	0x00, 0xf5, 0x21, 0x00


	//----- nvinfo : EIATTR_KPARAM_INFO
	.align		4
.L_79:
        /*0038*/ 	.byte	0x04, 0x17
        /*003a*/ 	.short	(.L_81 - .L_80)
.L_80:
        /*003c*/ 	.word	0x00000000
        /*0040*/ 	.short	0x0003
        /*0042*/ 	.short	0x000c
        /*0044*/ 	.byte	0x00, 0xf0, 0x11, 0x00


	//----- nvinfo : EIATTR_KPARAM_INFO
	.align		4
.L_81:
        /*0048*/ 	.byte	0x04, 0x17
        /*004a*/ 	.short	(.L_83 - .L_82)
.L_82:
        /*004c*/ 	.word	0x00000000
        /*0050*/ 	.short	0x0002
        /*0052*/ 	.short	0x0008
        /*0054*/ 	.byte	0x00, 0xf0, 0x11, 0x00


	//----- nvinfo : EIATTR_KPARAM_INFO
	.align		4
.L_83:
        /*0058*/ 	.byte	0x04, 0x17
        /*005a*/ 	.short	(.L_85 - .L_84)
.L_84:
        /*005c*/ 	.word	0x00000000
        /*0060*/ 	.short	0x0001
        /*0062*/ 	.short	0x0004
        /*0064*/ 	.byte	0x00, 0xf0, 0x11, 0x00


	//----- nvinfo : EIATTR_KPARAM_INFO
	.align		4
.L_85:
        /*0068*/ 	.byte	0x04, 0x17
        /*006a*/ 	.short	(.L_87 - .L_86)
.L_86:
        /*006c*/ 	.word	0x00000000
        /*0070*/ 	.short	0x0000
        /*0072*/ 	.short	0x0000
        /*0074*/ 	.byte	0x00, 0xf0, 0x11, 0x00


	//----- nvinfo : EIATTR_SPARSE_MMA_MASK
	.align		4
.L_87:
        /*0078*/ 	.byte	0x03, 0x50
        /*007a*/ 	.short	0x0000


	//----- nvinfo : EIATTR_MAXREG_COUNT
	.align		4
        /*007c*/ 	.byte	0x03, 0x1b
        /*007e*/ 	.short	0x00ff


	//----- nvinfo : EIATTR_MERCURY_ISA_VERSION
	.align		4
        /*0080*/ 	.byte	0x03, 0x5f
        /*0082*/ 	.short	0x0101


	//----- nvinfo : EIATTR_VRC_CTA_INIT_COUNT
	.align		4
        /*0084*/ 	.byte	0x02, 0x4a
	.zero		1
	.zero		1


	//----- nvinfo : EIATTR_EXIT_INSTR_OFFSETS
	.align		4
        /*0088*/ 	.byte	0x04, 0x1c
        /*008a*/ 	.short	(.L_89 - .L_88)


	//   ....[0]....
.L_88:
        /*008c*/ 	.word	0x00000f90


	//   ....[1]....
        /*0090*/ 	.word	0x00001e80


	//----- nvinfo : EIATTR_CRS_STACK_SIZE
	.align		4
.L_89:
        /*0094*/ 	.byte	0x04, 0x1e
        /*0096*/ 	.short	(.L_91 - .L_90)
.L_90:
        /*0098*/ 	.word	0x00000000


	//----- nvinfo : EIATTR_CBANK_PARAM_SIZE
	.align		4
.L_91:
        /*009c*/ 	.byte	0x03, 0x19
        /*009e*/ 	.short	0x0028


	//----- nvinfo : EIATTR_PARAM_CBANK
	.align		4
        /*00a0*/ 	.byte	0x04, 0x0a
        /*00a2*/ 	.short	(.L_93 - .L_92)
	.align		4
.L_92:
        /*00a4*/ 	.word	index@(.nv.constant0._Z18selection_sort_gpuiiiiPKfPiPf)
        /*00a8*/ 	.short	0x0380
        /*00aa*/ 	.short	0x0028


	//----- nvinfo : EIATTR_SW_WAR
	.align		4
.L_93:
        /*00ac*/ 	.byte	0x04, 0x36
        /*00ae*/ 	.short	(.L_95 - .L_94)
.L_94:
        /*00b0*/ 	.word	0x00000008
.L_95:


//--------------------- .nv.info._Z20group_point_grad_gpuiiiiiPKfPKiPfi --------------------------
	.section	.nv.info._Z20group_point_grad_gpuiiiiiPKfPKiPfi,"",@"SHT_CUDA_INFO"
	.sectionflags	@""
	.align	4


	//----- nvinfo : EIATTR_CUDA_API_VERSION
	.align		4
        /*0000*/ 	.byte	0x04, 0x37
        /*0002*/ 	.short	(.L_97 - .L_96)
.L_96:
        /*0004*/ 	.word	0x00000082


	//----- nvinfo : EIATTR_KPARAM_INFO
	.align		4
.L_97:
        /*0008*/ 	.byte	0x04, 0x17
        /*000a*/ 	.short	(.L_99 - .L_98)
.L_98:
        /*000c*/ 	.word	0x00000000
        /*0010*/ 	.short	0x0008
        /*0012*/ 	.short	0x0030
        /*0014*/ 	.byte	0x00, 0xf0, 0x11, 0x00


	//----- nvinfo : EIATTR_KPARAM_INFO
	.align		4
.L_99:
        /*0018*/ 	.byte	0x04, 0x17
        /*001a*/ 	.short	(.L_101 - .L_100)
.L_100:
        /*001c*/ 	.word	0x00000000
        /*0020*/ 	.short	0x0007
        /*0022*/ 	.short	0x0028
        /*0024*/ 	.byte	0x00, 0xf5, 0x21, 0x00


	//----- nvinfo : EIATTR_KPARAM_INFO
	.align		4
.L_101:
        /*0028*/ 	.byte	0x04, 0x17
        /*002a*/ 	.short	(.L_103 - .L_102)
.L_102:
        /*002c*/ 	.word	0x00000000
        /*0030*/ 	.short	0x0006
        /*0032*/ 	.short	0x0020
        /*0034*/ 	.byte	0x00, 0xf5, 0x21, 0x00


	//----- nvinfo : EIATTR_KPARAM_INFO
	.align		4
.L_103:
        /*0038*/ 	.byte	0x04, 0x17
        /*003a*/ 	.short	(.L_105 - .L_104)
.L_104:
        /*003c*/ 	.word	0x00000000
        /*0040*/ 	.short	0x0005
        /*0042*/ 	.short	0x0018
        /*0044*/ 	.byte	0x00, 0xf5, 0x21, 0x00


	//----- nvinfo : EIATTR_KPARAM_INFO
	.align		4
.L_105:
        /*0048*/ 	.byte	0x04, 0x17
        /*004a*/ 	.short	(.L_107 - .L_106)
.L_106:
        /*004c*/ 	.word	0x00000000
        /*0050*/ 	.short	0x0004
        /*0052*/ 	.short	0x0010
        /*0054*/ 	.byte	0x00, 0xf0, 0x11, 0x00


	//----- nvinfo : EIATTR_KPARAM_INFO
	.align		4
.L_107:
        /*0058*/ 	.byte	0x04, 0x17
        /*005a*/ 	.short	(.L_109 - .L_108)
.L_108:
        /*005c*/ 	.word	0x00000000
        /*0060*/ 	.short	0x0003
        /*0062*/ 	.short	0x000c
        /*0064*/ 	.byte	0x00, 0xf0, 0x11, 0x00


	//----- nvinfo : EIATTR_KPARAM_INFO
	.align		4
.L_109:
        /*0068*/ 	.byte	0x04, 0x17
        /*006a*/ 	.short	(.L_111 - .L_110)
.L_110:
        /*006c*/ 	.word	0x00000000
        /*0070*/ 	.short	0x0002
        /*0072*/ 	.short	0x0008
        /*0074*/ 	.byte	0x00, 0xf0, 0x11, 0x00


	//----- nvinfo : EIATTR_KPARAM_INFO
	.align		4
.L_111:
        /*0078*/ 	.byte	0x04, 0x17
        /*007a*/ 	.short	(.L_113 - .L_112)
.L_112:
        /*007c*/ 	.word	0x00000000
        /*0080*/ 	.short	0x0001
        /*0082*/ 	.short	0x0004
        /*0084*/ 	.byte	0x00, 0xf0, 0x11, 0x00


	//----- nvinfo : EIATTR_KPARAM_INFO
	.align		4
.L_113:
        /*0088*/ 	.byte	0x04, 0x17
        /*008a*/ 	.short	(.L_115 - .L_114)
.L_114:
        /*008c*/ 	.word	0x00000000
        /*0090*/ 	.short	0x0000
        /*0092*/ 	.short	0x0000
        /*0094*/ 	.byte	0x00, 0xf0, 0x11, 0x00


	//----- nvinfo : EIATTR_SPARSE_MMA_MASK
	.align		4
.L_115:
        /*0098*/ 	.byte	0x03, 0x50
        /*009a*/ 	.short	0x0000


	//----- nvinfo : EIATTR_MAXREG_COUNT
	.align		4
        /*009c*/ 	.byte	0x03, 0x1b
        /*009e*/ 	.short	0x00ff


	//----- nvinfo : EIATTR_MERCURY_ISA_VERSION
	.align		4
        /*00a0*/ 	.byte	0x03, 0x5f
        /*00a2*/ 	.short	0x0101


	//----- nvinfo : EIATTR_VRC_CTA_INIT_COUNT
	.align		4
        /*00a4*/ 	.byte	0x02, 0x4a
	.zero		1
	.zero		1


	//----- nvinfo : EIATTR_EXIT_INSTR_OFFSETS
	.align		4
        /*00a8*/ 	.byte	0x04, 0x1c
        /*00aa*/ 	.short	(.L_117 - .L_116)


	//   ....[0]....
.L_116:
        /*00ac*/ 	.word	0x000000b0


	//   ....[1]....
        /*00b0*/ 	.word	0x000000e0


	//   ....[2]....
        /*00b4*/ 	.word	0x00001af0


	//   ....[3]....
        /*00b8*/ 	.word	0x00002290


	//----- nvinfo : EIATTR_CRS_STACK_SIZE
	.align		4
.L_117:
        /*00bc*/ 	.byte	0x04, 0x1e
        /*00be*/ 	.short	(.L_119 - .L_118)
.L_118:
        /*00c0*/ 	.word	0x00000000


	//----- nvinfo : EIATTR_CBANK_PARAM_SIZE
	.align		4
.L_119:
        /*00c4*/ 	.byte	0x03, 0x19
        /*00c6*/ 	.short	0x0034


	//----- nvinfo : EIATTR_PARAM_CBANK
	.align		4
        /*00c8*/ 	.byte	0x04, 0x0a
        /*00ca*/ 	.short	(.L_121 - .L_120)
	.align		4
.L_120:
        /*00cc*/ 	.word	index@(.nv.constant0._Z20group_point_grad_gpuiiiiiPKfPKiPfi)
        /*00d0*/ 	.short	0x0380
        /*00d2*/ 	.short	0x0034


	//----- nvinfo : EIATTR_SW_WAR
	.align		4
.L_121:
        /*00d4*/ 	.byte	0x04, 0x36
        /*00d6*/ 	.short	(.L_123 - .L_122)
.L_122:
        /*00d8*/ 	.word	0x00000008
.L_123:


//--------------------- .nv.info._Z15group_point_gpuiiiiiPKfPKiPfi --------------------------
	.section	.nv.info._Z15group_point_gpuiiiiiPKfPKiPfi,"",@"SHT_CUDA_INFO"
	.sectionflags	@""
	.align	4


	//----- nvinfo : EIATTR_CUDA_API_VERSION
	.align		4
        /*0000*/ 	.byte	0x04, 0x37
        /*0002*/ 	.short	(.L_125 - .L_124)
.L_124:
        /*0004*/ 	.word	0x00000082


	//----- nvinfo : EIATTR_KPARAM_INFO
	.align		4
.L_125:
        /*0008*/ 	.byte	0x04, 0x17
        /*000a*/ 	.short	(.L_127 - .L_126)
.L_126:
        /*000c*/ 	.word	0x00000000
        /*0010*/ 	.short	0x0008
        /*0012*/ 	.short	0x0030
        /*0014*/ 	.byte	0x00, 0xf0, 0x11, 0x00


	//----- nvinfo : EIATTR_KPARAM_INFO
	.align		4
.L_127:
        /*0018*/ 	.byte	0x04, 0x17
        /*001a*/ 	.short	(.L_129 - .L_128)
.L_128:
        /*001c*/ 	.word	0x00000000
        /*0020*/ 	.short	0x0007
        /*0022*/ 	.short	0x0028
        /*0024*/ 	.byte	0x00, 0xf5, 0x21, 0x00


	//----- nvinfo : EIATTR_KPARAM_INFO
	.align		4
.L_129:
        /*0028*/ 	.byte	0x04, 0x17
        /*002a*/ 	.short	(.L_131 - .L_130)
.L_130:
        /*002c*/ 	.word	0x00000000
        /*0030*/ 	.short	0x0006
        /*0032*/ 	.short	0x0020
        /*0034*/ 	.byte	0x00, 0xf5, 0x21, 0x00


	//----- nvinfo : EIATTR_KPARAM_INFO
	.align		4
.L_131:
        /*0038*/ 	.byte	0x04, 0x17
        /*003a*/ 	.short	(.L_133 - .L_132)
.L_132:
        /*003c*/ 	.word	0x00000000
        /*0040*/ 	.short	0x0005
        /*0042*/ 	.short	0x0018
        /*0044*/ 	.byte	0x00, 0xf5, 0x21, 0x00


	//----- nvinfo : EIATTR_KPARAM_INFO
	.align		4
.L_133:
        /*0048*/ 	.byte	0x04, 0x17
        /*004a*/ 	.short	(.L_135 - .L_134)
.L_134:
        /*004c*/ 	.word	0x00000000
        /*0050*/ 	.short	0x0004
        /*0052*/ 	.short	0x0010
        /*0054*/ 	.byte	0x00, 0xf0, 0x11, 0x00


	//----- nvinfo : EIATTR_KPARAM_INFO
	.align		4
.L_135:
        /*0058*/ 	.byte	0x04, 0x17
        /*005a*/ 	.short	(.L_137 - .L_136)
.L_136:
        /*005c*/ 	.word	0x00000000
        /*0060*/ 	.short	0x0003
        /*0062*/ 	.short	0x000c
        /*0064*/ 	.byte	0x00, 0xf0, 0x11, 0x00


	//----- nvinfo : EIATTR_KPARAM_INFO
	.align		4
.L_137:
        /*0068*/ 	.byte	0x04, 0x17
        /*006a*/ 	.short	(.L_139 - .L_138)
.L_138:
        /*006c*/ 	.word	0x00000000
        /*0070*/ 	.short	0x0002
        /*0072*/ 	.short	0x0008
        /*0074*/ 	.byte	0x00, 0xf0, 0x11, 0x00


	//----- nvinfo : EIATTR_KPARAM_INFO
	.align		4
.L_139:
        /*0078*/ 	.byte	0x04, 0x17
        /*007a*/ 	.short	(.L_141 - .L_140)
.L_140:
        /*007c*/ 	.word	0x00000000
        /*0080*/ 	.short	0x0001
        /*0082*/ 	.short	0x0004
        /*0084*/ 	.byte	0x00, 0xf0, 0x11, 0x00


	//----- nvinfo : EIATTR_KPARAM_INFO
	.align		4
.L_141:
        /*0088*/ 	.byte	0x04, 0x17
        /*008a*/ 	.short	(.L_143 - .L_142)
.L_142:
        /*008c*/ 	.word	0x00000000
        /*0090*/ 	.short	0x0000
        /*0092*/ 	.short	0x0000
        /*0094*/ 	.byte	0x00, 0xf0, 0x11, 0x00


	//----- nvinfo : EIATTR_SPARSE_MMA_MASK
	.align		4
.L_143:
        /*0098*/ 	.byte	0x03, 0x50
        /*009a*/ 	.short	0x0000


	//----- nvinfo : EIATTR_MAXREG_COUNT
	.align		4
        /*009c*/ 	.byte	0x03, 0x1b
        /*009e*/ 	.short	0x00ff


	//----- nvinfo : EIATTR_MERCURY_ISA_VERSION
	.align		4
        /*00a0*/ 	.byte	0x03, 0x5f
        /*00a2*/ 	.short	0x0101


	//----- nvinfo : EIATTR_VRC_CTA_INIT_COUNT
	.align		4
        /*00a4*/ 	.byte	0x02, 0x4a
	.zero		1
	.zero		1


	//----- nvinfo : EIATTR_EXIT_INSTR_OFFSETS
	.align		4
        /*00a8*/ 	.byte	0x04, 0x1c
        /*00aa*/ 	.short	(.L_145 - .L_144)


	//   ....[0]....
.L_144:
        /*00ac*/ 	.word	0x000000b0


	//   ....[1]....
        /*00b0*/ 	.word	0x000000e0


	//   ....[2]....
        /*00b4*/ 	.word	0x00000960


	//   ....[3]....
        /*00b8*/ 	.word	0x00001760


	//----- nvinfo : EIATTR_CRS_STACK_SIZE
	.align		4
.L_145:
        /*00bc*/ 	.byte	0x04, 0x1e
        /*00be*/ 	.short	(.L_147 - .L_146)
.L_146:
        /*00c0*/ 	.word	0x00000000


	//----- nvinfo : EIATTR_CBANK_PARAM_SIZE
	.align		4
.L_147:
        /*00c4*/ 	.byte	0x03, 0x19
        /*00c6*/ 	.short	0x0034


	//----- nvinfo : EIATTR_PARAM_CBANK
	.align		4
        /*00c8*/ 	.byte	0x04, 0x0a
        /*00ca*/ 	.short	(.L_149 - .L_148)
	.align		4
.L_148:
        /*00cc*/ 	.word	index@(.nv.constant0._Z15group_point_gpuiiiiiPKfPKiPfi)
        /*00d0*/ 	.short	0x0380
        /*00d2*/ 	.short	0x0034


	//----- nvinfo : EIATTR_SW_WAR
	.align		4
.L_149:
        /*00d4*/ 	.byte	0x04, 0x36
        /*00d6*/ 	.short	(.L_151 - .L_150)
.L_150:
        /*00d8*/ 	.word	0x00000008
.L_151:


//--------------------- .nv.info._Z30query_tangent9_point_level_gpuiiiffiPKfPKiPiS3_S3_S3_S3_S3_S3_S3_S3_S3_ --------------------------
	.section	.nv.info._Z30query_tangent9_point_level_gpuiiiffiPKfPKiPiS3_S3_S3_S3_S3_S3_S3_S3_S3_,"",@"SHT_CUDA_INFO"
	.sectionflags	@""
	.align	4


	//----- nvinfo : EIATTR_CUDA_API_VERSION
	.align		4
        /*0000*/ 	.byte	0x04, 0x37
        /*0002*/ 	.short	(.L_153 - .L_152)
.L_152:
        /*0004*/ 	.word	0x00000082


	//----- nvinfo : EIATTR_KPARAM_INFO
	.align		4
.L_153:
        /*0008*/ 	.byte	0x04, 0x17
        /*000a*/ 	.short	(.L_155 - .L_154)
.L_154:
        /*000c*/ 	.word	0x00000000
        /*0010*/ 	.short	0x0011
        /*0012*/ 	.short	0x0070
        /*0014*/ 	.byte	0x00, 0xf5, 0x21, 0x00


	//----- nvinfo : EIATTR_KPARAM_INFO
	.align		4
.L_155:
        /*0018*/ 	.byte	0x04, 0x17
        /*001a*/ 	.short	(.L_157 - .L_156)
.L_156:
        /*001c*/ 	.word	0x00000000
        /*0020*/ 	.short	0x0010
        /*0022*/ 	.short	0x0068
        /*0024*/ 	.byte	0x00, 0xf5, 0x21, 0x00


	//----- nvinfo : EIATTR_KPARAM_INFO
	.align		4
.L_157:
        /*0028*/ 	.byte	0x04, 0x17
        /*002a*/ 	.short	(.L_159 - .L_158)
.L_158:
        /*002c*/ 	.word	0x00000000
        /*0030*/ 	.short	0x000f
        /*0032*/ 	.short	0x0060
        /*0034*/ 	.byte	0x00, 0xf5, 0x21, 0x00


	//----- nvinfo : EIATTR_KPARAM_INFO
	.align		4
.L_159:
        /*0038*/ 	.byte	0x04, 0x17
        /*003a*/ 	.short	(.L_161 - .L_160)
.L_160:
        /*003c*/ 	.word	0x00000000
        /*0040*/ 	.short	0x000e
        /*0042*/ 	.short	0x0058
        /*0044*/ 	.byte	0x00, 0xf5, 0x21, 0x00


	//----- nvinfo : EIATTR_KPARAM_INFO
	.align		4
.L_161:
        /*0048*/ 	.byte	0x04, 0x17
        /*004a*/ 	.short	(.L_163 - .L_162)
.L_162:
        /*004c*/ 	.word	0x00000000
        /*0050*/ 	.short	0x000d
        /*0052*/ 	.short	0x0050
        /*0054*/ 	.byte	0x00, 0xf5, 0x21, 0x00


	//----- nvinfo : EIATTR_KPARAM_INFO
	.align		4
.L_163:
        /*0058*/ 	.byte	0x04, 0x17
        /*005a*/ 	.short	(.L_165 - .L_164)
.L_164:
        /*005c*/ 	.word	0x00000000
        /*0060*/ 	.short	0x000c
        /*0062*/ 	.short	0x0048
        /*0064*/ 	.byte	0x00, 0xf5, 0x21, 0x00


	//----- nvinfo : EIATTR_KPARAM_INFO
	.align		4
.L_165:
        /*0068*/ 	.byte	0x04, 0x17
        /*006a*/ 	.short	(.L_167 - .L_166)
.L_166:
        /*006c*/ 	.word	0x00000000
        /*0070*/ 	.short	0x000b
        /*0072*/ 	.short	0x0040
        /*0074*/ 	.byte	0x00, 0xf5, 0x21, 0x00


	//----- nvinfo : EIATTR_KPARAM_INFO
	.align		4
.L_167:
        /*0078*/ 	.byte	0x04, 0x17
        /*007a*/ 	.short	(.L_169 - .L_168)
.L_168:
        /*007c*/ 	.word	0x00000000
        /*0080*/ 	.short	0x000a
        /*0082*/ 	.short	0x0038
        /*0084*/ 	.byte	0x00, 0xf5, 0x21, 0x00


	//----- nvinfo : EIATTR_KPARAM_INFO
	.align		4
.L_169:
        /*0088*/ 	.byte	0x04, 0x17
        /*008a*/ 	.short	(.L_171 - .L_170)
.L_170:
        /*008c*/ 	.word	0x00000000
        /*0090*/ 	.short	0x0009
        /*0092*/ 	.short	0x0030
        /*0094*/ 	.byte	0x00, 0xf5, 0x21, 0x00


	//----- nvinfo : EIATTR_KPARAM_INFO
	.align		4
.L_171:
        /*0098*/ 	.byte	0x04, 0x17
        /*009a*/ 	.short	(.L_173 - .L_172)
.L_172:
        /*009c*/ 	.word	0x00000000
        /*00a0*/ 	.short	0x0008
        /*00a2*/ 	.short	0x0028
        /*00a4*/ 	.byte	0x00, 0xf5, 0x21, 0x00


	//----- nvinfo : EIATTR_KPARAM_INFO
	.align		4
.L_173:
        /*00a8*/ 	.byte	0x04, 0x17
        /*00aa*/ 	.short	(.L_175 - .L_174)
.L_174:
        /*00ac*/ 	.word	0x00000000
        /*00b0*/ 	.short	0x0007
        /*00b2*/ 	.short	0x0020
        /*00b4*/ 	.byte	0x00, 0xf5, 0x21, 0x00


	//----- nvinfo : EIATTR_KPARAM_INFO
	.align		4
.L_175:
        /*00b8*/ 	.byte	0x04, 0x17
        /*00ba*/ 	.short	(.L_177 - .L_176)
.L_176:
        /*00bc*/ 	.word	0x00000000
        /*00c0*/ 	.short	0x0006
        /*00c2*/ 	.short	0x0018
        /*00c4*/ 	.byte	0x00, 0xf5, 0x21, 0x00


	//----- nvinfo : EIATTR_KPARAM_INFO
	.align		4
.L_177:
        /*00c8*/ 	.byte	0x04, 0x17
        /*00ca*/ 	.short	(.L_179 - .L_178)
.L_178:
        /*00cc*/ 	.word	0x00000000
        /*00d0*/ 	.short	0x0005
        /*00d2*/ 	.short	0x0014
        /*00d4*/ 	.byte	0x00, 0xf0, 0x11, 0x00


	//----- nvinfo : EIATTR_KPARAM_INFO
	.align		4
.L_179:
        /*00d8*/ 	.byte	0x04, 0x17
        /*00da*/ 	.short	(.L_181 - .L_180)
.L_180:
        /*00dc*/ 	.word	0x00000000
        /*00e0*/ 	.short	0x0004
        /*00e2*/ 	.short	0x0010
        /*00e4*/ 	.byte	0x00, 0xf0, 0x11, 0x00


	//----- nvinfo : EIATTR_KPARAM_INFO
	.align		4
.L_181:
        /*00e8*/ 	.byte	0x04, 0x17
        /*00ea*/ 	.short	(.L_183 - .L_182)
.L_182:
        /*00ec*/ 	.word	0x00000000
        /*00f0*/ 	.short	0x0003
        /*00f2*/ 	.short	0x000c
        /*00f4*/ 	.byte	0x00, 0xf0, 0x11, 0x00


	//----- nvinfo : EIATTR_KPARAM_INFO
	.align		4
.L_183:
        /*00f8*/ 	.byte	0x04, 0x17
        /*00fa*/ 	.short	(.L_185 - .L_184)
.L_184:
        /*00fc*/ 	.word	0x00000000
        /*0100*/ 	.short	0x0002
        /*0102*/ 	.short	0x0008
        /*0104*/ 	.byte	0x00, 0xf0, 0x11, 0x00


	//----- nvinfo : EIATTR_KPARAM_INFO
	.align		4
.L_185:
        /*0108*/ 	.byte	0x04, 0x17
        /*010a*/ 	.short	(.L_187 - .L_186)
.L_186:
        /*010c*/ 	.word	0x00000000
        /*0110*/ 	.short	0x0001
        /*0112*/ 	.short	0x0004
        /*0114*/ 	.byte	0x00, 0xf0, 0x11, 0x00


	//----- nvinfo : EIATTR_KPARAM_INFO
	.align		4
.L_187:
        /*0118*/ 	.byte	0x04, 0x17
        /*011a*/ 	.short	(.L_189 - .L_188)
.L_188:
        /*011c*/ 	.word	0x00000000
        /*0120*/ 	.short	0x0000
        /*0122*/ 	.short	0x0000
        /*0124*/ 	.byte	0x00, 0xf0, 0x11, 0x00


	//----- nvinfo : EIATTR_SPARSE_MMA_MASK
	.align		4
.L_189:
        /*0128*/ 	.byte	0x03, 0x50
        /*012a*/ 	.short	0x0000


	//----- nvinfo : EIATTR_MAXREG_COUNT
	.align		4
        /*012c*/ 	.byte	0x03, 0x1b
        /*012e*/ 	.short	0x00ff


	//----- nvinfo : EIATTR_MERCURY_ISA_VERSION
	.align		4
        /*0130*/ 	.byte	0x03, 0x5f
        /*0132*/ 	.short	0x0101


	//----- nvinfo : EIATTR_VRC_CTA_INIT_COUNT
	.align		4
        /*0134*/ 	.byte	0x02, 0x4a
	.zero		1
	.zero		1


	//----- nvinfo : EIATTR_EXIT_INSTR_OFFSETS
	.align		4
        /*0138*/ 	.byte	0x04, 0x1c
        /*013a*/ 	.short	(.L_191 - .L_190)


	//   ....[0]....
.L_190:
        /*013c*/ 	.word	0x00000040


	//   ....[1]....
        /*0140*/ 	.word	0x00006d50


	//----- nvinfo : EIATTR_CRS_STACK_SIZE
	.align		4
.L_191:
        /*0144*/ 	.byte	0x04, 0x1e
        /*0146*/ 	.short	(.L_193 - .L_192)
.L_192:
        /*0148*/ 	.word	0x00000000


	//----- nvinfo : EIATTR_CBANK_PARAM_SIZE
	.align		4
.L_193:
        /*014c*/ 	.byte	0x03, 0x19
        /*014e*/ 	.short	0x0078


	//----- nvinfo : EIATTR_PARAM_CBANK
	.align		4
        /*0150*/ 	.byte	0x04, 0x0a
        /*0152*/ 	.short	(.L_195 - .L_194)
	.align		4
.L_194:
        /*0154*/ 	.word	index@(.nv.constant0._Z30query_tangent9_point_level_gpuiiiffiPKfPKiPiS3_S3_S3_S3_S3_S3_S3_S3_S3_)
        /*0158*/ 	.short	0x0380
        /*015a*/ 	.short	0x0078


	//----- nvinfo : EIATTR_SW_WAR
	.align		4
.L_195:
        /*015c*/ 	.byte	0x04, 0x36
        /*015e*/ 	.short	(.L_197 - .L_196)
.L_196:
        /*0160*/ 	.word	0x00000008
.L_197:


//--------------------- .nv.info._Z34query_radius_angle_point_level_gpuiiiffiPKfPKiPiS3_S3_S3_S3_S3_S3_S3_S3_S3_ --------------------------
	.section	.nv.info._Z34query_radius_angle_point_level_gpuiiiffiPKfPKiPiS3_S3_S3_S3_S3_S3_S3_S3_S3_,"",@"SHT_CUDA_INFO"
	.sectionflags	@""
	.align	4


	//----- nvinfo : EIATTR_CUDA_API_VERSION
	.align		4
        /*0000*/ 	.byte	0x04, 0x37
        /*0002*/ 	.short	(.L_199 - .L_198)
.L_198:
        /*0004*/ 	.word	0x00000082


	//----- nvinfo : EIATTR_KPARAM_INFO
	.align		4
.L_199:
        /*0008*/ 	.byte	0x04, 0x17
        /*000a*/ 	.short	(.L_201 - .L_200)
.L_200:
        /*000c*/ 	.word	0x00000000
        /*0010*/ 	.short	0x0011
        /*0012*/ 	.short	0x0070
        /*0014*/ 	.byte	0x00, 0xf5, 0x21, 0x00


	//----- nvinfo : EIATTR_KPARAM_INFO
	.align		4
.L_201:
        /*0018*/ 	.byte	0x04, 0x17
        /*001a*/ 	.short	(.L_203 - .L_202)
.L_202:
        /*001c*/ 	.word	0x00000000
        /*0020*/ 	.short	0x0010
        /*0022*/ 	.short	0x0068
        /*0024*/ 	.byte	0x00, 0xf5, 0x21, 0x00


	//----- nvinfo : EIATTR_KPARAM_INFO
	.align		4
.L_203:
        /*0028*/ 	.byte	0x04, 0x17
        /*002a*/ 	.short	(.L_205 - .L_204)
.L_204:
        /*002c*/ 	.word	0x00000000
        /*0030*/ 	.short	0x000f
        /*0032*/ 	.short	0x0060
        /*0034*/ 	.byte	0x00, 0xf5, 0x21, 0x00


	//----- nvinfo : EIATTR_KPARAM_INFO
	.align		4
.L_205:
        /*0038*/ 	.byte	0x04, 0x17
        /*003a*/ 	.short	(.L_207 - .L_206)
.L_206:
        /*003c*/ 	.word	0x00000000
        /*0040*/ 	.short	0x000e
        /*0042*/ 	.short	0x0058
        /*0044*/ 	.byte	0x00, 0xf5, 0x21, 0x00


	//----- nvinfo : EIATTR_KPARAM_INFO
	.align		4
.L_207:
        /*0048*/ 	.byte	0x04, 0x17
        /*004a*/ 	.short	(.L_209 - .L_208)
.L_208:
        /*004c*/ 	.word	0x00000000
        /*0050*/ 	.short	0x000d
        /*0052*/ 	.short	0x0050
        /*0054*/ 	.byte	0x00, 0xf5, 0x21, 0x00


	//----- nvinfo : EIATTR_KPARAM_INFO
	.align		4
.L_209:
        /*0058*/ 	.byte	0x04, 0x17
        /*005a*/ 	.short	(.L_211 - .L_210)
.L_210:
        /*005c*/ 	.word	0x00000000
        /*0060*/ 	.short	0x000c
        /*0062*/ 	.short	0x0048
        /*0064*/ 	.byte	0x00, 0xf5, 0x21, 0x00


	//----- nvinfo : EIATTR_KPARAM_INFO
	.align		4
.L_211:
        /*0068*/ 	.byte	0x04, 0x17
        /*006a*/ 	.short	(.L_213 - .L_212)
.L_212:
        /*006c*/ 	.word	0x00000000
        /*0070*/ 	.short	0x000b
        /*0072*/ 	.short	0x0040
        /*0074*/ 	.byte	0x00, 0xf5, 0x21, 0x00


	//----- nvinfo : EIATTR_KPARAM_INFO
	.align		4
.L_213:
        /*0078*/ 	.byte	0x04, 0x17
        /*007a*/ 	.short	(.L_215 - .L_214)
.L_214:
        /*007c*/ 	.word	0x00000000
        /*0080*/ 	.short	0x000a
        /*0082*/ 	.short	0x0038
        /*0084*/ 	.byte	0x00, 0xf5, 0x21, 0x00


	//----- nvinfo : EIATTR_KPARAM_INFO
	.align		4
.L_215:
        /*0088*/ 	.byte	0x04, 0x17
        /*008a*/ 	.short	(.L_217 - .L_216)
.L_216:
        /*008c*/ 	.word	0x00000000
        /*0090*/ 	.short	0x0009
        /*0092*/ 	.short	0x0030
        /*0094*/ 	.byte	0x00, 0xf5, 0x21, 0x00


	//----- nvinfo : EIATTR_KPARAM_INFO
	.align		4
.L_217:
        /*0098*/ 	.byte	0x04, 0x17
        /*009a*/ 	.short	(.L_219 - .L_218)
.L_218:
        /*009c*/ 	.word	0x00000000
        /*00a0*/ 	.short	0x0008
        /*00a2*/ 	.short	0x0028
        /*00a4*/ 	.byte	0x00, 0xf5, 0x21, 0x00


	//----- nvinfo : EIATTR_KPARAM_INFO
	.align		4
.L_219:
        /*00a8*/ 	.byte	0x04, 0x17
        /*00aa*/ 	.short	(.L_221 - .L_220)
.L_220:
        /*00ac*/ 	.word	0x00000000
        /*00b0*/ 	.short	0x0007
        /*00b2*/ 	.short	0x0020
        /*00b4*/ 	.byte	0x00, 0xf5, 0x21, 0x00


	//----- nvinfo : EIATTR_KPARAM_INFO
	.align		4
.L_221:
        /*00b8*/ 	.byte	0x04, 0x17
        /*00ba*/ 	.short	(.L_223 - .L_222)
.L_222:
        /*00bc*/ 	.word	0x00000000
        /*00c0*/ 	.short	0x0006
        /*00c2*/ 	.short	0x0018
        /*00c4*/ 	.byte	0x00, 0xf5, 0x21, 0x00


	//----- nvinfo : EIATTR_KPARAM_INFO
	.align		4
.L_223:
        /*00c8*/ 	.byte	0x04, 0x17
        /*00ca*/ 	.short	(.L_225 - .L_224)
.L_224:
        /*00cc*/ 	.word	0x00000000
        /*00d0*/ 	.short	0x0005
        /*00d2*/ 	.short	0x0014
        /*00d4*/ 	.byte	0x00, 0xf0, 0x11, 0x00


	//----- nvinfo : EIATTR_KPARAM_INFO
	.align		4
.L_225:
        /*00d8*/ 	.byte	0x04, 0x17
        /*00da*/ 	.short	(.L_227 - .L_226)
.L_226:
        /*00dc*/ 	.word	0x00000000
        /*00e0*/ 	.short	0x0004
        /*00e2*/ 	.short	0x0010
        /*00e4*/ 	.byte	0x00, 0xf0, 0x11, 0x00


	//----- nvinfo : EIATTR_KPARAM_INFO
	.align		4
.L_227:
        /*00e8*/ 	.byte	0x04, 0x17
        /*00ea*/ 	.short	(.L_229 - .L_228)
.L_228:
        /*00ec*/ 	.word	0x00000000
        /*00f0*/ 	.short	0x0003
        /*00f2*/ 	.short	0x000c
        /*00f4*/ 	.byte	0x00, 0xf0, 0x11, 0x00


	//----- nvinfo : EIATTR_KPARAM_INFO
	.align		4
.L_229:
        /*00f8*/ 	.byte	0x04, 0x17
        /*00fa*/ 	.short	(.L_231 - .L_230)
.L_230:
        /*00fc*/ 	.word	0x00000000
        /*0100*/ 	.short	0x0002
        /*0102*/ 	.short	0x0008
        /*0104*/ 	.byte	0x00, 0xf0, 0x11, 0x00


	//----- nvinfo : EIATTR_KPARAM_INFO
	.align		4
.L_231:
        /*0108*/ 	.byte	0x04, 0x17
        /*010a*/ 	.short	(.L_233 - .L_232)
.L_232:
        /*010c*/ 	.word	0x00000000
        /*0110*/ 	.short	0x0001
        /*0112*/ 	.short	0x0004
        /*0114*/ 	.byte	0x00, 0xf0, 0x11, 0x00


	//----- nvinfo : EIATTR_KPARAM_INFO
	.align		4
.L_233:
        /*0118*/ 	.byte	0x04, 0x17
        /*011a*/ 	.short	(.L_235 - .L_234)
.L_234:
        /*011c*/ 	.word	0x00000000
        /*0120*/ 	.short	0x0000
        /*0122*/ 	.short	0x0000
        /*0124*/ 	.byte	0x00, 0xf0, 0x11, 0x00


	//----- nvinfo : EIATTR_SPARSE_MMA_MASK
	.align		4
.L_235:
        /*0128*/ 	.byte	0x03, 0x50
        /*012a*/ 	.short	0x0000


	//----- nvinfo : EIATTR_MAXREG_COUNT
	.align		4
        /*012c*/ 	.byte	0x03, 0x1b
        /*012e*/ 	.short	0x00ff


	//----- nvinfo : EIATTR_MERCURY_ISA_VERSION
	.align		4
        /*0130*/ 	.byte	0x03, 0x5f
        /*0132*/ 	.short	0x0101


	//----- nvinfo : EIATTR_VRC_CTA_INIT_COUNT
	.align		4
        /*0134*/ 	.byte	0x02, 0x4a
	.zero		1
	.zero		1


	//----- nvinfo : EIATTR_EXIT_INSTR_OFFSETS
	.align		4
        /*0138*/ 	.byte	0x04, 0x1c
        /*013a*/ 	.short	(.L_237 - .L_236)


	//   ....[0]....
.L_236:
        /*013c*/ 	.word	0x00000040


	//   ....[1]....
        /*0140*/ 	.word	0x000073b0


	//----- nvinfo : EIATTR_CRS_STACK_SIZE
	.align		4
.L_237:
        /*0144*/ 	.byte	0x04, 0x1e
        /*0146*/ 	.short	(.L_239 - .L_238)
.L_238:
        /*0148*/ 	.word	0x00000000


	//----- nvinfo : EIATTR_CBANK_PARAM_SIZE
	.align		4
.L_239:
        /*014c*/ 	.byte	0x03, 0x19
        /*014e*/ 	.short	0x0078


	//----- nvinfo : EIATTR_PARAM_CBANK
	.align		4
        /*0150*/ 	.byte	0x04, 0x0a
        /*0152*/ 	.short	(.L_241 - .L_240)
	.align		4
.L_240:
        /*0154*/ 	.word	index@(.nv.constant0._Z34query_radius_angle_point_level_gpuiiiffiPKfPKiPiS3_S3_S3_S3_S3_S3_S3_S3_S3_)
        /*0158*/ 	.short	0x0380
        /*015a*/ 	.short	0x0078


	//----- nvinfo : EIATTR_SW_WAR
	.align		4
.L_241:
        /*015c*/ 	.byte	0x04, 0x36
        /*015e*/ 	.short	(.L_243 - .L_242)
.L_242:
        /*0160*/ 	.word	0x00000008
.L_243:


//--------------------- .nv.info._Z28query_radius_point_level_gpuiiifiPKfPKiPiS3_S3_S3_ --------------------------
	.section	.nv.info._Z28query_radius_point_level_gpuiiifiPKfPKiPiS3_S3_S3_,"",@"SHT_CUDA_INFO"
	.sectionflags	@""
	.align	4


	//----- nvinfo : EIATTR_CUDA_API_VERSION
	.align		4
        /*0000*/ 	.byte	0x04, 0x37
        /*0002*/ 	.short	(.L_245 - .L_244)
.L_244:
        /*0004*/ 	.word	0x00000082


	//----- nvinfo : EIATTR_KPARAM_INFO
	.align		4
.L_245:
        /*0008*/ 	.byte	0x04, 0x17
        /*000a*/ 	.short	(.L_247 - .L_246)
.L_246:
        /*000c*/ 	.word	0x00000000
        /*0010*/ 	.short	0x000a
        /*0012*/ 	.short	0x0040
        /*0014*/ 	.byte	0x00, 0xf5, 0x21, 0x00


	//----- nvinfo : EIATTR_KPARAM_INFO
	.align		4
.L_247:
        /*0018*/ 	.byte	0x04, 0x17
        /*001a*/ 	.short	(.L_249 - .L_248)
.L_248:
        /*001c*/ 	.word	0x00000000
        /*0020*/ 	.short	0x0009
        /*0022*/ 	.short	0x0038
        /*0024*/ 	.byte	0x00, 0xf5, 0x21, 0x00


	//----- nvinfo : EIATTR_KPARAM_INFO
	.align		4
.L_249:
        /*0028*/ 	.byte	0x04, 0x17
        /*002a*/ 	.short	(.L_251 - .L_250)
.L_250:
        /*002c*/ 	.word	0x00000000
        /*0030*/ 	.short	0x0008
        /*0032*/ 	.short	0x0030
        /*0034*/ 	.byte	0x00, 0xf5, 0x21, 0x00


	//----- nvinfo : EIATTR_KPARAM_INFO
	.align		4
.L_251:
        /*0038*/ 	.byte	0x04, 0x17
        /*003a*/ 	.short	(.L_253 - .L_252)
.L_252:
        /*003c*/ 	.word	0x00000000
        /*0040*/ 	.short	0x0007
        /*0042*/ 	.short	0x0028
        /*0044*/ 	.byte	0x00, 0xf5, 0x21, 0x00


	//----- nvinfo : EIATTR_KPARAM_INFO
	.align		4
.L_253:
        /*0048*/ 	.byte	0x04, 0x17
        /*004a*/ 	.short	(.L_255 - .L_254)
.L_254:
        /*004c*/ 	.word	0x00000000
        /*0050*/ 	.short	0x0006
        /*0052*/ 	.short	0x0020
        /*0054*/ 	.byte	0x00, 0xf5, 0x21, 0x00


	//----- nvinfo : EIATTR_KPARAM_INFO
	.align		4
.L_255:
        /*0058*/ 	.byte	0x04, 0x17
        /*005a*/ 	.short	(.L_257 - .L_256)
.L_256:
        /*005c*/ 	.word	0x00000000
        /*0060*/ 	.short	0x0005
        /*0062*/ 	.short	0x0018
        /*0064*/ 	.byte	0x00, 0xf5, 0x21, 0x00


	//----- nvinfo : EIATTR_KPARAM_INFO
	.align		4
.L_257:
        /*0068*/ 	.byte	0x04, 0x17
        /*006a*/ 	.short	(.L_259 - .L_258)
.L_258:
        /*006c*/ 	.word	0x00000000
        /*0070*/ 	.short	0x0004
        /*0072*/ 	.short	0x0010
        /*0074*/ 	.byte	0x00, 0xf0, 0x11, 0x00


	//----- nvinfo : EIATTR_KPARAM_INFO
	.align		4
.L_259:
        /*0078*/ 	.byte	0x04, 0x17
        /*007a*/ 	.short	(.L_261 - .L_260)
.L_260:
        /*007c*/ 	.word	0x00000000
        /*0080*/ 	.short	0x0003
        /*0082*/ 	.short	0x000c
        /*0084*/ 	.byte	0x00, 0xf0, 0x11, 0x00


	//----- nvinfo : EIATTR_KPARAM_INFO
	.align		4
.L_261:
        /*0088*/ 	.byte	0x04, 0x17
        /*008a*/ 	.short	(.L_263 - .L_262)
.L_262:
        /*008c*/ 	.word	0x00000000
        /*0090*/ 	.short	0x0002
        /*0092*/ 	.short	0x0008
        /*0094*/ 	.byte	0x00, 0xf0, 0x11, 0x00


	//----- nvinfo : EIATTR_KPARAM_INFO
	.align		4
.L_263:
        /*0098*/ 	.byte	0x04, 0x17
        /*009a*/ 	.short	(.L_265 - .L_264)
.L_264:
        /*009c*/ 	.word	0x00000000
        /*00a0*/ 	.short	0x0001
        /*00a2*/ 	.short	0x0004
        /*00a4*/ 	.byte	0x00, 0xf0, 0x11, 0x00


	//----- nvinfo : EIATTR_KPARAM_INFO
	.align		4
.L_265:
        /*00a8*/ 	.byte	0x04, 0x17
        /*00aa*/ 	.short	(.L_267 - .L_266)
.L_266:
        /*00ac*/ 	.word	0x00000000
        /*00b0*/ 	.short	0x0000
        /*00b2*/ 	.short	0x0000
        /*00b4*/ 	.byte	0x00, 0xf0, 0x11, 0x00


	//----- nvinfo : EIATTR_SPARSE_MMA_MASK
	.align		4
.L_267:
        /*00b8*/ 	.byte	0x03, 0x50
        /*00ba*/ 	.short	0x0000


	//----- nvinfo : EIATTR_MAXREG_COUNT
	.align		4
        /*00bc*/ 	.byte	0x03, 0x1b
        /*00be*/ 	.short	0x00ff


	//----- nvinfo : EIATTR_MERCURY_ISA_VERSION
	.align		4
        /*00c0*/ 	.byte	0x03, 0x5f
        /*00c2*/ 	.short	0x0101


	//----- nvinfo : EIATTR_VRC_CTA_INIT_COUNT
	.align		4
        /*00c4*/ 	.byte	0x02, 0x4a
	.zero		1
	.zero		1


	//----- nvinfo : EIATTR_EXIT_INSTR_OFFSETS
	.align		4
        /*00c8*/ 	.byte	0x04, 0x1c
        /*00ca*/ 	.short	(.L_269 - .L_268)


	//   ....[0]....
.L_268:
        /*00cc*/ 	.word	0x00000050


	//   ....[1]....
        /*00d0*/ 	.word	0x00002970


	//   ....[2]....
        /*00d4*/ 	.word	0x00002c70


	//   ....[3]....
        /*00d8*/ 	.word	0x00002e20


	//   ....[4]....
        /*00dc*/ 	.word	0x00003960


	//----- nvinfo : EIATTR_CRS_STACK_SIZE
	.align		4
.L_269:
        /*00e0*/ 	.byte	0x04, 0x1e
        /*00e2*/ 	.short	(.L_271 - .L_270)
.L_270:
        /*00e4*/ 	.word	0x00000000


	//----- nvinfo : EIATTR_CBANK_PARAM_SIZE
	.align		4
.L_271:
        /*00e8*/ 	.byte	0x03, 0x19
        /*00ea*/ 	.short	0x0048


	//----- nvinfo : EIATTR_PARAM_CBANK
	.align		4
        /*00ec*/ 	.byte	0x04, 0x0a
        /*00ee*/ 	.short	(.L_273 - .L_272)
	.align		4
.L_272:
        /*00f0*/ 	.word	index@(.nv.constant0._Z28query_radius_point_level_gpuiiifiPKfPKiPiS3_S3_S3_)
        /*00f4*/ 	.short	0x0380
        /*00f6*/ 	.short	0x0048


	//----- nvinfo : EIATTR_SW_WAR
	.align		4
.L_273:
        /*00f8*/ 	.byte	0x04, 0x36
        /*00fa*/ 	.short	(.L_275 - .L_274)
.L_274:
        /*00fc*/ 	.word	0x00000008
.L_275:


//--------------------- .nv.info._Z29query_tangent_point_level_gpuiiifiPKfPKiPiS3_S3_S3_ --------------------------
	.section	.nv.info._Z29query_tangent_point_level_gpuiiifiPKfPKiPiS3_S3_S3_,"",@"SHT_CUDA_INFO"
	.sectionflags	@""
	.align	4


	//----- nvinfo : EIATTR_CUDA_API_VERSION
	.align		4
        /*0000*/ 	.byte	0x04, 0x37
        /*0002*/ 	.short	(.L_277 - .L_276)
.L_276:
        /*0004*/ 	.word	0x00000082


	//----- nvinfo : EIATTR_KPARAM_INFO
	.align		4
.L_277:
        /*0008*/ 	.byte	0x04, 0x17
        /*000a*/ 	.short	(.L_279 - .L_278)
.L_278:
        /*000c*/ 	.word	0x00000000
        /*0010*/ 	.short	0x000a
        /*0012*/ 	.short	0x0040
        /*0014*/ 	.byte	0x00, 0xf5, 0x21, 0x00


	//----- nvinfo : EIATTR_KPARAM_INFO
	.align		4
.L_279:
        /*0018*/ 	.byte	0x04, 0x17
        /*001a*/ 	.short	(.L_281 - .L_280)
.L_280:
        /*001c*/ 	.word	0x00000000
        /*0020*/ 	.short	0x0009
        /*0022*/ 	.short	0x0038
        /*0024*/ 	.byte	0x00, 0xf5, 0x21, 0x00


	//----- nvinfo : EIATTR_KPARAM_INFO
	.align		4
.L_281:
        /*0028*/ 	.byte	0x04, 0x17
        /*002a*/ 	.short	(.L_283 - .L_282)
.L_282:
        /*002c*/ 	.word	0x00000000
        /*0030*/ 	.short	0x0008
        /*0032*/ 	.short	0x0030
        /*0034*/ 	.byte	0x00, 0xf5, 0x21, 0x00


	//----- nvinfo : EIATTR_KPARAM_INFO
	.align		4
.L_283:
        /*0038*/ 	.byte	0x04, 0x17
        /*003a*/ 	.short	(.L_285 - .L_284)
.L_284:
        /*003c*/ 	.word	0x00000000
        /*0040*/ 	.short	0x0007
        /*0042*/ 	.short	0x0028
        /*0044*/ 	.byte	0x00, 0xf5, 0x21, 0x00


	//----- nvinfo : EIATTR_KPARAM_INFO
	.align		4
.L_285:
        /*0048*/ 	.byte	0x04, 0x17
        /*004a*/ 	.short	(.L_287 - .L_286)
.L_286:
        /*004c*/ 	.word	0x00000000
        /*0050*/ 	.short	0x0006
        /*0052*/ 	.short	0x0020
        /*0054*/ 	.byte	0x00, 0xf5, 0x21, 0x00


	//----- nvinfo : EIATTR_KPARAM_INFO
	.align		4
.L_287:
        /*0058*/ 	.byte	0x04, 0x17
        /*005a*/ 	.short	(.L_289 - .L_288)
.L_288:
        /*005c*/ 	.word	0x00000000
        /*0060*/ 	.short	0x0005
        /*0062*/ 	.short	0x0018
        /*0064*/ 	.byte	0x00, 0xf5, 0x21, 0x00


	//----- nvinfo : EIATTR_KPARAM_INFO
	.align		4
.L_289:
        /*0068*/ 	.byte	0x04, 0x17
        /*006a*/ 	.short	(.L_291 - .L_290)
.L_290:
        /*006c*/ 	.word	0x00000000
        /*0070*/ 	.short	0x0004
        /*0072*/ 	.short	0x0010
        /*0074*/ 	.byte	0x00, 0xf0, 0x11, 0x00


	//----- nvinfo : EIATTR_KPARAM_INFO
	.align		4
.L_291:
        /*0078*/ 	.byte	0x04, 0x17
        /*007a*/ 	.short	(.L_293 - .L_292)
.L_292:
        /*007c*/ 	.word	0x00000000
        /*0080*/ 	.short	0x0003
        /*0082*/ 	.short	0x000c
        /*0084*/ 	.byte	0x00, 0xf0, 0x11, 0x00


	//----- nvinfo : EIATTR_KPARAM_INFO
	.align		4
.L_293:
        /*0088*/ 	.byte	0x04, 0x17
        /*008a*/ 	.short	(.L_295 - .L_294)
.L_294:
        /*008c*/ 	.word	0x00000000
        /*0090*/ 	.short	0x0002
        /*0092*/ 	.short	0x0008
        /*0094*/ 	.byte	0x00, 0xf0, 0x11, 0x00


	//----- nvinfo : EIATTR_KPARAM_INFO
	.align		4
.L_295:
        /*0098*/ 	.byte	0x04, 0x17
        /*009a*/ 	.short	(.L_297 - .L_296)
.L_296:
        /*009c*/ 	.word	0x00000000
        /*00a0*/ 	.short	0x0001
        /*00a2*/ 	.short	0x0004
        /*00a4*/ 	.byte	0x00, 0xf0, 0x11, 0x00


	//----- nvinfo : EIATTR_KPARAM_INFO
	.align		4
.L_297:
        /*00a8*/ 	.byte	0x04, 0x17
        /*00aa*/ 	.short	(.L_299 - .L_298)
.L_298:
        /*00ac*/ 	.word	0x00000000
        /*00b0*/ 	.short	0x0000
        /*00b2*/ 	.short	0x0000
        /*00b4*/ 	.byte	0x00, 0xf0, 0x11, 0x00


	//----- nvinfo : EIATTR_SPARSE_MMA_MASK
	.align		4
.L_299:
        /*00b8*/ 	.byte	0x03, 0x50
        /*00ba*/ 	.short	0x0000


	//----- nvinfo : EIATTR_MAXREG_COUNT
	.align		4
        /*00bc*/ 	.byte	0x03, 0x1b
        /*00be*/ 	.short	0x00ff


	//----- nvinfo : EIATTR_MERCURY_ISA_VERSION
	.align		4
        /*00c0*/ 	.byte	0x03, 0x5f
        /*00c2*/ 	.short	0x0101


	//----- nvinfo : EIATTR_VRC_CTA_INIT_COUNT
	.align		4
        /*00c4*/ 	.byte	0x02, 0x4a
	.zero		1
	.zero		1


	//----- nvinfo : EIATTR_EXIT_INSTR_OFFSETS
	.align		4
        /*00c8*/ 	.byte	0x04, 0x1c
        /*00ca*/ 	.short	(.L_301 - .L_300)


	//   ....[0]....
.L_300:
        /*00cc*/ 	.word	0x00000050


	//   ....[1]....
        /*00d0*/ 	.word	0x00002830


	//   ....[2]....
        /*00d4*/ 	.word	0x00002b30


	//   ....[3]....
        /*00d8*/ 	.word	0x00002ce0


	//   ....[4]....
        /*00dc*/ 	.word	0x00003820


	//----- nvinfo : EIATTR_CRS_STACK_SIZE
	.align		4
.L_301:
        /*00e0*/ 	.byte	0x04, 0x1e
        /*00e2*/ 	.short	(.L_303 - .L_302)
.L_302:
        /*00e4*/ 	.word	0x00000000


	//----- nvinfo : EIATTR_CBANK_PARAM_SIZE
	.align		4
.L_303:
        /*00e8*/ 	.byte	0x03, 0x19
        /*00ea*/ 	.short	0x0048


	//----- nvinfo : EIATTR_PARAM_CBANK
	.align		4
        /*00ec*/ 	.byte	0x04, 0x0a
        /*00ee*/ 	.short	(.L_305 - .L_304)
	.align		4
.L_304:
        /*00f0*/ 	.word	index@(.nv.constant0._Z29query_tangent_point_level_gpuiiifiPKfPKiPiS3_S3_S3_)
        /*00f4*/ 	.short	0x0380
        /*00f6*/ 	.short	0x0048


	//----- nvinfo : EIATTR_SW_WAR
	.align		4
.L_305:
        /*00f8*/ 	.byte	0x04, 0x36
        /*00fa*/ 	.short	(.L_307 - .L_306)
.L_306:
        /*00fc*/ 	.word	0x00000008
.L_307:


//--------------------- .nv.info._Z26query_ball_point_level_gpuiiifiPKfS0_PiS1_S1_S1_ --------------------------
	.section	.nv.info._Z26query_ball_point_level_gpuiiifiPKfS0_PiS1_S1_S1_,"",@"SHT_CUDA_INFO"
	.sectionflags	@""
	.align	4


	//----- nvinfo : EIATTR_CUDA_API_VERSION
	.align		4
        /*0000*/ 	.byte	0x04, 0x37
        /*0002*/ 	.short	(.L_309 - .L_308)
.L_308:
        /*0004*/ 	.word	0x00000082


	//----- nvinfo : EIATTR_KPARAM_INFO
	.align		4
.L_309:
        /*0008*/ 	.byte	0x04, 0x17
        /*000a*/ 	.short	(.L_311 - .L_310)
.L_310:
        /*000c*/ 	.word	0x00000000
        /*0010*/ 	.short	0x000a
        /*0012*/ 	.short	0x0040
        /*0014*/ 	.byte	0x00, 0xf5, 0x21, 0x00


	//----- nvinfo : EIATTR_KPARAM_INFO
	.align		4
.L_311:
        /*0018*/ 	.byte	0x04, 0x17
        /*001a*/ 	.short	(.L_313 - .L_312)
.L_312:
        /*001c*/ 	.word	0x00000000
        /*0020*/ 	.short	0x0009
        /*0022*/ 	.short	0x0038
        /*0024*/ 	.byte	0x00, 0xf5, 0x21, 0x00


	//----- nvinfo : EIATTR_KPARAM_INFO
	.align		4
.L_313:
        /*0028*/ 	.byte	0x04, 0x17
        /*002a*/ 	.short	(.L_315 - .L_314)
.L_314:
        /*002c*/ 	.word	0x00000000
        /*0030*/ 	.short	0x0008
        /*0032*/ 	.short	0x0030
        /*0034*/ 	.byte	0x00, 0xf5, 0x21, 0x00


	//----- nvinfo : EIATTR_KPARAM_INFO
	.align		4
.L_315:
        /*0038*/ 	.byte	0x04, 0x17
        /*003a*/ 	.short	(.L_317 - .L_316)
.L_316:
        /*003c*/ 	.word	0x00000000
        /*0040*/ 	.short	0x0007
        /*0042*/ 	.short	0x0028
        /*0044*/ 	.byte	0x00, 0xf5, 0x21, 0x00


	//----- nvinfo : EIATTR_KPARAM_INFO
	.align		4
.L_317:
        /*0048*/ 	.byte	0x04, 0x17
        /*004a*/ 	.short	(.L_319 - .L_318)
.L_318:
        /*004c*/ 	.word	0x00000000
        /*0050*/ 	.short	0x0006
        /*0052*/ 	.short	0x0020
        /*0054*/ 	.byte	0x00, 0xf5, 0x21, 0x00


	//----- nvinfo : EIATTR_KPARAM_INFO
	.align		4
.L_319:
        /*0058*/ 	.byte	0x04, 0x17
        /*005a*/ 	.short	(.L_321 - .L_320)
.L_320:
        /*005c*/ 	.word	0x00000000
        /*0060*/ 	.short	0x0005
        /*0062*/ 	.short	0x0018
        /*0064*/ 	.byte	0x00, 0xf5, 0x21, 0x00


	//----- nvinfo : EIATTR_KPARAM_INFO
	.align		4
.L_321:
        /*0068*/ 	.byte	0x04, 0x17
        /*006a*/ 	.short	(.L_323 - .L_322)
.L_322:
        /*006c*/ 	.word	0x00000000
        /*0070*/ 	.short	0x0004
        /*0072*/ 	.short	0x0010
        /*0074*/ 	.byte	0x00, 0xf0, 0x11, 0x00


	//----- nvinfo : EIATTR_KPARAM_INFO
	.align		4
.L_323:
        /*0078*/ 	.byte	0x04, 0x17
        /*007a*/ 	.short	(.L_325 - .L_324)
.L_324:
        /*007c*/ 	.word	0x00000000
        /*0080*/ 	.short	0x0003
        /*0082*/ 	.short	0x000c
        /*0084*/ 	.byte	0x00, 0xf0, 0x11, 0x00


	//----- nvinfo : EIATTR_KPARAM_INFO
	.align		4
.L_325:
        /*0088*/ 	.byte	0x04, 0x17
        /*008a*/ 	.short	(.L_327 - .L_326)
.L_326:
        /*008c*/ 	.word	0x00000000
        /*0090*/ 	.short	0x0002
        /*0092*/ 	.short	0x0008
        /*0094*/ 	.byte	0x00, 0xf0, 0x11, 0x00


	//----- nvinfo : EIATTR_KPARAM_INFO
	.align		4
.L_327:
        /*0098*/ 	.byte	0x04, 0x17
        /*009a*/ 	.short	(.L_329 - .L_328)
.L_328:
        /*009c*/ 	.word	0x00000000
        /*00a0*/ 	.short	0x0001
        /*00a2*/ 	.short	0x0004
        /*00a4*/ 	.byte	0x00, 0xf0, 0x11, 0x00


	//----- nvinfo : EIATTR_KPARAM_INFO
	.align		4
.L_329:
        /*00a8*/ 	.byte	0x04, 0x17
        /*00aa*/ 	.short	(.L_331 - .L_330)
.L_330:
        /*00ac*/ 	.word	0x00000000
        /*00b0*/ 	.short	0x0000
        /*00b2*/ 	.short	0x0000
        /*00b4*/ 	.byte	0x00, 0xf0, 0x11, 0x00


	//----- nvinfo : EIATTR_SPARSE_MMA_MASK
	.align		4
.L_331:
        /*00b8*/ 	.byte	0x03, 0x50
        /*00ba*/ 	.short	0x0000


	//----- nvinfo : EIATTR_MAXREG_COUNT
	.align		4
        /*00bc*/ 	.byte	0x03, 0x1b
        /*00be*/ 	.short	0x00ff


	//----- nvinfo : EIATTR_MERCURY_ISA_VERSION
	.align		4
        /*00c0*/ 	.byte	0x03, 0x5f
        /*00c2*/ 	.short	0x0101


	//----- nvinfo : EIATTR_VRC_CTA_INIT_COUNT
	.align		4
        /*00c4*/ 	.byte	0x02, 0x4a
	.zero		1
	.zero		1


	//----- nvinfo : EIATTR_EXIT_INSTR_OFFSETS
	.align		4
        /*00c8*/ 	.byte	0x04, 0x1c
        /*00ca*/ 	.short	(.L_333 - .L_332)


	//   ....[0]....
.L_332:
        /*00cc*/ 	.word	0x00000050


	//   ....[1]....
        /*00d0*/ 	.word	0x00001fe0


	//   ....[2]....
        /*00d4*/ 	.word	0x000022d0


	//   ....[3]....
        /*00d8*/ 	.word	0x00002480


	//   ....[4]....
        /*00dc*/ 	.word	0x00002fc0


	//----- nvinfo : EIATTR_CRS_STACK_SIZE
	.align		4
.L_333:
        /*00e0*/ 	.byte	0x04, 0x1e
        /*00e2*/ 	.short	(.L_335 - .L_334)
.L_334:
        /*00e4*/ 	.word	0x00000000


	//----- nvinfo : EIATTR_CBANK_PARAM_SIZE
	.align		4
.L_335:
        /*00e8*/ 	.byte	0x03, 0x19
        /*00ea*/ 	.short	0x0048


	//----- nvinfo : EIATTR_PARAM_CBANK
	.align		4
        /*00ec*/ 	.byte	0x04, 0x0a
        /*00ee*/ 	.short	(.L_337 - .L_336)
	.align		4
.L_336:
        /*00f0*/ 	.word	index@(.nv.constant0._Z26query_ball_point_level_gpuiiifiPKfS0_PiS1_S1_S1_)
        /*00f4*/ 	.short	0x0380
        /*00f6*/ 	.short	0x0048


	//----- nvinfo : EIATTR_SW_WAR
	.align		4
.L_337:
        /*00f8*/ 	.byte	0x04, 0x36
        /*00fa*/ 	.short	(.L_339 - .L_338)
.L_338:
        /*00fc*/ 	.word	0x00000008
.L_339:


//--------------------- .nv.info._Z20query_ball_point_gpuiiifiPKfS0_PiS1_ --------------------------
	.section	.nv.info._Z20query_ball_point_gpuiiifiPKfS0_PiS1_,"",@"SHT_CUDA_INFO"
	.sectionflags	@""
	.align	4


	//----- nvinfo : EIATTR_CUDA_API_VERSION
	.align		4
        /*0000*/ 	.byte	0x04, 0x37
        /*0002*/ 	.short	(.L_341 - .L_340)
.L_340:
        /*0004*/ 	.word	0x00000082


	//----- nvinfo : EIATTR_KPARAM_INFO
	.align		4
.L_341:
        /*0008*/ 	.byte	0x04, 0x17
        /*000a*/ 	.short	(.L_343 - .L_342)
.L_342:
        /*000c*/ 	.word	0x00000000
        /*0010*/ 	.short	0x0008
        /*0012*/ 	.short	0x0030
        /*0014*/ 	.byte	0x00, 0xf5, 0x21, 0x00


	//----- nvinfo : EIATTR_KPARAM_INFO
	.align		4
.L_343:
        /*0018*/ 	.byte	0x04, 0x17
        /*001a*/ 	.short	(.L_345 - .L_344)
.L_344:
        /*001c*/ 	.word	0x00000000
        /*0020*/ 	.short	0x0007
        /*0022*/ 	.short	0x0028
        /*0024*/ 	.byte	0x00, 0xf5, 0x21, 0x00


	//----- nvinfo : EIATTR_KPARAM_INFO
	.align		4
.L_345:
        /*0028*/ 	.byte	0x04, 0x17
        /*002a*/ 	.short	(.L_347 - .L_346)
.L_346:
        /*002c*/ 	.word	0x00000000
        /*0030*/ 	.short	0x0006
        /*0032*/ 	.short	0x0020
        /*0034*/ 	.byte	0x00, 0xf5, 0x21, 0x00


	//----- nvinfo : EIATTR_KPARAM_INFO
	.align		4
.L_347:
        /*0038*/ 	.byte	0x04, 0x17
        /*003a*/ 	.short	(.L_349 - .L_348)
.L_348:
        /*003c*/ 	.word	0x00000000
        /*0040*/ 	.short	0x0005
        /*0042*/ 	.short	0x0018
        /*0044*/ 	.byte	0x00, 0xf5, 0x21, 0x00


	//----- nvinfo : EIATTR_KPARAM_INFO
	.align		4
.L_349:
        /*0048*/ 	.byte	0x04, 0x17
        /*004a*/ 	.short	(.L_351 - .L_350)
.L_350:
        /*004c*/ 	.word	0x00000000
        /*0050*/ 	.short	0x0004
        /*0052*/ 	.short	0x0010
        /*0054*/ 	.byte	0x00, 0xf0, 0x11, 0x00


	//----- nvinfo : EIATTR_KPARAM_INFO
	.align		4
.L_351:
        /*0058*/ 	.byte	0x04, 0x17
        /*005a*/ 	.short	(.L_353 - .L_352)
.L_352:
        /*005c*/ 	.word	0x00000000
        /*0060*/ 	.short	0x0003
        /*0062*/ 	.short	0x000c
        /*0064*/ 	.byte	0x00, 0xf0, 0x11, 0x00


	//----- nvinfo : EIATTR_KPARAM_INFO
	.align		4
.L_353:
        /*0068*/ 	.byte	0x04, 0x17
        /*006a*/ 	.short	(.L_355 - .L_354)
.L_354:
        /*006c*/ 	.word	0x00000000
        /*0070*/ 	.short	0x0002
        /*0072*/ 	.short	0x0008
        /*0074*/ 	.byte	0x00, 0xf0, 0x11, 0x00


	//----- nvinfo : EIATTR_KPARAM_INFO
	.align		4
.L_355:
        /*0078*/ 	.byte	0x04, 0x17
        /*007a*/ 	.short	(.L_357 - .L_356)
.L_356:
        /*007c*/ 	.word	0x00000000
        /*0080*/ 	.short	0x0001
        /*0082*/ 	.short	0x0004
        /*0084*/ 	.byte	0x00, 0xf0, 0x11, 0x00


	//----- nvinfo : EIATTR_KPARAM_INFO
	.align		4
.L_357:
        /*0088*/ 	.byte	0x04, 0x17
        /*008a*/ 	.short	(.L_359 - .L_358)
.L_358:
        /*008c*/ 	.word	0x00000000
        /*0090*/ 	.short	0x0000
        /*0092*/ 	.short	0x0000
        /*0094*/ 	.byte	0x00, 0xf0, 0x11, 0x00


	//----- nvinfo : EIATTR_SPARSE_MMA_MASK
	.align		4
.L_359:
        /*0098*/ 	.byte	0x03, 0x50
        /*009a*/ 	.short	0x0000


	//----- nvinfo : EIATTR_MAXREG_COUNT
	.align		4
        /*009c*/ 	.byte	0x03, 0x1b
        /*009e*/ 	.short	0x00ff


	//----- nvinfo : EIATTR_MERCURY_ISA_VERSION
	.align		4
        /*00a0*/ 	.byte	0x03, 0x5f
        /*00a2*/ 	.short	0x0101


	//----- nvinfo : EIATTR_VRC_CTA_INIT_COUNT
	.align		4
        /*00a4*/ 	.byte	0x02, 0x4a
	.zero		1
	.zero		1


	//----- nvinfo : EIATTR_EXIT_INSTR_OFFSETS
	.align		4
        /*00a8*/ 	.byte	0x04, 0x1c
        /*00aa*/ 	.short	(.L_361 - .L_360)


	//   ....[0]....
.L_360:
        /*00ac*/ 	.word	0x00000040


	//   ....[1]....
        /*00b0*/ 	.word	0x00000400


	//   ....[2]....
        /*00b4*/ 	.word	0x000005b0


	//   ....[3]....
        /*00b8*/ 	.word	0x00000e80


	//----- nvinfo : EIATTR_CRS_STACK_SIZE
	.align		4
.L_361:
        /*00bc*/ 	.byte	0x04, 0x1e
        /*00be*/ 	.short	(.L_363 - .L_362)
.L_362:
        /*00c0*/ 	.word	0x00000000


	//----- nvinfo : EIATTR_CBANK_PARAM_SIZE
	.align		4
.L_363:
        /*00c4*/ 	.byte	0x03, 0x19
        /*00c6*/ 	.short	0x0038


	//----- nvinfo : EIATTR_PARAM_CBANK
	.align		4
        /*00c8*/ 	.byte	0x04, 0x0a
        /*00ca*/ 	.short	(.L_365 - .L_364)
	.align		4
.L_364:
        /*00cc*/ 	.word	index@(.nv.constant0._Z20query_ball_point_gpuiiifiPKfS0_PiS1_)
        /*00d0*/ 	.short	0x0380
        /*00d2*/ 	.short	0x0038


	//----- nvinfo : EIATTR_SW_WAR
	.align		4
.L_365:
        /*00d4*/ 	.byte	0x04, 0x36
        /*00d6*/ 	.short	(.L_367 - .L_366)
.L_366:
        /*00d8*/ 	.word	0x00000008
.L_367:


//--------------------- .nv.callgraph             --------------------------
	.section	.nv.callgraph,"",@"SHT_CUDA_CALLGRAPH"
	.align	4
	.sectionentsize	8
	.align		4
        /*0000*/ 	.word	0x00000000
	.align		4
        /*0004*/ 	.word	0xffffffff
	.align		4
        /*0008*/ 	.word	0x00000000
	.align		4
        /*000c*/ 	.word	0xfffffffe
	.align		4
        /*0010*/ 	.word	0x00000000
	.align		4
        /*0014*/ 	.word	0xfffffffd
	.align		4
        /*0018*/ 	.word	0x00000000
	.align		4
        /*001c*/ 	.word	0xfffffffc


//--------------------- .text._Z18selection_sort_gpuiiiiPKfPiPf --------------------------
	.section	.text._Z18selection_sort_gpuiiiiPKfPiPf,"ax",@progbits
	.align	128
        .global         _Z18selection_sort_gpuiiiiPKfPiPf
        .type           _Z18selection_sort_gpuiiiiPKfPiPf,@function
        .size           _Z18selection_sort_gpuiiiiPKfPiPf,(.L_x_730 - _Z18selection_sort_gpuiiiiPKfPiPf)
        .other          _Z18selection_sort_gpuiiiiPKfPiPf,@"STO_CUDA_ENTRY STV_DEFAULT"
_Z18selection_sort_gpuiiiiPKfPiPf:
.text._Z18selection_sort_gpuiiiiPKfPiPf:
[----:B------:R-:W-:Y:S01]  /*0000*/  LDC R1, c[0x0][0x37c] ;  /* 0x0000df00ff017b82 */ /* 0x000fe20000000800 */
[----:B------:R-:W0:Y:S07]  /*0010*/  S2R R0, SR_TID.X ;  /* 0x0000000000007919 */ /* 0x000e2e0000002100 */
[----:B------:R-:W1:Y:S01]  /*0020*/  LDC R7, c[0x0][0x384] ;  /* 0x0000e100ff077b82 */ /* 0x000e620000000800 */
[----:B------:R-:W2:Y:S01]  /*0030*/  LDCU UR10, c[0x0][0x388] ;  /* 0x00007100ff0a77ac */ /* 0x000ea20008000800 */
[----:B------:R-:W-:Y:S01]  /*0040*/  BSSY.RECONVERGENT B0, `(.L_x_0) ;  /* 0x00000f1000007945 */ /* 0x000fe20003800200 */
[----:B------:R-:W3:Y:S05]  /*0050*/  LDCU.64 UR6, c[0x0][0x358] ;  /* 0x00006b00ff0677ac */ /* 0x000eea0008000a00 */
[----:B------:R-:W4:Y:S01]  /*0060*/  S2UR UR4, SR_CTAID.X ;  /* 0x00000000000479c3 */ /* 0x000f220000002500 */
[----:B------:R-:W0:Y:S01]  /*0070*/  LDCU UR5, c[0x0][0x360] ;  /* 0x00006c00ff0577ac */ /* 0x000e220008000800 */
[----:B------:R-:W0:Y:S06]  /*0080*/  LDCU.64 UR8, c[0x0][0x390] ;  /* 0x00007200ff0877ac */ /* 0x000e2c0008000a00 */
[----:B------:R-:W5:Y:S01]  /*0090*/  LDC.64 R12, c[0x0][0x398] ;  /* 0x0000e600ff0c7b82 */ /* 0x000f620000000a00 */
[----:B--2---:R-:W-:-:S07]  /*00a0*/  IMAD.U32 R3, RZ, RZ, UR10 ;  /* 0x0000000aff037e24 */ /* 0x004fce000f8e00ff */
[----:B------:R-:W2:Y:S01]  /*00b0*/  LDC.64 R14, c[0x0][0x3a0] ;  /* 0x0000e800ff0e7b82 */ /* 0x000ea20000000a00 */
[----:B-1----:R-:W-:-:S04]  /*00c0*/  ISETP.GE.AND P0, PT, R7, 0x1, PT ;  /* 0x000000010700780c */ /* 0x002fc80003f06270 */
[----:B0-----:R-:W-:Y:S01]  /*00d0*/  ISETP.GE.OR P0, PT, R0, R3, !P0 ;  /* 0x000000030000720c */ /* 0x001fe20004706670 */
[----:B----4-:R-:W-:-:S04]  /*00e0*/  IMAD R2, R7, UR4, RZ ;  /* 0x0000000407027c24 */ /* 0x010fc8000f8e02ff */
[----:B------:R-:W-:-:S04]  /*00f0*/  IMAD R2, R2, R3, RZ ;  /* 0x0000000302027224 */ /* 0x000fc800078e02ff */
[----:B-----5:R-:W-:-:S04]  /*0100*/  IMAD.WIDE R12, R2, 0x4, R12 ;  /* 0x00000004020c7825 */ /* 0x020fc800078e020c */
[----:B--2---:R-:W-:Y:S01]  /*0110*/  IMAD.WIDE R14, R2, 0x4, R14 ;  /* 0x00000004020e7825 */ /* 0x004fe200078e020e */
[----:B---3--:R-:W-:Y:S06]  /*0120*/  @P0 BRA `(.L_x_1) ;  /* 0x0000000c00880947 */ /* 0x008fec0003800000 */
[C---:B------:R-:W-:Y:S02]  /*0130*/  LOP3.LUT R5, R7.reuse, 0x7, RZ, 0xc0, !PT ;  /* 0x0000000707057812 */ /* 0x040fe400078ec0ff */
[----:B------:R-:W-:Y:S02]  /*0140*/  LOP3.LUT R4, R7, 0xf, RZ, 0xc0, !PT ;  /* 0x0000000f07047812 */ /* 0x000fe400078ec0ff */
[----:B------:R-:W-:Y:S01]  /*0150*/  SHF.R.S32.HI R8, RZ, 0x1f, R2 ;  /* 0x0000001fff087819 */ /* 0x000fe20000011402 */
[----:B------:R-:W-:Y:S01]  /*0160*/  VIADD R6, R5, 0xffffffff ;  /* 0xffffffff05067836 */ /* 0x000fe20000000000 */
[----:B------:R-:W-:Y:S01]  /*0170*/  MOV R10, R0 ;  /* 0x00000000000a7202 */ /* 0x000fe20000000f00 */
[----:B------:R-:W-:-:S03]  /*0180*/  VIADD R3, R4, 0xffffffff ;  /* 0xffffffff04037836 */ /* 0x000fc60000000000 */
[----:B------:R-:W-:Y:S02]  /*0190*/  ISETP.GE.U32.AND P1, PT, R6, 0x3, PT ;  /* 0x000000030600780c */ /* 0x000fe40003f26070 */
[----:B------:R-:W-:Y:S02]  /*01a0*/  LOP3.LUT R6, R7, 0x7ffffff0, RZ, 0xc0, !PT ;  /* 0x7ffffff007067812 */ /* 0x000fe400078ec0ff */
[----:B------:R-:W-:Y:S02]  /*01b0*/  ISETP.GE.U32.AND P0, PT, R3, 0x7, PT ;  /* 0x000000070300780c */ /* 0x000fe40003f06070 */
[----:B------:R-:W-:-:S11]  /*01c0*/  LOP3.LUT R7, R7, 0x3, RZ, 0xc0, !PT ;  /* 0x0000000307077812 */ /* 0x000fd600078ec0ff */
.L_x_7:
[----:B0-----:R-:W0:Y:S01]  /*01d0*/  LDCU UR4, c[0x0][0x384] ;  /* 0x00007080ff0477ac */ /* 0x001e220008000800 */
[----:B-1----:R-:W-:Y:S01]  /*01e0*/  IMAD.MOV.U32 R26, RZ, RZ, RZ ;  /* 0x000000ffff1a7224 */ /* 0x002fe200078e00ff */
[----:B------:R-:W1:Y:S01]  /*01f0*/  LDCU UR10, c[0x0][0x388] ;  /* 0x00007100ff0a77ac */ /* 0x000e620008000800 */
[----:B0-----:R-:W-:Y:S02]  /*0200*/  UISETP.GE.U32.AND UP0, UPT, UR4, 0x10, UPT ;  /* 0x000000100400788c */ /* 0x001fe4000bf06070 */
[C---:B---34-:R-:W-:Y:S02]  /*0210*/  IMAD R9, R10.reuse, UR4, RZ ;  /* 0x000000040a097c24 */ /* 0x058fe4000f8e02ff */
[----:B------:R-:W-:Y:S02]  /*0220*/  VIADD R10, R10, UR5 ;  /* 0x000000050a0a7c36 */ /* 0x000fe40008000000 */
[----:B-1----:R-:W-:-:S05]  /*0230*/  IMAD.U32 R3, RZ, RZ, UR10 ;  /* 0x0000000aff037e24 */ /* 0x002fca000f8e00ff */
[----:B------:R-:W-:Y:S01]  /*0240*/  ISETP.GE.AND P2, PT, R10, R3, PT ;  /* 0x000000030a00720c */ /* 0x000fe20003f46270 */
[----:B--2---:R-:W-:-:S12]  /*0250*/  BRA.U !UP0, `(.L_x_2) ;  /* 0x00000005082c7547 */ /* 0x004fd8000b800000 */
[----:B------:R-:W-:-:S07]  /*0260*/  HFMA2 R11, -RZ, RZ, 0, 0 ;  /* 0x00000000ff0b7431 */ /* 0x000fce00000001ff */
.L_x_3:
[----:B-1----:R-:W-:-:S05]  /*0270*/  IMAD.IADD R19, R9, 0x1, R11 ;  /* 0x0000000109137824 */ /* 0x002fca00078e020b */
[----:B------:R-:W-:-:S05]  /*0280*/  IADD3 R16, P3, PT, R2, R19, RZ ;  /* 0x0000001302107210 */ /* 0x000fca0007f7e0ff */
[----:B------:R-:W-:Y:S01]  /*0290*/  IMAD.X R17, RZ, RZ, R8, P3 ;  /* 0x000000ffff117224 */ /* 0x000fe200018e0608 */
[----:B------:R-:W-:-:S04]  /*02a0*/  LEA R20, P3, R16, UR8, 0x2 ;  /* 0x0000000810147c11 */ /* 0x000fc8000f8610ff */
[----:B------:R-:W-:-:S05]  /*02b0*/  LEA.HI.X R21, R16, UR9, R17, 0x2, P3 ;  /* 0x0000000910157c11 */ /* 0x000fca00098f1411 */
[----:B------:R-:W2:Y:S01]  /*02c0*/  LDG.E R23, desc[UR6][R20.64] ;  /* 0x0000000614177981 */ /* 0x000ea2000c1e1900 */
[----:B------:R-:W-:-:S04]  /*02d0*/  IMAD.WIDE.U32 R16, R19, 0x4, R14 ;  /* 0x0000000413107825 */ /* 0x000fc800078e000e */
[----:B------:R-:W-:Y:S01]  /*02e0*/  IMAD.WIDE.U32 R18, R19, 0x4, R12 ;  /* 0x0000000413127825 */ /* 0x000fe200078e000c */
[----:B--2---:R0:W-:Y:S04]  /*02f0*/  STG.E desc[UR6][R16.64], R23 ;  /* 0x0000001710007986 */ /* 0x0041e8000c101906 */
[----:B------:R-:W-:Y:S04]  /*0300*/  STG.E desc[UR6][R18.64], R11 ;  /* 0x0000000b12007986 */ /* 0x000fe8000c101906 */
[----:B------:R-:W2:Y:S01]  /*0310*/  LDG.E R27, desc[UR6][R20.64+0x4] ;  /* 0x00000406141b7981 */ /* 0x000ea2000c1e1900 */
[C---:B------:R-:W-:Y:S01]  /*0320*/  VIADD R25, R11.reuse, 0x1 ;  /* 0x000000010b197836 */ /* 0x040fe20000000000 */
[----:B------:R-:W-:-:S02]  /*0330*/  IADD3 R29, PT, PT, R11, 0x2, RZ ;  /* 0x000000020b1d7810 */ /* 0x000fc40007ffe0ff */
[----:B--2---:R1:W-:Y:S04]  /*0340*/  STG.E desc[UR6][R16.64+0x4], R27 ;  /* 0x0000041b10007986 */ /* 0x0043e8000c101906 */
[----:B------:R2:W-:Y:S04]  /*0350*/  STG.E desc[UR6][R18.64+0x4], R25 ;  /* 0x0000041912007986 */ /* 0x0005e8000c101906 */
[----:B------:R-:W3:Y:S01]  /*0360*/  LDG.E R22, desc[UR6][R20.64+0x8] ;  /* 0x0000080614167981 */ /* 0x000ee2000c1e1900 */
[----:B0-----:R-:W-:-:S03]  /*0370*/  VIADD R23, R11, 0x3 ;  /* 0x000000030b177836 */ /* 0x001fc60000000000 */
[----:B---3--:R-:W-:Y:S04]  /*0380*/  STG.E desc[UR6][R16.64+0x8], R22 ;  /* 0x0000081610007986 */ /* 0x008fe8000c101906 */
[----:B------:R0:W-:Y:S04]  /*0390*/  STG.E desc[UR6][R18.64+0x8], R29 ;  /* 0x0000081d12007986 */ /* 0x0001e8000c101906 */
[----:B------:R-:W3:Y:S01]  /*03a0*/  LDG.E R24, desc[UR6][R20.64+0xc] ;  /* 0x00000c0614187981 */ /* 0x000ee2000c1e1900 */
[----:B-1----:R-:W-:-:S03]  /*03b0*/  VIADD R27, R11, 0x4 ;  /* 0x000000040b1b7836 */ /* 0x002fc60000000000 */
[----:B---3--:R-:W-:Y:S04]  /*03c0*/  STG.E desc[UR6][R16.64+0xc], R24 ;  /* 0x00000c1810007986 */ /* 0x008fe8000c101906 */
[----:B------:R1:W-:Y:S04]  /*03d0*/  STG.E desc[UR6][R18.64+0xc], R23 ;  /* 0x00000c1712007986 */ /* 0x0003e8000c101906 */
[----:B------:R-:W3:Y:S01]  /*03e0*/  LDG.E R26, desc[UR6][R20.64+0x10] ;  /* 0x00001006141a7981 */ /* 0x000ee2000c1e1900 */
[----:B--2---:R-:W-:-:S03]  /*03f0*/  VIADD R25, R11, 0x5 ;  /* 0x000000050b197836 */ /* 0x004fc60000000000 */
[----:B---3--:R-:W-:Y:S04]  /*0400*/  STG.E desc[UR6][R16.64+0x10], R26 ;  /* 0x0000101a10007986 */ /* 0x008fe8000c101906 */
[----:B------:R2:W-:Y:S04]  /*0410*/  STG.E desc[UR6][R18.64+0x10], R27 ;  /* 0x0000101b12007986 */ /* 0x0005e8000c101906 */
[----:B------:R-:W3:Y:S01]  /*0420*/  LDG.E R28, desc[UR6][R20.64+0x14] ;  /* 0x00001406141c7981 */ /* 0x000ee2000c1e1900 */
[----:B0-----:R-:W-:-:S03]  /*0430*/  IADD3 R29, PT, PT, R11, 0x6, RZ ;  /* 0x000000060b1d7810 */ /* 0x001fc60007ffe0ff */
        /* <DEDUP_REMOVED lines=11> */
[----:B0-----:R-:W-:-:S03]  /*04f0*/  VIADD R25, R11, 0x9 ;  /* 0x000000090b197836 */ /* 0x001fc60000000000 */
[----:B---3--:R-:W-:Y:S04]  /*0500*/  STG.E desc[UR6][R16.64+0x20], R26 ;  /* 0x0000201a10007986 */ /* 0x008fe8000c101906 */
[----:B------:R0:W-:Y:S04]  /*0510*/  STG.E desc[UR6][R18.64+0x20], R27 ;  /* 0x0000201b12007986 */ /* 0x0001e8000c101906 */
[----:B------:R-:W3:Y:S01]  /*0520*/  LDG.E R28, desc[UR6][R20.64+0x24] ;  /* 0x00002406141c7981 */ /* 0x000ee2000c1e1900 */
[----:B-1----:R-:W-:-:S03]  /*0530*/  IADD3 R29, PT, PT, R11, 0xa, RZ ;  /* 0x0000000a0b1d7810 */ /* 0x002fc60007ffe0ff */
        /* <DEDUP_REMOVED lines=11> */
[----:B-1----:R-:W-:-:S03]  /*05f0*/  VIADD R25, R11, 0xd ;  /* 0x0000000d0b197836 */ /* 0x002fc60000000000 */
[----:B---3--:R1:W-:Y:S04]  /*0600*/  STG.E desc[UR6][R16.64+0x30], R26 ;  /* 0x0000301a10007986 */ /* 0x0083e8000c101906 */
[----:B------:R1:W-:Y:S04]  /*0610*/  STG.E desc[UR6][R18.64+0x30], R27 ;  /* 0x0000301b12007986 */ /* 0x0003e8000c101906 */
[----:B------:R-:W3:Y:S01]  /*0620*/  LDG.E R28, desc[UR6][R20.64+0x34] ;  /* 0x00003406141c7981 */ /* 0x000ee2000c1e1900 */
[----:B--2---:R-:W-:-:S03]  /*0630*/  IADD3 R29, PT, PT, R11, 0xe, RZ ;  /* 0x0000000e0b1d7810 */ /* 0x004fc60007ffe0ff */
[----:B---3--:R1:W-:Y:S04]  /*0640*/  STG.E desc[UR6][R16.64+0x34], R28 ;  /* 0x0000341c10007986 */ /* 0x0083e8000c101906 */
[----:B------:R1:W-:Y:S04]  /*0650*/  STG.E desc[UR6][R18.64+0x34], R25 ;  /* 0x0000341912007986 */ /* 0x0003e8000c101906 */
[----:B------:R-:W2:Y:S01]  /*0660*/  LDG.E R22, desc[UR6][R20.64+0x38] ;  /* 0x0000380614167981 */ /* 0x000ea2000c1e1900 */
[----:B0-----:R-:W-:-:S03]  /*0670*/  VIADD R23, R11, 0xf ;  /* 0x0000000f0b177836 */ /* 0x001fc60000000000 */
[----:B--2---:R1:W-:Y:S04]  /*0680*/  STG.E desc[UR6][R16.64+0x38], R22 ;  /* 0x0000381610007986 */ /* 0x0043e8000c101906 */
[----:B------:R1:W-:Y:S04]  /*0690*/  STG.E desc[UR6][R18.64+0x38], R29 ;  /* 0x0000381d12007986 */ /* 0x0003e8000c101906 */
[----:B------:R-:W2:Y:S01]  /*06a0*/  LDG.E R24, desc[UR6][R20.64+0x3c] ;  /* 0x00003c0614187981 */ /* 0x000ea2000c1e1900 */
[----:B------:R-:W-:-:S05]  /*06b0*/  VIADD R11, R11, 0x10 ;  /* 0x000000100b0b7836 */ /* 0x000fca0000000000 */
[----:B------:R-:W-:Y:S01]  /*06c0*/  ISETP.NE.AND P3, PT, R11, R6, PT ;  /* 0x000000060b00720c */ /* 0x000fe20003f65270 */
[----:B--2---:R1:W-:Y:S04]  /*06d0*/  STG.E desc[UR6][R16.64+0x3c], R24 ;  /* 0x00003c1810007986 */ /* 0x0043e8000c101906 */
[----:B------:R1:W-:Y:S08]  /*06e0*/  STG.E desc[UR6][R18.64+0x3c], R23 ;  /* 0x00003c1712007986 */ /* 0x0003f0000c101906 */
[----:B------:R-:W-:Y:S05]  /*06f0*/  @P3 BRA `(.L_x_3) ;  /* 0xfffffff800dc3947 */ /* 0x000fea000383ffff */
[----:B-1----:R-:W-:-:S07]  /*0700*/  IMAD.MOV.U32 R26, RZ, RZ, R6 ;  /* 0x000000ffff1a7224 */ /* 0x002fce00078e0006 */
.L_x_2:
[----:B------:R-:W-:-:S13]  /*0710*/  ISETP.NE.AND P3, PT, R4, RZ, PT ;  /* 0x000000ff0400720c */ /* 0x000fda0003f65270 */
[----:B------:R-:W-:Y:S05]  /*0720*/  @!P3 BRA `(.L_x_4) ;  /* 0x000000080004b947 */ /* 0x000fea0003800000 */
[----:B------:R-:W-:Y:S01]  /*0730*/  ISETP.NE.AND P3, PT, R5, RZ, PT ;  /* 0x000000ff0500720c */ /* 0x000fe20003f65270 */
[----:B------:R-:W-:-:S12]  /*0740*/  @!P0 BRA `(.L_x_5) ;  /* 0x0000000000d08947 */ /* 0x000fd80003800000 */
[----:B------:R-:W0:Y:S01]  /*0750*/  LDCU.64 UR10, c[0x0][0x390] ;  /* 0x00007200ff0a77ac */ /* 0x000e220008000a00 */
[----:B------:R-:W-:-:S04]  /*0760*/  IADD3 R23, PT, PT, R9, R26, RZ ;  /* 0x0000001a09177210 */ /* 0x000fc80007ffe0ff */
[----:B------:R-:W-:-:S05]  /*0770*/  IADD3 R11, P4, PT, R2, R23, RZ ;  /* 0x00000017020b7210 */ /* 0x000fca0007f9e0ff */
[----:B------:R-:W-:Y:S01]  /*0780*/  IMAD.X R18, RZ, RZ, R8, P4 ;  /* 0x000000ffff127224 */ /* 0x000fe200020e0608 */
[----:B0-----:R-:W-:-:S04]  /*0790*/  LEA R16, P4, R11, UR10, 0x2 ;  /* 0x0000000a0b107c11 */ /* 0x001fc8000f8810ff */
[----:B------:R-:W-:-:S05]  /*07a0*/  LEA.HI.X R17, R11, UR11, R18, 0x2, P4 ;  /* 0x0000000b0b117c11 */ /* 0x000fca000a0f1412 */
[----:B------:R-:W2:Y:S01]  /*07b0*/  LDG.E R11, desc[UR6][R16.64] ;  /* 0x00000006100b7981 */ /* 0x000ea2000c1e1900 */
[----:B------:R-:W-:Y:S01]  /*07c0*/  IADD3 R27, P4, PT, R9, R26, RZ ;  /* 0x0000001a091b7210 */ /* 0x000fe20007f9e0ff */
[----:B------:R-:W-:-:S04]  /*07d0*/  IMAD.WIDE.U32 R24, R23, 0x4, R14 ;  /* 0x0000000417187825 */ /* 0x000fc800078e000e */
[----:B------:R-:W-:Y:S01]  /*07e0*/  IMAD.X R28, RZ, RZ, RZ, P4 ;  /* 0x000000ffff1c7224 */ /* 0x000fe200020e06ff */
[----:B------:R-:W-:Y:S01]  /*07f0*/  IADD3 R18, P4, PT, R2, R27, RZ ;  /* 0x0000001b02127210 */ /* 0x000fe20007f9e0ff */
[----:B------:R-:W-:-:S04]  /*0800*/  IMAD.WIDE.U32 R22, R23, 0x4, R12 ;  /* 0x0000000417167825 */ /* 0x000fc800078e000c */
[----:B------:R-:W-:Y:S01]  /*0810*/  IMAD.X R19, R8, 0x1, R28, P4 ;  /* 0x0000000108137824 */ /* 0x000fe200020e061c */
[----:B------:R-:W-:-:S04]  /*0820*/  LEA R20, P4, R18, UR10, 0x2 ;  /* 0x0000000a12147c11 */ /* 0x000fc8000f8810ff */
[----:B------:R-:W-:Y:S01]  /*0830*/  LEA.HI.X R21, R18, UR11, R19, 0x2, P4 ;  /* 0x0000000b12157c11 */ /* 0x000fe2000a0f1413 */
[----:B--2---:R-:W-:Y:S04]  /*0840*/  STG.E desc[UR6][R24.64], R11 ;  /* 0x0000000b18007986 */ /* 0x004fe8000c101906 */
[----:B------:R0:W-:Y:S04]  /*0850*/  STG.E desc[UR6][R22.64], R26 ;  /* 0x0000001a16007986 */ /* 0x0001e8000c101906 */
[----:B------:R-:W2:Y:S01]  /*0860*/  LDG.E R29, desc[UR6][R20.64+0x4] ;  /* 0x00000406141d7981 */ /* 0x000ea2000c1e1900 */
[----:B------:R-:W-:-:S02]  /*0870*/  SHF.L.U32 R19, R27, 0x2, RZ ;  /* 0x000000021b137819 */ /* 0x000fc400000006ff */
[----:B------:R-:W-:Y:S02]  /*0880*/  SHF.L.U64.HI R27, R27, 0x2, R28 ;  /* 0x000000021b1b7819 */ /* 0x000fe4000001021c */
[-C--:B------:R-:W-:Y:S02]  /*0890*/  IADD3 R16, P4, PT, R14, R19.reuse, RZ ;  /* 0x000000130e107210 */ /* 0x080fe40007f9e0ff */
[----:B------:R-:W-:-:S03]  /*08a0*/  IADD3 R18, P5, PT, R12, R19, RZ ;  /* 0x000000130c127210 */ /* 0x000fc60007fbe0ff */
[--C-:B------:R-:W-:Y:S02]  /*08b0*/  IMAD.X R17, R15, 0x1, R27.reuse, P4 ;  /* 0x000000010f117824 */ /* 0x100fe400020e061b */
[----:B------:R-:W-:Y:S02]  /*08c0*/  IMAD.X R19, R13, 0x1, R27, P5 ;  /* 0x000000010d137824 */ /* 0x000fe400028e061b */
[C---:B------:R-:W-:Y:S01]  /*08d0*/  VIADD R27, R26.reuse, 0x1 ;  /* 0x000000011a1b7836 */ /* 0x040fe20000000000 */
[----:B--2---:R1:W-:Y:S04]  /*08e0*/  STG.E desc[UR6][R16.64+0x4], R29 ;  /* 0x0000041d10007986 */ /* 0x0043e8000c101906 */
[----:B------:R-:W-:Y:S04]  /*08f0*/  STG.E desc[UR6][R18.64+0x4], R27 ;  /* 0x0000041b12007986 */ /* 0x000fe8000c101906 */
[----:B0-----:R-:W2:Y:S01]  /*0900*/  LDG.E R23, desc[UR6][R20.64+0x8] ;  /* 0x0000080614177981 */ /* 0x001ea2000c1e1900 */
[C---:B------:R-:W-:Y:S01]  /*0910*/  IADD3 R11, PT, PT, R26.reuse, 0x2, RZ ;  /* 0x000000021a0b7810 */ /* 0x040fe20007ffe0ff */
[----:B------:R-:W-:-:S02]  /*0920*/  VIADD R25, R26, 0x3 ;  /* 0x000000031a197836 */ /* 0x000fc40000000000 */
[----:B--2---:R0:W-:Y:S04]  /*0930*/  STG.E desc[UR6][R16.64+0x8], R23 ;  /* 0x0000081710007986 */ /* 0x0041e8000c101906 */
[----:B------:R2:W-:Y:S04]  /*0940*/  STG.E desc[UR6][R18.64+0x8], R11 ;  /* 0x0000080b12007986 */ /* 0x0005e8000c101906 */
[----:B------:R-:W3:Y:S01]  /*0950*/  LDG.E R22, desc[UR6][R20.64+0xc] ;  /* 0x00000c0614167981 */ /* 0x000ee2000c1e1900 */
[----:B-1----:R-:W-:-:S03]  /*0960*/  VIADD R29, R26, 0x4 ;  /* 0x000000041a1d7836 */ /* 0x002fc60000000000 */
[----:B---3--:R-:W-:Y:S04]  /*0970*/  STG.E desc[UR6][R16.64+0xc], R22 ;  /* 0x00000c1610007986 */ /* 0x008fe8000c101906 */
[----:B------:R1:W-:Y:S04]  /*0980*/  STG.E desc[UR6][R18.64+0xc], R25 ;  /* 0x00000c1912007986 */ /* 0x0003e8000c101906 */
[----:B------:R-:W3:Y:S01]  /*0990*/  LDG.E R24, desc[UR6][R20.64+0x10] ;  /* 0x0000100614187981 */ /* 0x000ee2000c1e1900 */
[----:B0-----:R-:W-:-:S03]  /*09a0*/  VIADD R23, R26, 0x5 ;  /* 0x000000051a177836 */ /* 0x001fc60000000000 */
[----:B---3--:R0:W-:Y:S04]  /*09b0*/  STG.E desc[UR6][R16.64+0x10], R24 ;  /* 0x0000101810007986 */ /* 0x0081e8000c101906 */
[----:B------:R0:W-:Y:S04]  /*09c0*/  STG.E desc[UR6][R18.64+0x10], R29 ;  /* 0x0000101d12007986 */ /* 0x0001e8000c101906 */
[----:B------:R-:W3:Y:S01]  /*09d0*/  LDG.E R27, desc[UR6][R20.64+0x14] ;  /* 0x00001406141b7981 */ /* 0x000ee2000c1e1900 */
[----:B--2---:R-:W-:-:S03]  /*09e0*/  IADD3 R11, PT, PT, R26, 0x6, RZ ;  /* 0x000000061a0b7810 */ /* 0x004fc60007ffe0ff */
[----:B---3--:R0:W-:Y:S04]  /*09f0*/  STG.E desc[UR6][R16.64+0x14], R27 ;  /* 0x0000141b10007986 */ /* 0x0081e8000c101906 */
[----:B------:R0:W-:Y:S04]  /*0a00*/  STG.E desc[UR6][R18.64+0x14], R23 ;  /* 0x0000141712007986 */ /* 0x0001e8000c101906 */
[----:B------:R-:W2:Y:S01]  /*0a10*/  LDG.E R28, desc[UR6][R20.64+0x18] ;  /* 0x00001806141c7981 */ /* 0x000ea2000c1e1900 */
[----:B-1----:R-:W-:-:S03]  /*0a20*/  VIADD R25, R26, 0x7 ;  /* 0x000000071a197836 */ /* 0x002fc60000000000 */
[----:B--2---:R0:W-:Y:S04]  /*0a30*/  STG.E desc[UR6][R16.64+0x18], R28 ;  /* 0x0000181c10007986 */ /* 0x0041e8000c101906 */
[----:B------:R0:W-:Y:S04]  /*0a40*/  STG.E desc[UR6][R18.64+0x18], R11 ;  /* 0x0000180b12007986 */ /* 0x0001e8000c101906 */
[----:B------:R-:W2:Y:S01]  /*0a50*/  LDG.E R22, desc[UR6][R20.64+0x1c] ;  /* 0x00001c0614167981 */ /* 0x000ea2000c1e1900 */
[----:B------:R-:W-:-:S03]  /*0a60*/  VIADD R26, R26, 0x8 ;  /* 0x000000081a1a7836 */ /* 0x000fc60000000000 */
[----:B--2---:R0:W-:Y:S04]  /*0a70*/  STG.E desc[UR6][R16.64+0x1c], R22 ;  /* 0x00001c1610007986 */ /* 0x0041e8000c101906 */
[----:B------:R0:W-:Y:S02]  /*0a80*/  STG.E desc[UR6][R18.64+0x1c], R25 ;  /* 0x00001c1912007986 */ /* 0x0001e4000c101906 */
.L_x_5:
[----:B------:R-:W-:Y:S05]  /*0a90*/  @!P3 BRA `(.L_x_4) ;  /* 0x000000040028b947 */ /* 0x000fea0003800000 */
[----:B------:R-:W-:Y:S01]  /*0aa0*/  ISETP.NE.AND P3, PT, R7, RZ, PT ;  /* 0x000000ff0700720c */ /* 0x000fe20003f65270 */
[----:B------:R-:W-:-:S12]  /*0ab0*/  @!P1 BRA `(.L_x_6) ;  /* 0x0000000000909947 */ /* 0x000fd80003800000 */
[----:B------:R-:W1:Y:S01]  /*0ac0*/  LDCU.64 UR10, c[0x0][0x390] ;  /* 0x00007200ff0a77ac */ /* 0x000e620008000a00 */
[----:B------:R-:W-:-:S05]  /*0ad0*/  IMAD.IADD R21, R9, 0x1, R26 ;  /* 0x0000000109157824 */ /* 0x000fca00078e021a */
[----:B0-----:R-:W-:-:S04]  /*0ae0*/  IADD3 R11, P4, PT, R2, R21, RZ ;  /* 0x00000015020b7210 */ /* 0x001fc80007f9e0ff */
[----:B------:R-:W-:Y:S02]  /*0af0*/  IADD3.X R16, PT, PT, RZ, R8, RZ, P4, !PT ;  /* 0x00000008ff107210 */ /* 0x000fe400027fe4ff */
[----:B-1----:R-:W-:-:S04]  /*0b00*/  LEA R22, P4, R11, UR10, 0x2 ;  /* 0x0000000a0b167c11 */ /* 0x002fc8000f8810ff */
[----:B------:R-:W-:-:S05]  /*0b10*/  LEA.HI.X R23, R11, UR11, R16, 0x2, P4 ;  /* 0x0000000b0b177c11 */ /* 0x000fca000a0f1410 */
[----:B------:R-:W2:Y:S01]  /*0b20*/  LDG.E R11, desc[UR6][R22.64] ;  /* 0x00000006160b7981 */ /* 0x000ea2000c1e1900 */
[----:B------:R-:W-:-:S05]  /*0b30*/  IADD3 R25, P4, PT, R9, R26, RZ ;  /* 0x0000001a09197210 */ /* 0x000fca0007f9e0ff */
[----:B------:R-:W-:Y:S01]  /*0b40*/  IMAD.X R24, RZ, RZ, RZ, P4 ;  /* 0x000000ffff187224 */ /* 0x000fe200020e06ff */
[----:B------:R-:W-:-:S05]  /*0b50*/  IADD3 R17, P4, PT, R2, R25, RZ ;  /* 0x0000001902117210 */ /* 0x000fca0007f9e0ff */
[----:B------:R-:W-:Y:S01]  /*0b60*/  IMAD.X R18, R8, 0x1, R24, P4 ;  /* 0x0000000108127824 */ /* 0x000fe200020e0618 */
[----:B------:R-:W-:-:S04]  /*0b70*/  LEA R16, P4, R17, UR10, 0x2 ;  /* 0x0000000a11107c11 */ /* 0x000fc8000f8810ff */
[----:B------:R-:W-:Y:S01]  /*0b80*/  LEA.HI.X R17, R17, UR11, R18, 0x2, P4 ;  /* 0x0000000b11117c11 */ /* 0x000fe2000a0f1412 */
[----:B------:R-:W-:-:S04]  /*0b90*/  IMAD.WIDE.U32 R18, R21, 0x4, R14 ;  /* 0x0000000415127825 */ /* 0x000fc800078e000e */
[----:B------:R-:W-:Y:S01]  /*0ba0*/  IMAD.WIDE.U32 R20, R21, 0x4, R12 ;  /* 0x0000000415147825 */ /* 0x000fe200078e000c */
[----:B--2---:R0:W-:Y:S04]  /*0bb0*/  STG.E desc[UR6][R18.64], R11 ;  /* 0x0000000b12007986 */ /* 0x0041e8000c101906 */
[----:B------:R1:W-:Y:S04]  /*0bc0*/  STG.E desc[UR6][R20.64], R26 ;  /* 0x0000001a14007986 */ /* 0x0003e8000c101906 */
[----:B------:R-:W2:Y:S01]  /*0bd0*/  LDG.E R27, desc[UR6][R16.64+0x4] ;  /* 0x00000406101b7981 */ /* 0x000ea2000c1e1900 */
[C---:B------:R-:W-:Y:S01]  /*0be0*/  IMAD.SHL.U32 R23, R25.reuse, 0x4, RZ ;  /* 0x0000000419177824 */ /* 0x040fe200078e00ff */
[----:B------:R-:W-:Y:S01]  /*0bf0*/  SHF.L.U64.HI R25, R25, 0x2, R24 ;  /* 0x0000000219197819 */ /* 0x000fe20000010218 */
[----:B------:R-:W-:-:S03]  /*0c00*/  VIADD R29, R26, 0x1 ;  /* 0x000000011a1d7836 */ /* 0x000fc60000000000 */
[-C--:B------:R-:W-:Y:S02]  /*0c10*/  IADD3 R22, P4, PT, R14, R23.reuse, RZ ;  /* 0x000000170e167210 */ /* 0x080fe40007f9e0ff */
[----:B------:R-:W-:Y:S02]  /*0c20*/  IADD3 R24, P5, PT, R12, R23, RZ ;  /* 0x000000170c187210 */ /* 0x000fe40007fbe0ff */
[----:B------:R-:W-:-:S03]  /*0c30*/  IADD3.X R23, PT, PT, R15, R25, RZ, P4, !PT ;  /* 0x000000190f177210 */ /* 0x000fc600027fe4ff */
[----:B------:R-:W-:Y:S02]  /*0c40*/  IMAD.X R25, R13, 0x1, R25, P5 ;  /* 0x000000010d197824 */ /* 0x000fe400028e0619 */
[----:B--2---:R2:W-:Y:S04]  /*0c50*/  STG.E desc[UR6][R22.64+0x4], R27 ;  /* 0x0000041b16007986 */ /* 0x0045e8000c101906 */
[----:B------:R2:W-:Y:S04]  /*0c60*/  STG.E desc[UR6][R24.64+0x4], R29 ;  /* 0x0000041d18007986 */ /* 0x0005e8000c101906 */
[----:B0-----:R-:W3:Y:S01]  /*0c70*/  LDG.E R11, desc[UR6][R16.64+0x8] ;  /* 0x00000806100b7981 */ /* 0x001ee2000c1e1900 */
[C---:B-1----:R-:W-:Y:S01]  /*0c80*/  VIADD R21, R26.reuse, 0x2 ;  /* 0x000000021a157836 */ /* 0x042fe20000000000 */
[----:B------:R-:W-:-:S02]  /*0c90*/  IADD3 R18, PT, PT, R26, 0x3, RZ ;  /* 0x000000031a127810 */ /* 0x000fc40007ffe0ff */
[----:B---3--:R2:W-:Y:S04]  /*0ca0*/  STG.E desc[UR6][R22.64+0x8], R11 ;  /* 0x0000080b16007986 */ /* 0x0085e8000c101906 */
[----:B------:R2:W-:Y:S04]  /*0cb0*/  STG.E desc[UR6][R24.64+0x8], R21 ;  /* 0x0000081518007986 */ /* 0x0005e8000c101906 */
[----:B------:R-:W3:Y:S01]  /*0cc0*/  LDG.E R19, desc[UR6][R16.64+0xc] ;  /* 0x00000c0610137981 */ /* 0x000ee2000c1e1900 */
[----:B------:R-:W-:-:S03]  /*0cd0*/  VIADD R26, R26, 0x4 ;  /* 0x000000041a1a7836 */ /* 0x000fc60000000000 */
[----:B---3--:R2:W-:Y:S04]  /*0ce0*/  STG.E desc[UR6][R22.64+0xc], R19 ;  /* 0x00000c1316007986 */ /* 0x0085e8000c101906 */
[----:B------:R2:W-:Y:S02]  /*0cf0*/  STG.E desc[UR6][R24.64+0xc], R18 ;  /* 0x00000c1218007986 */ /* 0x0005e4000c101906 */
.L_x_6:
[----:B------:R-:W-:Y:S05]  /*0d00*/  @!P3 BRA `(.L_x_4) ;  /* 0x00000000008cb947 */ /* 0x000fea0003800000 */
[----:B------:R-:W1:Y:S01]  /*0d10*/  LDCU.64 UR10, c[0x0][0x390] ;  /* 0x00007200ff0a77ac */ /* 0x000e620008000a00 */
[----:B0-----:R-:W-:-:S05]  /*0d20*/  IMAD.IADD R17, R9, 0x1, R26 ;  /* 0x0000000109117824 */ /* 0x001fca00078e021a */
[----:B--2---:R-:W-:-:S05]  /*0d30*/  IADD3 R11, P3, PT, R2, R17, RZ ;  /* 0x00000011020b7210 */ /* 0x004fca0007f7e0ff */
[----:B------:R-:W-:Y:S01]  /*0d40*/  IMAD.X R16, RZ, RZ, R8, P3 ;  /* 0x000000ffff107224 */ /* 0x000fe200018e0608 */
[----:B-1----:R-:W-:-:S04]  /*0d50*/  LEA R20, P3, R11, UR10, 0x2 ;  /* 0x0000000a0b147c11 */ /* 0x002fc8000f8610ff */
[----:B------:R-:W-:-:S06]  /*0d60*/  LEA.HI.X R21, R11, UR11, R16, 0x2, P3 ;  /* 0x0000000b0b157c11 */ /* 0x000fcc00098f1410 */
[----:B------:R-:W2:Y:S01]  /*0d70*/  LDG.E R21, desc[UR6][R20.64] ;  /* 0x0000000614157981 */ /* 0x000ea2000c1e1900 */
[----:B------:R-:W-:Y:S01]  /*0d80*/  IMAD.WIDE.U32 R18, R17, 0x4, R14 ;  /* 0x0000000411127825 */ /* 0x000fe200078e000e */
[----:B------:R-:W-:-:S03]  /*0d90*/  ISETP.NE.AND P3, PT, R7, 0x1, PT ;  /* 0x000000010700780c */ /* 0x000fc60003f65270 */
[----:B------:R-:W-:Y:S01]  /*0da0*/  IMAD.WIDE.U32 R16, R17, 0x4, R12 ;  /* 0x0000000411107825 */ /* 0x000fe200078e000c */
[----:B--2---:R1:W-:Y:S04]  /*0db0*/  STG.E desc[UR6][R18.64], R21 ;  /* 0x0000001512007986 */ /* 0x0043e8000c101906 */
[----:B------:R1:W-:Y:S05]  /*0dc0*/  STG.E desc[UR6][R16.64], R26 ;  /* 0x0000001a10007986 */ /* 0x0003ea000c101906 */
[----:B------:R-:W-:Y:S05]  /*0dd0*/  @!P3 BRA `(.L_x_4) ;  /* 0x000000000058b947 */ /* 0x000fea0003800000 */
[----:B-1----:R-:W-:-:S04]  /*0de0*/  IADD3 R17, P3, PT, R9, R26, RZ ;  /* 0x0000001a09117210 */ /* 0x002fc80007f7e0ff */
[----:B------:R-:W-:Y:S02]  /*0df0*/  IADD3.X R18, PT, PT, RZ, RZ, RZ, P3, !PT ;  /* 0x000000ffff127210 */ /* 0x000fe40001ffe4ff */
[----:B------:R-:W-:-:S05]  /*0e00*/  IADD3 R9, P3, PT, R2, R17, RZ ;  /* 0x0000001102097210 */ /* 0x000fca0007f7e0ff */
[----:B------:R-:W-:Y:S01]  /*0e10*/  IMAD.X R16, R8, 0x1, R18, P3 ;  /* 0x0000000108107824 */ /* 0x000fe200018e0612 */
[----:B------:R-:W-:-:S04]  /*0e20*/  LEA R20, P3, R9, UR10, 0x2 ;  /* 0x0000000a09147c11 */ /* 0x000fc8000f8610ff */
[----:B------:R-:W-:-:S05]  /*0e30*/  LEA.HI.X R21, R9, UR11, R16, 0x2, P3 ;  /* 0x0000000b09157c11 */ /* 0x000fca00098f1410 */
[----:B------:R-:W2:Y:S01]  /*0e40*/  LDG.E R11, desc[UR6][R20.64+0x4] ;  /* 0x00000406140b7981 */ /* 0x000ea2000c1e1900 */
[C---:B------:R-:W-:Y:S01]  /*0e50*/  IMAD.SHL.U32 R19, R17.reuse, 0x4, RZ ;  /* 0x0000000411137824 */ /* 0x040fe200078e00ff */
[----:B------:R-:W-:-:S04]  /*0e60*/  SHF.L.U64.HI R9, R17, 0x2, R18 ;  /* 0x0000000211097819 */ /* 0x000fc80000010212 */
[-C--:B------:R-:W-:Y:S02]  /*0e70*/  IADD3 R16, P3, PT, R14, R19.reuse, RZ ;  /* 0x000000130e107210 */ /* 0x080fe40007f7e0ff */
[----:B------:R-:W-:-:S03]  /*0e80*/  IADD3 R18, P4, PT, R12, R19, RZ ;  /* 0x000000130c127210 */ /* 0x000fc60007f9e0ff */
[----:B------:R-:W-:Y:S01]  /*0e90*/  IMAD.X R17, R15, 0x1, R9, P3 ;  /* 0x000000010f117824 */ /* 0x000fe200018e0609 */
[----:B------:R-:W-:Y:S01]  /*0ea0*/  IADD3.X R19, PT, PT, R13, R9, RZ, P4, !PT ;  /* 0x000000090d137210 */ /* 0x000fe200027fe4ff */
[----:B------:R-:W-:Y:S01]  /*0eb0*/  VIADD R9, R26, 0x1 ;  /* 0x000000011a097836 */ /* 0x000fe20000000000 */
[----:B------:R-:W-:Y:S02]  /*0ec0*/  ISETP.NE.AND P3, PT, R7, 0x2, PT ;  /* 0x000000020700780c */ /* 0x000fe40003f65270 */
[----:B--2---:R3:W-:Y:S04]  /*0ed0*/  STG.E desc[UR6][R16.64+0x4], R11 ;  /* 0x0000040b10007986 */ /* 0x0047e8000c101906 */
[----:B------:R3:W-:Y:S07]  /*0ee0*/  STG.E desc[UR6][R18.64+0x4], R9 ;  /* 0x0000040912007986 */ /* 0x0007ee000c101906 */
[----:B------:R-:W-:Y:S05]  /*0ef0*/  @!P3 BRA `(.L_x_4) ;  /* 0x000000000010b947 */ /* 0x000fea0003800000 */
[----:B------:R-:W2:Y:S01]  /*0f00*/  LDG.E R21, desc[UR6][R20.64+0x8] ;  /* 0x0000080614157981 */ /* 0x000ea2000c1e1900 */
[----:B---3--:R-:W-:-:S03]  /*0f10*/  VIADD R9, R26, 0x2 ;  /* 0x000000021a097836 */ /* 0x008fc60000000000 */
[----:B--2---:R4:W-:Y:S04]  /*0f20*/  STG.E desc[UR6][R16.64+0x8], R21 ;  /* 0x0000081510007986 */ /* 0x0049e8000c101906 */
[----:B------:R4:W-:Y:S02]  /*0f30*/  STG.E desc[UR6][R18.64+0x8], R9 ;  /* 0x0000080912007986 */ /* 0x0009e4000c101906 */
.L_x_4:
[----:B------:R-:W-:Y:S05]  /*0f40*/  @!P2 BRA `(.L_x_7) ;  /* 0xfffffff000a0a947 */ /* 0x000fea000383ffff */
.L_x_1:
[----:B------:R-:W-:Y:S05]  /*0f50*/  BSYNC.RECONVERGENT B0 ;  /* 0x0000000000007941 */ /* 0x000fea0003800200 */
.L_x_0:
[----:B------:R-:W5:Y:S02]  /*0f60*/  LDC R2, c[0x0][0x38c] ;  /* 0x0000e300ff027b82 */ /* 0x000f640000000800 */
[----:B-----5:R-:W-:-:S04]  /*0f70*/  ISETP.GE.AND P0, PT, R2, 0x1, PT ;  /* 0x000000010200780c */ /* 0x020fc80003f06270 */
[----:B------:R-:W-:-:S13]  /*0f80*/  ISETP.GE.OR P0, PT, R0, R3, !P0 ;  /* 0x000000030000720c */ /* 0x000fda0004706670 */
[----:B------:R-:W-:Y:S05]  /*0f90*/  @P0 EXIT ;  /* 0x000000000000094d */ /* 0x000fea0003800000 */
[----:B------:R-:W0:Y:S02]  /*0fa0*/  LDCU.U16 UR4, c[0x0][0x384] ;  /* 0x00007080ff0477ac */ /* 0x000e240008000400 */
.L_x_14:
[----:B------:R-:W5:Y:S01]  /*0fb0*/  LDCU UR8, c[0x0][0x384] ;  /* 0x00007080ff0877ac */ /* 0x000f620008000800 */
[----:B------:R-:W-:Y:S01]  /*0fc0*/  IMAD.MOV.U32 R2, RZ, RZ, RZ ;  /* 0x000000ffff027224 */ /* 0x000fe200078e00ff */
[----:B------:R-:W-:Y:S02]  /*0fd0*/  PRMT R4, RZ, 0x7610, R4 ;  /* 0x00007610ff047816 */ /* 0x000fe40000000004 */
[----:B------:R-:W-:Y:S01]  /*0fe0*/  PRMT R5, RZ, 0x7610, R5 ;  /* 0x00007610ff057816 */ /* 0x000fe20000000005 */
[----:B-----5:R-:W-:-:S04]  /*0ff0*/  IMAD R3, R0, UR8, RZ ;  /* 0x0000000800037c24 */ /* 0x020fc8000f8e02ff */
[----:B0-23--:R-:W-:-:S07]  /*1000*/  IMAD.WIDE R10, R3, 0x4, R14 ;  /* 0x00000004030a7825 */ /* 0x00dfce00078e020e */
.L_x_13:
[----:B-1--4-:R-:W0:Y:S01]  /*1010*/  LDC R17, c[0x0][0x384] ;  /* 0x0000e100ff117b82 */ /* 0x012e220000000800 */
[----:B------:R-:W-:Y:S01]  /*1020*/  IADD3 R6, PT, PT, R2, 0x1, RZ ;  /* 0x0000000102067810 */ /* 0x000fe20007ffe0ff */
[----:B------:R-:W-:-:S03]  /*1030*/  IMAD.MOV.U32 R9, RZ, RZ, R2 ;  /* 0x000000ffff097224 */ /* 0x000fc600078e0002 */
[----:B0-----:R-:W-:-:S13]  /*1040*/  ISETP.GE.AND P0, PT, R6, R17, PT ;  /* 0x000000110600720c */ /* 0x001fda0003f06270 */
[----:B------:R-:W-:Y:S05]  /*1050*/  @P0 BRA `(.L_x_8) ;  /* 0x0000000c00240947 */ /* 0x000fea0003800000 */
[--C-:B------:R-:W-:Y:S02]  /*1060*/  IADD3 R7, PT, PT, -R2, -0x2, R17.reuse ;  /* 0xfffffffe02077810 */ /* 0x100fe40007ffe111 */
[-C--:B------:R-:W-:Y:S02]  /*1070*/  LOP3.LUT R8, RZ, R2.reuse, RZ, 0x33, !PT ;  /* 0x00000002ff087212 */ /* 0x080fe400078e33ff */
[----:B------:R-:W-:Y:S01]  /*1080*/  ISETP.GE.U32.AND P0, PT, R7, 0xf, PT ;  /* 0x0000000f0700780c */ /* 0x000fe20003f06070 */
[----:B------:R-:W-:Y:S01]  /*1090*/  IMAD.MOV.U32 R7, RZ, RZ, R6 ;  /* 0x000000ffff077224 */ /* 0x000fe200078e0006 */
[----:B------:R-:W-:Y:S01]  /*10a0*/  MOV R9, R2 ;  /* 0x0000000200097202 */ /* 0x000fe20000000f00 */
[----:B------:R-:W-:-:S10]  /*10b0*/  IMAD.IADD R8, R8, 0x1, R17 ;  /* 0x0000000108087824 */ /* 0x000fd400078e0211 */
[----:B------:R-:W-:Y:S05]  /*10c0*/  @!P0 BRA `(.L_x_9) ;  /* 0x00000004006c8947 */ /* 0x000fea0003800000 */
[----:B------:R-:W-:Y:S01]  /*10d0*/  LOP3.LUT R7, R8, 0xfffffff0, RZ, 0xc0, !PT ;  /* 0xfffffff008077812 */ /* 0x000fe200078ec0ff */
[--C-:B------:R-:W-:Y:S02]  /*10e0*/  IMAD.MOV.U32 R24, RZ, RZ, R2.reuse ;  /* 0x000000ffff187224 */ /* 0x100fe400078e0002 */
[----:B------:R-:W-:Y:S02]  /*10f0*/  IMAD.MOV.U32 R9, RZ, RZ, R2 ;  /* 0x000000ffff097224 */ /* 0x000fe400078e0002 */
[----:B------:R-:W-:-:S07]  /*1100*/  IMAD.MOV R7, RZ, RZ, -R7 ;  /* 0x000000ffff077224 */ /* 0x000fce00078e0a07 */
.L_x_10:
[----:B------:R-:W-:Y:S01]  /*1110*/  IADD3 R18, PT, PT, R24, 0x1, RZ ;  /* 0x0000000118127810 */ /* 0x000fe20007ffe0ff */
[----:B------:R-:W-:-:S04]  /*1120*/  IMAD.WIDE R20, R9, 0x4, R10 ;  /* 0x0000000409147825 */ /* 0x000fc800078e020a */
[----:B------:R-:W-:Y:S02]  /*1130*/  IMAD.WIDE.U32 R16, R18, 0x4, R10 ;  /* 0x0000000412107825 */ /* 0x000fe400078e000a */
[----:B------:R-:W2:Y:S04]  /*1140*/  LDG.E R20, desc[UR6][R20.64] ;  /* 0x0000000614147981 */ /* 0x000ea8000c1e1900 */
[----:B------:R-:W2:Y:S04]  /*1150*/  LDG.E R19, desc[UR6][R16.64] ;  /* 0x0000000610137981 */ /* 0x000ea8000c1e1900 */
[----:B------:R-:W3:Y:S01]  /*1160*/  LDG.E R25, desc[UR6][R16.64+0x8] ;  /* 0x0000080610197981 */ /* 0x000ee2000c1e1900 */
[----:B--2---:R-:W-:-:S04]  /*1170*/  FSETP.GEU.AND P0, PT, R19, R20, PT ;  /* 0x000000141300720b */ /* 0x004fc80003f0e000 */
[----:B------:R-:W-:Y:S02]  /*1180*/  SEL R9, R18, R9, !P0 ;  /* 0x0000000912097207 */ /* 0x000fe40004000000 */
[----:B------:R-:W2:Y:S03]  /*1190*/  LDG.E R18, desc[UR6][R16.64+0x4] ;  /* 0x0000040610127981 */ /* 0x000ea6000c1e1900 */
[----:B------:R-:W-:-:S06]  /*11a0*/  IMAD.WIDE R22, R9, 0x4, R10 ;  /* 0x0000000409167825 */ /* 0x000fcc00078e020a */
[----:B------:R-:W2:Y:S02]  /*11b0*/  LDG.E R23, desc[UR6][R22.64] ;  /* 0x0000000616177981 */ /* 0x000ea4000c1e1900 */
[----:B--2---:R-:W-:-:S13]  /*11c0*/  FSETP.GEU.AND P0, PT, R18, R23, PT ;  /* 0x000000171200720b */ /* 0x004fda0003f0e000 */
[----:B------:R-:W-:-:S04]  /*11d0*/  @!P0 VIADD R9, R24, 0x2 ;  /* 0x0000000218098836 */ /* 0x000fc80000000000 */
[----:B------:R-:W-:-:S06]  /*11e0*/  IMAD.WIDE R18, R9, 0x4, R10 ;  /* 0x0000000409127825 */ /* 0x000fcc00078e020a */
[----:B------:R-:W3:Y:S02]  /*11f0*/  LDG.E R18, desc[UR6][R18.64] ;  /* 0x0000000612127981 */ /* 0x000ee4000c1e1900 */
[----:B---3--:R-:W-:Y:S02]  /*1200*/  FSETP.GEU.AND P0, PT, R25, R18, PT ;  /* 0x000000121900720b */ /* 0x008fe40003f0e000 */
[----:B------:R-:W2:Y:S11]  /*1210*/  LDG.E R25, desc[UR6][R16.64+0xc] ;  /* 0x00000c0610197981 */ /* 0x000eb6000c1e1900 */
[----:B------:R-:W-:-:S04]  /*1220*/  @!P0 VIADD R9, R24, 0x3 ;  /* 0x0000000318098836 */ /* 0x000fc80000000000 */
[----:B------:R-:W-:-:S06]  /*1230*/  IMAD.WIDE R20, R9, 0x4, R10 ;  /* 0x0000000409147825 */ /* 0x000fcc00078e020a */
[----:B------:R-:W2:Y:S02]  /*1240*/  LDG.E R20, desc[UR6][R20.64] ;  /* 0x0000000614147981 */ /* 0x000ea4000c1e1900 */
[----:B--2---:R-:W-:Y:S02]  /*1250*/  FSETP.GEU.AND P0, PT, R25, R20, PT ;  /* 0x000000141900720b */ /* 0x004fe40003f0e000 */
[----:B------:R-:W2:Y:S11]  /*1260*/  LDG.E R25, desc[UR6][R16.64+0x10] ;  /* 0x0000100610197981 */ /* 0x000eb6000c1e1900 */
[----:B------:R-:W-:-:S04]  /*1270*/  @!P0 VIADD R9, R24, 0x4 ;  /* 0x0000000418098836 */ /* 0x000fc80000000000 */
[----:B------:R-:W-:-:S06]  /*1280*/  IMAD.WIDE R22, R9, 0x4, R10 ;  /* 0x0000000409167825 */ /* 0x000fcc00078e020a */
[----:B------:R-:W2:Y:S02]  /*1290*/  LDG.E R22, desc[UR6][R22.64] ;  /* 0x0000000616167981 */ /* 0x000ea4000c1e1900 */
[----:B--2---:R-:W-:Y:S02]  /*12a0*/  FSETP.GEU.AND P0, PT, R25, R22, PT ;  /* 0x000000161900720b */ /* 0x004fe40003f0e000 */
[----:B------:R-:W2:Y:S11]  /*12b0*/  LDG.E R25, desc[UR6][R16.64+0x14] ;  /* 0x0000140610197981 */ /* 0x000eb6000c1e1900 */
[----:B------:R-:W-:-:S05]  /*12c0*/  @!P0 IADD3 R9, PT, PT, R24, 0x5, RZ ;  /* 0x0000000518098810 */ /* 0x000fca0007ffe0ff */
        /* <DEDUP_REMOVED lines=51> */
[----:B------:R-:W2:Y:S01]  /*1600*/  LDG.E R20, desc[UR6][R20.64] ;  /* 0x0000000614147981 */ /* 0x000ea2000c1e1900 */
[----:B------:R-:W-:-:S05]  /*1610*/  VIADD R7, R7, 0x10 ;  /* 0x0000001007077836 */ /* 0x000fca0000000000 */
[----:B------:R-:W-:Y:S02]  /*1620*/  ISETP.NE.AND P1, PT, R7, RZ, PT ;  /* 0x000000ff0700720c */ /* 0x000fe40003f25270 */
[----:B------:R-:W-:Y:S02]  /*1630*/  IADD3 R24, PT, PT, R24, 0x10, RZ ;  /* 0x0000001018187810 */ /* 0x000fe40007ffe0ff */
[----:B--2---:R-:W-:-:S04]  /*1640*/  FSETP.GEU.AND P0, PT, R25, R20, PT ;  /* 0x000000141900720b */ /* 0x004fc80003f0e000 */
[----:B------:R-:W-:-:S05]  /*1650*/  SEL R9, R24, R9, !P0 ;  /* 0x0000000918097207 */ /* 0x000fca0004000000 */
[----:B------:R-:W-:Y:S05]  /*1660*/  @P1 BRA `(.L_x_10) ;  /* 0xfffffff800a81947 */ /* 0x000fea000383ffff */
[----:B------:R-:W-:-:S07]  /*1670*/  VIADD R7, R24, 0x1 ;  /* 0x0000000118077836 */ /* 0x000fce0000000000 */
.L_x_9:
[----:B------:R-:W-:-:S13]  /*1680*/  LOP3.LUT P0, RZ, R8, 0xf, RZ, 0xc0, !PT ;  /* 0x0000000f08ff7812 */ /* 0x000fda000780c0ff */
[----:B------:R-:W-:Y:S05]  /*1690*/  @!P0 BRA `(.L_x_8) ;  /* 0x0000000400948947 */ /* 0x000fea0003800000 */
[----:B------:R-:W-:-:S05]  /*16a0*/  LOP3.LUT R8, RZ, R5, RZ, 0x33, !PT ;  /* 0x00000005ff087212 */ /* 0x000fca00078e33ff */
[----:B------:R-:W-:-:S05]  /*16b0*/  VIADD R8, R8, UR4 ;  /* 0x0000000408087c36 */ /* 0x000fca0008000000 */
[----:B------:R-:W-:-:S04]  /*16c0*/  LOP3.LUT R8, R8, 0xf, RZ, 0xc0, !PT ;  /* 0x0000000f08087812 */ /* 0x000fc800078ec0ff */
[C---:B------:R-:W-:Y:S01]  /*16d0*/  LOP3.LUT P0, RZ, R8.reuse, 0x7, RZ, 0xc0, !PT ;  /* 0x0000000708ff7812 */ /* 0x040fe2000780c0ff */
[----:B------:R-:W-:-:S05]  /*16e0*/  VIADD R16, R8, 0xffffffff ;  /* 0xffffffff08107836 */ /* 0x000fca0000000000 */
[----:B------:R-:W-:-:S13]  /*16f0*/  ISETP.GE.U32.AND P1, PT, R16, 0x7, PT ;  /* 0x000000071000780c */ /* 0x000fda0003f26070 */
[----:B------:R-:W-:Y:S05]  /*1700*/  @!P1 BRA `(.L_x_11) ;  /* 0x0000000000a89947 */ /* 0x000fea0003800000 */
[----:B------:R-:W-:-:S04]  /*1710*/  IMAD.WIDE R18, R9, 0x4, R10 ;  /* 0x0000000409127825 */ /* 0x000fc800078e020a */
[C---:B------:R-:W-:Y:S02]  /*1720*/  IMAD.WIDE.U32 R16, R7.reuse, 0x4, R10 ;  /* 0x0000000407107825 */ /* 0x040fe400078e000a */
[----:B------:R-:W2:Y:S04]  /*1730*/  LDG.E R19, desc[UR6][R18.64] ;  /* 0x0000000612137981 */ /* 0x000ea8000c1e1900 */
[----:B------:R-:W2:Y:S02]  /*1740*/  LDG.E R8, desc[UR6][R16.64] ;  /* 0x0000000610087981 */ /* 0x000ea4000c1e1900 */
[----:B--2---:R-:W-:Y:S02]  /*1750*/  FSETP.GEU.AND P1, PT, R8, R19, PT ;  /* 0x000000130800720b */ /* 0x004fe40003f2e000 */
[----:B------:R-:W2:Y:S02]  /*1760*/  LDG.E R8, desc[UR6][R16.64+0x4] ;  /* 0x0000040610087981 */ /* 0x000ea4000c1e1900 */
[----:B------:R-:W-:-:S05]  /*1770*/  SEL R9, R7, R9, !P1 ;  /* 0x0000000907097207 */ /* 0x000fca0004800000 */
        /* <DEDUP_REMOVED lines=32> */
[----:B--2---:R-:W-:-:S13]  /*1980*/  FSETP.GEU.AND P1, PT, R8, R21, PT ;  /* 0x000000150800720b */ /* 0x004fda0003f2e000 */
[C---:B------:R-:W-:Y:S02]  /*1990*/  @!P1 VIADD R9, R7.reuse, 0x7 ;  /* 0x0000000707099836 */ /* 0x040fe40000000000 */
[----:B------:R-:W-:-:S07]  /*19a0*/  VIADD R7, R7, 0x8 ;  /* 0x0000000807077836 */ /* 0x000fce0000000000 */
.L_x_11:
[----:B------:R-:W-:Y:S05]  /*19b0*/  @!P0 BRA `(.L_x_8) ;  /* 0x0000000000cc8947 */ /* 0x000fea0003800000 */
[----:B------:R-:W-:-:S04]  /*19c0*/  LOP3.LUT R8, RZ, R4, RZ, 0x33, !PT ;  /* 0x00000004ff087212 */ /* 0x000fc800078e33ff */
[----:B------:R-:W-:-:S04]  /*19d0*/  IADD3 R8, PT, PT, R8, UR4, RZ ;  /* 0x0000000408087c10 */ /* 0x000fc8000fffe0ff */
[----:B------:R-:W-:-:S04]  /*19e0*/  LOP3.LUT R8, R8, 0xffff, RZ, 0xc0, !PT ;  /* 0x0000ffff08087812 */ /* 0x000fc800078ec0ff */
[C---:B------:R-:W-:Y:S02]  /*19f0*/  LOP3.LUT R16, R8.reuse, 0x7, RZ, 0xc0, !PT ;  /* 0x0000000708107812 */ /* 0x040fe400078ec0ff */
[----:B------:R-:W-:-:S03]  /*1a00*/  LOP3.LUT R8, R8, 0x3, RZ, 0xc0, !PT ;  /* 0x0000000308087812 */ /* 0x000fc600078ec0ff */
[----:B------:R-:W-:Y:S01]  /*1a10*/  VIADD R16, R16, 0xffffffff ;  /* 0xffffffff10107836 */ /* 0x000fe20000000000 */
[----:B------:R-:W-:-:S04]  /*1a20*/  ISETP.NE.AND P1, PT, R8, RZ, PT ;  /* 0x000000ff0800720c */ /* 0x000fc80003f25270 */
[----:B------:R-:W-:-:S13]  /*1a30*/  ISETP.GE.U32.AND P0, PT, R16, 0x3, PT ;  /* 0x000000031000780c */ /* 0x000fda0003f06070 */
[----:B------:R-:W-:Y:S05]  /*1a40*/  @!P0 BRA `(.L_x_12) ;  /* 0x0000000000588947 */ /* 0x000fea0003800000 */
[----:B------:R-:W-:-:S04]  /*1a50*/  IMAD.WIDE R22, R9, 0x4, R10 ;  /* 0x0000000409167825 */ /* 0x000fc800078e020a */
[----:B------:R-:W-:Y:S02]  /*1a60*/  IMAD.WIDE.U32 R16, R7, 0x4, R10 ;  /* 0x0000000407107825 */ /* 0x000fe400078e000a */
[----:B------:R-:W2:Y:S04]  /*1a70*/  LDG.E R23, desc[UR6][R22.64] ;  /* 0x0000000616177981 */ /* 0x000ea8000c1e1900 */
[----:B------:R-:W2:Y:S04]  /*1a80*/  LDG.E R18, desc[UR6][R16.64] ;  /* 0x0000000610127981 */ /* 0x000ea8000c1e1900 */
[----:B------:R-:W3:Y:S04]  /*1a90*/  LDG.E R20, desc[UR6][R16.64+0x4] ;  /* 0x0000040610147981 */ /* 0x000ee8000c1e1900 */
[----:B------:R-:W4:Y:S01]  /*1aa0*/  LDG.E R24, desc[UR6][R16.64+0x8] ;  /* 0x0000080610187981 */ /* 0x000f22000c1e1900 */
[----:B--2---:R-:W-:-:S04]  /*1ab0*/  FSETP.GEU.AND P0, PT, R18, R23, PT ;  /* 0x000000171200720b */ /* 0x004fc80003f0e000 */
[----:B------:R-:W-:-:S05]  /*1ac0*/  SEL R9, R7, R9, !P0 ;  /* 0x0000000907097207 */ /* 0x000fca0004000000 */
[----:B------:R-:W-:-:S06]  /*1ad0*/  IMAD.WIDE R18, R9, 0x4, R10 ;  /* 0x0000000409127825 */ /* 0x000fcc00078e020a */
[----:B------:R-:W3:Y:S02]  /*1ae0*/  LDG.E R19, desc[UR6][R18.64] ;  /* 0x0000000612137981 */ /* 0x000ee4000c1e1900 */
[----:B---3--:R-:W-:-:S13]  /*1af0*/  FSETP.GEU.AND P0, PT, R20, R19, PT ;  /* 0x000000131400720b */ /* 0x008fda0003f0e000 */
[----:B------:R-:W-:-:S04]  /*1b00*/  @!P0 VIADD R9, R7, 0x1 ;  /* 0x0000000107098836 */ /* 0x000fc80000000000 */
[----:B------:R-:W-:-:S06]  /*1b10*/  IMAD.WIDE R20, R9, 0x4, R10 ;  /* 0x0000000409147825 */ /* 0x000fcc00078e020a */
[----:B------:R-:W4:Y:S02]  /*1b20*/  LDG.E R21, desc[UR6][R20.64] ;  /* 0x0000000614157981 */ /* 0x000f24000c1e1900 */
[----:B----4-:R-:W-:Y:S02]  /*1b30*/  FSETP.GEU.AND P0, PT, R24, R21, PT ;  /* 0x000000151800720b */ /* 0x010fe40003f0e000 */
[----:B------:R-:W2:Y:S11]  /*1b40*/  LDG.E R24, desc[UR6][R16.64+0xc] ;  /* 0x00000c0610187981 */ /* 0x000eb6000c1e1900 */
[----:B------:R-:W-:-:S05]  /*1b50*/  @!P0 IADD3 R9, PT, PT, R7, 0x2, RZ ;  /* 0x0000000207098810 */ /* 0x000fca0007ffe0ff */
[----:B------:R-:W-:-:S06]  /*1b60*/  IMAD.WIDE R22, R9, 0x4, R10 ;  /* 0x0000000409167825 */ /* 0x000fcc00078e020a */
[----:B------:R-:W2:Y:S02]  /*1b70*/  LDG.E R23, desc[UR6][R22.64] ;  /* 0x0000000616177981 */ /* 0x000ea4000c1e1900 */
[----:B--2---:R-:W-:-:S13]  /*1b80*/  FSETP.GEU.AND P0, PT, R24, R23, PT ;  /* 0x000000171800720b */ /* 0x004fda0003f0e000 */
[C---:B------:R-:W-:Y:S02]  /*1b90*/  @!P0 VIADD R9, R7.reuse, 0x3 ;  /* 0x0000000307098836 */ /* 0x040fe40000000000 */
[----:B------:R-:W-:-:S07]  /*1ba0*/  VIADD R7, R7, 0x4 ;  /* 0x0000000407077836 */ /* 0x000fce0000000000 */
.L_x_12:
[----:B------:R-:W-:Y:S05]  /*1bb0*/  @!P1 BRA `(.L_x_8) ;  /* 0x00000000004c9947 */ /* 0x000fea0003800000 */
[----:B------:R-:W-:-:S04]  /*1bc0*/  IMAD.WIDE R18, R9, 0x4, R10 ;  /* 0x0000000409127825 */ /* 0x000fc800078e020a */
[----:B------:R-:W-:Y:S02]  /*1bd0*/  IMAD.WIDE.U32 R16, R7, 0x4, R10 ;  /* 0x0000000407107825 */ /* 0x000fe400078e000a */
[----:B------:R-:W2:Y:S04]  /*1be0*/  LDG.E R19, desc[UR6][R18.64] ;  /* 0x0000000612137981 */ /* 0x000ea8000c1e1900 */
[----:B------:R-:W2:Y:S01]  /*1bf0*/  LDG.E R20, desc[UR6][R16.64] ;  /* 0x0000000610147981 */ /* 0x000ea2000c1e1900 */
[----:B------:R-:W-:Y:S02]  /*1c00*/  ISETP.NE.AND P1, PT, R8, 0x1, PT ;  /* 0x000000010800780c */ /* 0x000fe40003f25270 */
[----:B--2---:R-:W-:-:S04]  /*1c10*/  FSETP.GEU.AND P0, PT, R20, R19, PT ;  /* 0x000000131400720b */ /* 0x004fc80003f0e000 */
[----:B------:R-:W-:-:S07]  /*1c20*/  SEL R9, R7, R9, !P0 ;  /* 0x0000000907097207 */ /* 0x000fce0004000000 */
[----:B------:R-:W-:Y:S05]  /*1c30*/  @!P1 BRA `(.L_x_8) ;  /* 0x00000000002c9947 */ /* 0x000fea0003800000 */
[----:B------:R-:W-:Y:S01]  /*1c40*/  IMAD.WIDE R18, R9, 0x4, R10 ;  /* 0x0000000409127825 */ /* 0x000fe200078e020a */
[----:B------:R-:W2:Y:S05]  /*1c50*/  LDG.E R20, desc[UR6][R16.64+0x4] ;  /* 0x0000040610147981 */ /* 0x000eaa000c1e1900 */
[----:B------:R-:W2:Y:S01]  /*1c60*/  LDG.E R19, desc[UR6][R18.64] ;  /* 0x0000000612137981 */ /* 0x000ea2000c1e1900 */
[----:B------:R-:W-:-:S13]  /*1c70*/  ISETP.NE.AND P1, PT, R8, 0x2, PT ;  /* 0x000000020800780c */ /* 0x000fda0003f25270 */
[----:B------:R-:W3:Y:S01]  /*1c80*/  @P1 LDG.E R8, desc[UR6][R16.64+0x8] ;  /* 0x0000080610081981 */ /* 0x000ee2000c1e1900 */
[----:B--2---:R-:W-:-:S13]  /*1c90*/  FSETP.GEU.AND P0, PT, R20, R19, PT ;  /* 0x000000131400720b */ /* 0x004fda0003f0e000 */
[----:B------:R-:W-:-:S05]  /*1ca0*/  @!P0 IADD3 R9, PT, PT, R7, 0x1, RZ ;  /* 0x0000000107098810 */ /* 0x000fca0007ffe0ff */
[----:B------:R-:W-:-:S06]  /*1cb0*/  @P1 IMAD.WIDE R20, R9, 0x4, R10 ;  /* 0x0000000409141825 */ /* 0x000fcc00078e020a */
[----:B------:R-:W3:Y:S02]  /*1cc0*/  @P1 LDG.E R21, desc[UR6][R20.64] ;  /* 0x0000000614151981 */ /* 0x000ee4000c1e1900 */
[----:B---3--:R-:W-:-:S13]  /*1cd0*/  FSETP.GEU.OR P0, PT, R8, R21, !P1 ;  /* 0x000000150800720b */ /* 0x008fda0004f0e400 */
[----:B------:R-:W-:-:S07]  /*1ce0*/  @!P0 VIADD R9, R7, 0x2 ;  /* 0x0000000207098836 */ /* 0x000fce0000000000 */
.L_x_8:
[----:B------:R-:W-:Y:S01]  /*1cf0*/  ISETP.NE.AND P0, PT, R9, R2, PT ;  /* 0x000000020900720c */ /* 0x000fe20003f05270 */
[----:B------:R-:W0:-:S12]  /*1d00*/  LDCU UR8, c[0x0][0x38c] ;  /* 0x00007180ff0877ac */ /* 0x000e180008000800 */
[----:B------:R-:W-:-:S04]  /*1d10*/  @P0 IMAD.WIDE.U32 R18, R2, 0x4, R10 ;  /* 0x0000000402120825 */ /* 0x000fc800078e000a */
[----:B------:R-:W-:Y:S01]  /*1d20*/  @P0 IMAD.WIDE R16, R9, 0x4, R10 ;  /* 0x0000000409100825 */ /* 0x000fe200078e020a */
[----:B------:R-:W2:Y:S04]  /*1d30*/  @P0 LDG.E R23, desc[UR6][R18.64] ;  /* 0x0000000612170981 */ /* 0x000ea8000c1e1900 */
[----:B------:R-:W3:Y:S01]  /*1d40*/  @P0 LDG.E R7, desc[UR6][R16.64] ;  /* 0x0000000610070981 */ /* 0x000ee2000c1e1900 */
[C---:B------:R-:W-:Y:S01]  /*1d50*/  @P0 IMAD.IADD R25, R3.reuse, 0x1, R2 ;  /* 0x0000000103190824 */ /* 0x040fe200078e0202 */
[----:B------:R-:W-:-:S03]  /*1d60*/  @P0 IADD3 R21, PT, PT, R3, R9, RZ ;  /* 0x0000000903150210 */ /* 0x000fc60007ffe0ff */
[----:B------:R-:W-:-:S04]  /*1d70*/  @P0 IMAD.WIDE R8, R25, 0x4, R12 ;  /* 0x0000000419080825 */ /* 0x000fc800078e020c */
[----:B------:R-:W-:Y:S01]  /*1d80*/  @P0 IMAD.WIDE R20, R21, 0x4, R12 ;  /* 0x0000000415140825 */ /* 0x000fe200078e020c */
[----:B--2---:R2:W-:Y:S04]  /*1d90*/  @P0 STG.E desc[UR6][R16.64], R23 ;  /* 0x0000001710000986 */ /* 0x0045e8000c101906 */
[----:B---3--:R2:W-:Y:S04]  /*1da0*/  @P0 STG.E desc[UR6][R18.64], R7 ;  /* 0x0000000712000986 */ /* 0x0085e8000c101906 */
[----:B------:R-:W3:Y:S04]  /*1db0*/  @P0 LDG.E R27, desc[UR6][R8.64] ;  /* 0x00000006081b0981 */ /* 0x000ee8000c1e1900 */
[----:B------:R-:W4:Y:S01]  /*1dc0*/  @P0 LDG.E R25, desc[UR6][R20.64] ;  /* 0x0000000614190981 */ /* 0x000f22000c1e1900 */
[----:B------:R-:W-:Y:S01]  /*1dd0*/  VIADD R5, R5, 0x1 ;  /* 0x0000000105057836 */ /* 0x000fe20000000000 */
[----:B------:R-:W-:Y:S01]  /*1de0*/  MOV R2, R6 ;  /* 0x0000000600027202 */ /* 0x000fe20000000f00 */
[----:B------:R-:W-:Y:S01]  /*1df0*/  VIADD R4, R4, 0x1 ;  /* 0x0000000104047836 */ /* 0x000fe20000000000 */
[----:B---3--:R2:W-:Y:S04]  /*1e00*/  @P0 STG.E desc[UR6][R20.64], R27 ;  /* 0x0000001b14000986 */ /* 0x0085e8000c101906 */
[----:B----4-:R2:W-:Y:S01]  /*1e10*/  @P0 STG.E desc[UR6][R8.64], R25 ;  /* 0x0000001908000986 */ /* 0x0105e2000c101906 */
[----:B0-----:R-:W-:-:S13]  /*1e20*/  ISETP.NE.AND P0, PT, R6, UR8, PT ;  /* 0x0000000806007c0c */ /* 0x001fda000bf05270 */
[----:B--2---:R-:W-:Y:S05]  /*1e30*/  @P0 BRA `(.L_x_13) ;  /* 0xfffffff000740947 */ /* 0x004fea000383ffff */
[----:B------:R-:W0:Y:S01]  /*1e40*/  LDCU UR8, c[0x0][0x388] ;  /* 0x00007100ff0877ac */ /* 0x000e220008000800 */
[----:B------:R-:W-:-:S05]  /*1e50*/  VIADD R0, R0, UR5 ;  /* 0x0000000500007c36 */ /* 0x000fca0008000000 */
[----:B0-----:R-:W-:-:S13]  /*1e60*/  ISETP.GE.AND P0, PT, R0, UR8, PT ;  /* 0x0000000800007c0c */ /* 0x001fda000bf06270 */
[----:B------:R-:W-:Y:S05]  /*1e70*/  @!P0 BRA `(.L_x_14) ;  /* 0xfffffff0004c8947 */ /* 0x000fea000383ffff */
[----:B------:R-:W-:Y:S05]  /*1e80*/  EXIT ;  /* 0x000000000000794d */ /* 0x000fea0003800000 */
.L_x_15:
[----:B------:R-:W-:-:S00]  /*1e90*/  BRA `(.L_x_15) ;  /* 0xfffffffc00fc7947 */ /* 0x000fc0000383ffff */
[----:B------:R-:W-:-:S00]  /*1ea0*/  NOP ;  /* 0x0000000000007918 */ /* 0x000fc00000000000 */
        /* <DEDUP_REMOVED lines=13> */
.L_x_730:


//--------------------- .text._Z20group_point_grad_gpuiiiiiPKfPKiPfi --------------------------
	.section	.text._Z20group_point_grad_gpuiiiiiPKfPKiPfi,"ax",@progbits
	.align	128
        .global         _Z20group_point_grad_gpuiiiiiPKfPKiPfi
        .type           _Z20group_point_grad_gpuiiiiiPKfPKiPfi,@function
        .size           _Z20group_point_grad_gpuiiiiiPKfPKiPfi,(.L_x_731 - _Z20group_point_grad_gpuiiiiiPKfPKiPfi)
        .other          _Z20group_point_grad_gpuiiiiiPKfPKiPfi,@"STO_CUDA_ENTRY STV_DEFAULT"
_Z20group_point_grad_gpuiiiiiPKfPKiPfi:
.text._Z20group_point_grad_gpuiiiiiPKfPKiPfi:
[----:B------:R-:W-:Y:S01]  /*0000*/  LDC R1, c[0x0][0x37c] ;  /* 0x0000df00ff017b82 */ /* 0x000fe20000000800 */
[----:B------:R-:W0:Y:S07]  /*0010*/  S2R R8, SR_TID.X ;  /* 0x0000000000087919 */ /* 0x000e2e0000002100 */
[----:B------:R-:W1:Y:S01]  /*0020*/  LDC.64 R2, c[0x0][0x388] ;  /* 0x0000e200ff027b82 */ /* 0x000e620000000a00 */
[----:B------:R-:W1:Y:S01]  /*0030*/  LDCU UR5, c[0x0][0x390] ;  /* 0x00007200ff0577ac */ /* 0x000e620008000800 */
[----:B------:R-:W2:Y:S06]  /*0040*/  LDCU UR6, c[0x0][0x384] ;  /* 0x00007080ff0677ac */ /* 0x000eac0008000800 */
[----:B------:R-:W3:Y:S01]  /*0050*/  S2UR UR4, SR_CTAID.X ;  /* 0x00000000000479c3 */ /* 0x000ee20000002500 */
[----:B-1----:R-:W-:Y:S01]  /*0060*/  IMAD R9, R3, UR5, RZ ;  /* 0x0000000503097c24 */ /* 0x002fe2000f8e02ff */
[----:B0-----:R-:W-:Y:S01]  /*0070*/  ISETP.GE.AND P0, PT, R8, R3, PT ;  /* 0x000000030800720c */ /* 0x001fe20003f06270 */
[----:B---3--:R-:W-:-:S02]  /*0080*/  IMAD R0, R2, UR4, RZ ;  /* 0x0000000402007c24 */ /* 0x008fc4000f8e02ff */
[----:B------:R-:W-:Y:S02]  /*0090*/  IMAD R9, R9, UR4, RZ ;  /* 0x0000000409097c24 */ /* 0x000fe4000f8e02ff */
[----:B--2---:R-:W-:-:S08]  /*00a0*/  IMAD R7, R0, UR6, RZ ;  /* 0x0000000600077c24 */ /* 0x004fd0000f8e02ff */
[----:B------:R-:W-:Y:S05]  /*00b0*/  @P0 EXIT ;  /* 0x000000000000094d */ /* 0x000fea0003800000 */
[----:B------:R-:W-:-:S04]  /*00c0*/  VIMNMX R0, PT, PT, R2, UR5, PT ;  /* 0x0000000502007c48 */ /* 0x000fc8000bfe0100 */
[----:B------:R-:W-:-:S13]  /*00d0*/  ISETP.GE.AND P0, PT, R0, 0x1, PT ;  /* 0x000000010000780c */ /* 0x000fda0003f06270 */
[----:B------:R-:W-:Y:S05]  /*00e0*/  @!P0 EXIT ;  /* 0x000000000000894d */ /* 0x000fea0003800000 */
[----:B------:R-:W0:Y:S01]  /*00f0*/  LDCU UR6, c[0x0][0x3b0] ;  /* 0x00007600ff0677ac */ /* 0x000e220008000800 */
[----:B------:R-:W1:Y:S01]  /*0100*/  LDC.64 R4, c[0x0][0x398] ;  /* 0x0000e600ff047b82 */ /* 0x000e620000000a00 */
[----:B------:R-:W-:Y:S01]  /*0110*/  IMAD R3, R9, R2, RZ ;  /* 0x0000000209037224 */ /* 0x000fe200078e02ff */
[----:B------:R-:W2:Y:S06]  /*0120*/  LDCU.64 UR4, c[0x0][0x358] ;  /* 0x00006b00ff0477ac */ /* 0x000eac0008000a00 */
[----:B------:R-:W3:Y:S01]  /*0130*/  LDC.64 R12, c[0x0][0x3a8] ;  /* 0x0000ea00ff0c7b82 */ /* 0x000ee20000000a00 */
[----:B0-----:R-:W-:Y:S01]  /*0140*/  UISETP.NE.AND UP0, UPT, UR6, 0x1, UPT ;  /* 0x000000010600788c */ /* 0x001fe2000bf05270 */
[----:B-1----:R-:W-:-:S04]  /*0150*/  IMAD.WIDE R4, R3, 0x4, R4 ;  /* 0x0000000403047825 */ /* 0x002fc800078e0204 */
[----:B---3--:R-:W-:-:S04]  /*0160*/  IMAD.WIDE R12, R7, 0x4, R12 ;  /* 0x00000004070c7825 */ /* 0x008fc800078e020c */
[----:B--2---:R-:W-:Y:S05]  /*0170*/  BRA.U UP0, `(.L_x_16) ;  /* 0x0000001900607547 */ /* 0x004fea000b800000 */
[----:B------:R-:W-:-:S05]  /*0180*/  IADD3 R10, P0, PT, R4, 0x8, RZ ;  /* 0x00000008040a7810 */ /* 0x000fca0007f1e0ff */
[----:B------:R-:W-:-:S08]  /*0190*/  IMAD.X R11, RZ, RZ, R5, P0 ;  /* 0x000000ffff0b7224 */ /* 0x000fd000000e0605 */
.L_x_117:
[----:B0123--:R-:W-:-:S07]  /*01a0*/  IMAD.MOV.U32 R7, RZ, RZ, RZ ;  /* 0x000000ffff077224 */ /* 0x00ffce00078e00ff */
.L_x_116:
[----:B0-----:R-:W0:Y:S01]  /*01b0*/  LDCU UR8, c[0x0][0x390] ;  /* 0x00007200ff0877ac */ /* 0x001e220008000800 */
[----:B---3--:R-:W-:Y:S01]  /*01c0*/  SHF.R.S32.HI R4, RZ, 0x1f, R9 ;  /* 0x0000001fff047819 */ /* 0x008fe20000011409 */
[----:B-12---:R-:W1:Y:S01]  /*01d0*/  LDC R15, c[0x0][0x388] ;  /* 0x0000e200ff0f7b82 */ /* 0x006e620000000800 */
[----:B------:R-:W2:Y:S01]  /*01e0*/  LDCU.64 UR6, c[0x0][0x3a0] ;  /* 0x00007400ff0677ac */ /* 0x000ea20008000a00 */
[----:B0-----:R-:W-:-:S05]  /*01f0*/  IMAD R0, R8, UR8, R7 ;  /* 0x0000000808007c24 */ /* 0x001fca000f8e0207 */
[----:B------:R-:W-:-:S04]  /*0200*/  IADD3 R3, P0, PT, R9, R0, RZ ;  /* 0x0000000009037210 */ /* 0x000fc80007f1e0ff */
[----:B------:R-:W-:Y:S02]  /*0210*/  IADD3.X R4, PT, PT, RZ, R4, RZ, P0, !PT ;  /* 0x00000004ff047210 */ /* 0x000fe400007fe4ff */
[----:B--2---:R-:W-:-:S04]  /*0220*/  LEA R2, P0, R3, UR6, 0x2 ;  /* 0x0000000603027c11 */ /* 0x004fc8000f8010ff */
[----:B------:R-:W-:-:S05]  /*0230*/  LEA.HI.X R3, R3, UR7, R4, 0x2, P0 ;  /* 0x0000000703037c11 */ /* 0x000fca00080f1404 */
[----:B------:R-:W2:Y:S01]  /*0240*/  LDG.E R6, desc[UR4][R2.64] ;  /* 0x0000000402067981 */ /* 0x000ea2000c1e1900 */
[----:B-1----:R-:W-:Y:S01]  /*0250*/  ISETP.GE.U32.AND P0, PT, R15, 0x4, PT ;  /* 0x000000040f00780c */ /* 0x002fe20003f06070 */
[----:B------:R-:W-:Y:S02]  /*0260*/  VIADD R7, R7, 0x1 ;  /* 0x0000000107077836 */ /* 0x000fe40000000000 */
[----:B------:R-:W-:Y:S02]  /*0270*/  IMAD.MOV.U32 R27, RZ, RZ, RZ ;  /* 0x000000ffff1b7224 */ /* 0x000fe400078e00ff */
[-C--:B------:R-:W-:Y:S01]  /*0280*/  IMAD R5, R0, R15.reuse, RZ ;  /* 0x0000000f00057224 */ /* 0x080fe200078e02ff */
[----:B------:R-:W-:Y:S02]  /*0290*/  ISETP.NE.AND P1, PT, R7, UR8, PT ;  /* 0x0000000807007c0c */ /* 0x000fe4000bf25270 */
[----:B--2---:R-:W-:Y:S01]  /*02a0*/  LOP3.LUT R14, RZ, R6, RZ, 0x33, !PT ;  /* 0x00000006ff0e7212 */ /* 0x004fe200078e33ff */
[----:B------:R-:W-:-:S04]  /*02b0*/  IMAD R4, R6, R15, RZ ;  /* 0x0000000f06047224 */ /* 0x000fc800078e02ff */
[----:B------:R-:W-:Y:S01]  /*02c0*/  IMAD R21, R14, R15, RZ ;  /* 0x0000000f0e157224 */ /* 0x000fe200078e02ff */
[----:B------:R-:W-:Y:S06]  /*02d0*/  @!P0 BRA `(.L_x_17) ;  /* 0x0000001400188947 */ /* 0x000fec0003800000 */
[----:B------:R-:W-:Y:S01]  /*02e0*/  LOP3.LUT R3, R15, 0x7ffffffc, RZ, 0xc0, !PT ;  /* 0x7ffffffc0f037812 */ /* 0x000fe200078ec0ff */
[----:B------:R-:W-:Y:S01]  /*02f0*/  IMAD.MOV.U32 R23, RZ, RZ, R5 ;  /* 0x000000ffff177224 */ /* 0x000fe200078e0005 */
[C---:B------:R-:W-:Y:S01]  /*0300*/  IADD3 R18, P0, PT, R12.reuse, 0x8, RZ ;  /* 0x000000080c127810 */ /* 0x040fe20007f1e0ff */
[----:B------:R-:W-:Y:S01]  /*0310*/  IMAD.MOV.U32 R25, RZ, RZ, R4 ;  /* 0x000000ffff197224 */ /* 0x000fe200078e0004 */
[----:B------:R-:W-:Y:S01]  /*0320*/  IADD3 R16, P2, PT, R12, 0xc, RZ ;  /* 0x0000000c0c107810 */ /* 0x000fe20007f5e0ff */
[----:B------:R-:W-:Y:S02]  /*0330*/  IMAD.MOV R2, RZ, RZ, -R3 ;  /* 0x000000ffff027224 */ /* 0x000fe400078e0a03 */
[----:B------:R-:W-:Y:S01]  /*0340*/  IMAD.X R19, RZ, RZ, R13, P0 ;  /* 0x000000ffff137224 */ /* 0x000fe200000e060d */
[----:B------:R-:W-:Y:S02]  /*0350*/  IADD3.X R17, PT, PT, RZ, R13, RZ, P2, !PT ;  /* 0x0000000dff117210 */ /* 0x000fe400017fe4ff */
[----:B------:R-:W-:Y:S01]  /*0360*/  ISETP.GE.AND P0, PT, R2, RZ, PT ;  /* 0x000000ff0200720c */ /* 0x000fe20003f06270 */
[----:B------:R-:W-:-:S04]  /*0370*/  IMAD.WIDE.U32 R18, R21, 0x4, R18 ;  /* 0x0000000415127825 */ /* 0x000fc800078e0012 */
[----:B------:R-:W-:-:S03]  /*0380*/  IMAD.WIDE.U32 R16, R4, 0x4, R16 ;  /* 0x0000000404107825 */ /* 0x000fc600078e0010 */
[----:B------:R-:W-:-:S05]  /*0390*/  MOV R0, R16 ;  /* 0x0000001000007202 */ /* 0x000fca0000000f00 */
[----:B------:R-:W-:Y:S05]  /*03a0*/  @P0 BRA `(.L_x_18) ;  /* 0x0000001000240947 */ /* 0x000fea0003800000 */
[----:B------:R-:W-:Y:S02]  /*03b0*/  IADD3 R14, PT, PT, -R2, RZ, RZ ;  /* 0x000000ff020e7210 */ /* 0x000fe40007ffe1ff */
[----:B------:R-:W-:Y:S02]  /*03c0*/  PLOP3.LUT P0, PT, PT, PT, PT, 0x80, 0x8 ;  /* 0x000000000008781c */ /* 0x000fe40003f0f070 */
[----:B------:R-:W-:-:S13]  /*03d0*/  ISETP.GT.AND P2, PT, R14, 0xc, PT ;  /* 0x0000000c0e00780c */ /* 0x000fda0003f44270 */
[----:B------:R-:W-:Y:S05]  /*03e0*/  @!P2 BRA `(.L_x_19) ;  /* 0x000000080090a947 */ /* 0x000fea0003800000 */
[----:B------:R-:W-:Y:S02]  /*03f0*/  PLOP3.LUT P0, PT, PT, PT, PT, 0x8, 0x80 ;  /* 0x000000000080781c */ /* 0x000fe40003f0e170 */
[----:B------:R-:W-:-:S13]  /*0400*/  ISETP.GE.AND P2, PT, R6, RZ, PT ;  /* 0x000000ff0600720c */ /* 0x000fda0003f46270 */
.L_x_68:
[----:B------:R-:W-:Y:S01]  /*0410*/  BSSY.RECONVERGENT B0, `(.L_x_20) ;  /* 0x000000b000007945 */ /* 0x000fe20003800200 */
[----:B------:R-:W-:-:S04]  /*0420*/  IMAD.WIDE R14, R23, 0x4, R10 ;  /* 0x00000004170e7825 */ /* 0x000fc800078e020a */
[----:B------:R-:W-:Y:S01]  /*0430*/  IMAD.MOV.U32 R16, RZ, RZ, R0 ;  /* 0x000000ffff107224 */ /* 0x000fe200078e0000 */
[----:B------:R-:W-:Y:S06]  /*0440*/  @!P2 BRA `(.L_x_21) ;  /* 0x000000000010a947 */ /* 0x000fec0003800000 */
[----:B------:R-:W2:Y:S01]  /*0450*/  LDG.E R29, desc[UR4][R14.64+-0x8] ;  /* 0xfffff8040e1d7981 */ /* 0x000ea2000c1e1900 */
[----:B------:R-:W-:-:S05]  /*0460*/  IMAD.WIDE.U32 R26, R25, 0x4, R12 ;  /* 0x00000004191a7825 */ /* 0x000fca00078e000c */
[----:B--2---:R0:W-:Y:S01]  /*0470*/  REDG.E.ADD.F32.FTZ.RN.STRONG.GPU desc[UR4][R26.64], R29 ;  /* 0x0000001d1a0079a6 */ /* 0x0041e2000c12f304 */
[----:B------:R-:W-:Y:S05]  /*0480*/  BRA `(.L_x_22) ;  /* 0x00000000000c7947 */ /* 0x000fea0003800000 */
.L_x_21:
[----:B------:R-:W2:Y:S01]  /*0490*/  LDG.E R29, desc[UR4][R14.64+-0x8] ;  /* 0xfffff8040e1d7981 */ /* 0x000ea2000c1e1900 */
[----:B------:R-:W-:-:S05]  /*04a0*/  IMAD.WIDE.U32 R26, R21, 0x4, R12 ;  /* 0x00000004151a7825 */ /* 0x000fca00078e000c */
[----:B--2---:R1:W-:Y:S02]  /*04b0*/  REDG.E.ADD.F32.FTZ.RN.STRONG.GPU desc[UR4][R26.64], R29 ;  /* 0x0000001d1a0079a6 */ /* 0x0043e4000c12f304 */
.L_x_22:
[----:B------:R-:W-:Y:S05]  /*04c0*/  BSYNC.RECONVERGENT B0 ;  /* 0x0000000000007941 */ /* 0x000fea0003800200 */
.L_x_20:
[----:B------:R-:W-:Y:S04]  /*04d0*/  BSSY.RECONVERGENT B0, `(.L_x_23) ;  /* 0x0000007000007945 */ /* 0x000fe80003800200 */
[----:B------:R-:W-:Y:S05]  /*04e0*/  @!P2 BRA `(.L_x_24) ;  /* 0x00000000000ca947 */ /* 0x000fea0003800000 */
[----:B01----:R-:W2:Y:S04]  /*04f0*/  LDG.E R27, desc[UR4][R14.64+-0x4] ;  /* 0xfffffc040e1b7981 */ /* 0x003ea8000c1e1900 */
[----:B--2---:R0:W-:Y:S01]  /*0500*/  REDG.E.ADD.F32.FTZ.RN.STRONG.GPU desc[UR4][R16.64+-0x8], R27 ;  /* 0xfffff81b100079a6 */ /* 0x0041e2000c12f304 */
[----:B------:R-:W-:Y:S05]  /*0510*/  BRA `(.L_x_25) ;  /* 0x0000000000087947 */ /* 0x000fea0003800000 */
.L_x_24:
[----:B01----:R-:W2:Y:S04]  /*0520*/  LDG.E R27, desc[UR4][R14.64+-0x4] ;  /* 0xfffffc040e1b7981 */ /* 0x003ea8000c1e1900 */
[----:B--2---:R1:W-:Y:S02]  /*0530*/  REDG.E.ADD.F32.FTZ.RN.STRONG.GPU desc[UR4][R18.64+-0x4], R27 ;  /* 0xfffffc1b120079a6 */ /* 0x0043e4000c12f304 */
.L_x_25:
[----:B------:R-:W-:Y:S05]  /*0540*/  BSYNC.RECONVERGENT B0 ;  /* 0x0000000000007941 */ /* 0x000fea0003800200 */
.L_x_23:
[----:B------:R-:W-:Y:S04]  /*0550*/  BSSY.RECONVERGENT B0, `(.L_x_26) ;  /* 0x0000007000007945 */ /* 0x000fe80003800200 */
[----:B------:R-:W-:Y:S05]  /*0560*/  @!P2 BRA `(.L_x_27) ;  /* 0x00000000000ca947 */ /* 0x000fea0003800000 */
[----:B01----:R-:W2:Y:S04]  /*0570*/  LDG.E R27, desc[UR4][R14.64] ;  /* 0x000000040e1b7981 */ /* 0x003ea8000c1e1900 */
[----:B--2---:R0:W-:Y:S01]  /*0580*/  REDG.E.ADD.F32.FTZ.RN.STRONG.GPU desc[UR4][R16.64+-0x4], R27 ;  /* 0xfffffc1b100079a6 */ /* 0x0041e2000c12f304 */
[----:B------:R-:W-:Y:S05]  /*0590*/  BRA `(.L_x_28) ;  /* 0x0000000000087947 */ /* 0x000fea0003800000 */
.L_x_27:
[----:B01----:R-:W2:Y:S04]  /*05a0*/  LDG.E R27, desc[UR4][R14.64] ;  /* 0x000000040e1b7981 */ /* 0x003ea8000c1e1900 */
[----:B--2---:R1:W-:Y:S02]  /*05b0*/  REDG.E.ADD.F32.FTZ.RN.STRONG.GPU desc[UR4][R18.64], R27 ;  /* 0x0000001b120079a6 */ /* 0x0043e4000c12f304 */
.L_x_28:
[----:B------:R-:W-:Y:S05]  /*05c0*/  BSYNC.RECONVERGENT B0 ;  /* 0x0000000000007941 */ /* 0x000fea0003800200 */
.L_x_26:
[----:B------:R-:W-:Y:S04]  /*05d0*/  BSSY.RECONVERGENT B0, `(.L_x_29) ;  /* 0x0000007000007945 */ /* 0x000fe80003800200 */
[----:B------:R-:W-:Y:S05]  /*05e0*/  @!P2 BRA `(.L_x_30) ;  /* 0x00000000000ca947 */ /* 0x000fea0003800000 */
[----:B------:R-:W2:Y:S04]  /*05f0*/  LDG.E R15, desc[UR4][R14.64+0x4] ;  /* 0x000004040e0f7981 */ /* 0x000ea8000c1e1900 */
[----:B--2---:R2:W-:Y:S01]  /*0600*/  REDG.E.ADD.F32.FTZ.RN.STRONG.GPU desc[UR4][R16.64], R15 ;  /* 0x0000000f100079a6 */ /* 0x0045e2000c12f304 */
[----:B------:R-:W-:Y:S05]  /*0610*/  BRA `(.L_x_31) ;  /* 0x0000000000087947 */ /* 0x000fea0003800000 */
.L_x_30:
[----:B------:R-:W2:Y:S04]  /*0620*/  LDG.E R15, desc[UR4][R14.64+0x4] ;  /* 0x000004040e0f7981 */ /* 0x000ea8000c1e1900 */
[----:B--2---:R3:W-:Y:S02]  /*0630*/  REDG.E.ADD.F32.FTZ.RN.STRONG.GPU desc[UR4][R18.64+0x4], R15 ;  /* 0x0000040f120079a6 */ /* 0x0047e4000c12f304 */
.L_x_31:
[----:B------:R-:W-:Y:S05]  /*0640*/  BSYNC.RECONVERGENT B0 ;  /* 0x0000000000007941 */ /* 0x000fea0003800200 */
.L_x_29:
[----:B------:R-:W-:Y:S01]  /*0650*/  ISETP.GE.AND P3, PT, R6, RZ, PT ;  /* 0x000000ff0600720c */ /* 0x000fe20003f66270 */
[----:B--23--:R-:W-:Y:S01]  /*0660*/  VIADD R15, R23, 0x4 ;  /* 0x00000004170f7836 */ /* 0x00cfe20000000000 */
[----:B------:R-:W-:Y:S01]  /*0670*/  BSSY.RECONVERGENT B0, `(.L_x_32) ;  /* 0x000000c000007945 */ /* 0x000fe20003800200 */
[----:B01----:R-:W-:Y:S02]  /*0680*/  IADD3 R27, PT, PT, R21, 0x4, RZ ;  /* 0x00000004151b7810 */ /* 0x003fe40007ffe0ff */
[----:B------:R-:W-:-:S08]  /*0690*/  IMAD.WIDE R14, R15, 0x4, R10 ;  /* 0x000000040f0e7825 */ /* 0x000fd000078e020a */
[----:B------:R-:W-:Y:S05]  /*06a0*/  @!P3 BRA `(.L_x_33) ;  /* 0x000000000014b947 */ /* 0x000fea0003800000 */
[----:B------:R-:W2:Y:S01]  /*06b0*/  LDG.E R29, desc[UR4][R14.64+-0x8] ;  /* 0xfffff8040e1d7981 */ /* 0x000ea2000c1e1900 */
[----:B------:R-:W-:-:S04]  /*06c0*/  VIADD R27, R25, 0x4 ;  /* 0x00000004191b7836 */ /* 0x000fc80000000000 */
[----:B------:R-:W-:-:S05]  /*06d0*/  IMAD.WIDE.U32 R26, R27, 0x4, R12 ;  /* 0x000000041b1a7825 */ /* 0x000fca00078e000c */
[----:B--2---:R0:W-:Y:S01]  /*06e0*/  REDG.E.ADD.F32.FTZ.RN.STRONG.GPU desc[UR4][R26.64], R29 ;  /* 0x0000001d1a0079a6 */ /* 0x0041e2000c12f304 */
[----:B------:R-:W-:Y:S05]  /*06f0*/  BRA `(.L_x_34) ;  /* 0x00000000000c7947 */ /* 0x000fea0003800000 */
.L_x_33:
[----:B------:R-:W2:Y:S01]  /*0700*/  LDG.E R29, desc[UR4][R14.64+-0x8] ;  /* 0xfffff8040e1d7981 */ /* 0x000ea2000c1e1900 */
[----:B------:R-:W-:-:S05]  /*0710*/  IMAD.WIDE.U32 R26, R27, 0x4, R12 ;  /* 0x000000041b1a7825 */ /* 0x000fca00078e000c */
[----:B--2---:R1:W-:Y:S02]  /*0720*/  REDG.E.ADD.F32.FTZ.RN.STRONG.GPU desc[UR4][R26.64], R29 ;  /* 0x0000001d1a0079a6 */ /* 0x0043e4000c12f304 */
.L_x_34:
[----:B------:R-:W-:Y:S05]  /*0730*/  BSYNC.RECONVERGENT B0 ;  /* 0x0000000000007941 */ /* 0x000fea0003800200 */
.L_x_32:
[----:B------:R-:W-:Y:S04]  /*0740*/  BSSY.RECONVERGENT B0, `(.L_x_35) ;  /* 0x0000007000007945 */ /* 0x000fe80003800200 */
[----:B------:R-:W-:Y:S05]  /*0750*/  @!P3 BRA `(.L_x_36) ;  /* 0x00000000000cb947 */ /* 0x000fea0003800000 */
[----:B01----:R-:W2:Y:S04]  /*0760*/  LDG.E R27, desc[UR4][R14.64+-0x4] ;  /* 0xfffffc040e1b7981 */ /* 0x003ea8000c1e1900 */
[----:B--2---:R0:W-:Y:S01]  /*0770*/  REDG.E.ADD.F32.FTZ.RN.STRONG.GPU desc[UR4][R16.64+0x8], R27 ;  /* 0x0000081b100079a6 */ /* 0x0041e2000c12f304 */
[----:B------:R-:W-:Y:S05]  /*0780*/  BRA `(.L_x_37) ;  /* 0x0000000000087947 */ /* 0x000fea0003800000 */
.L_x_36:
[----:B01----:R-:W2:Y:S04]  /*0790*/  LDG.E R27, desc[UR4][R14.64+-0x4] ;  /* 0xfffffc040e1b7981 */ /* 0x003ea8000c1e1900 */
[----:B--2---:R1:W-:Y:S02]  /*07a0*/  REDG.E.ADD.F32.FTZ.RN.STRONG.GPU desc[UR4][R18.64+0xc], R27 ;  /* 0x00000c1b120079a6 */ /* 0x0043e4000c12f304 */
.L_x_37:
[----:B------:R-:W-:Y:S05]  /*07b0*/  BSYNC.RECONVERGENT B0 ;  /* 0x0000000000007941 */ /* 0x000fea0003800200 */
.L_x_35:
[----:B------:R-:W-:Y:S04]  /*07c0*/  BSSY.RECONVERGENT B0, `(.L_x_38) ;  /* 0x0000007000007945 */ /* 0x000fe80003800200 */
[----:B------:R-:W-:Y:S05]  /*07d0*/  @!P3 BRA `(.L_x_39) ;  /* 0x00000000000cb947 */ /* 0x000fea0003800000 */
[----:B01----:R-:W2:Y:S04]  /*07e0*/  LDG.E R27, desc[UR4][R14.64] ;  /* 0x000000040e1b7981 */ /* 0x003ea8000c1e1900 */
[----:B--2---:R0:W-:Y:S01]  /*07f0*/  REDG.E.ADD.F32.FTZ.RN.STRONG.GPU desc[UR4][R16.64+0xc], R27 ;  /* 0x00000c1b100079a6 */ /* 0x0041e2000c12f304 */
[----:B------:R-:W-:Y:S05]  /*0800*/  BRA `(.L_x_40) ;  /* 0x0000000000087947 */ /* 0x000fea0003800000 */
.L_x_39:
[----:B01----:R-:W2:Y:S04]  /*0810*/  LDG.E R27, desc[UR4][R14.64] ;  /* 0x000000040e1b7981 */ /* 0x003ea8000c1e1900 */
[----:B--2---:R1:W-:Y:S02]  /*0820*/  REDG.E.ADD.F32.FTZ.RN.STRONG.GPU desc[UR4][R18.64+0x10], R27 ;  /* 0x0000101b120079a6 */ /* 0x0043e4000c12f304 */
.L_x_40:
[----:B------:R-:W-:Y:S05]  /*0830*/  BSYNC.RECONVERGENT B0 ;  /* 0x0000000000007941 */ /* 0x000fea0003800200 */
.L_x_38:
[----:B------:R-:W-:Y:S04]  /*0840*/  BSSY.RECONVERGENT B0, `(.L_x_41) ;  /* 0x0000007000007945 */ /* 0x000fe80003800200 */
[----:B------:R-:W-:Y:S05]  /*0850*/  @!P3 BRA `(.L_x_42) ;  /* 0x00000000000cb947 */ /* 0x000fea0003800000 */
[----:B------:R-:W2:Y:S04]  /*0860*/  LDG.E R15, desc[UR4][R14.64+0x4] ;  /* 0x000004040e0f7981 */ /* 0x000ea8000c1e1900 */
[----:B--2---:R2:W-:Y:S01]  /*0870*/  REDG.E.ADD.F32.FTZ.RN.STRONG.GPU desc[UR4][R16.64+0x10], R15 ;  /* 0x0000100f100079a6 */ /* 0x0045e2000c12f304 */
[----:B------:R-:W-:Y:S05]  /*0880*/  BRA `(.L_x_43) ;  /* 0x0000000000087947 */ /* 0x000fea0003800000 */
.L_x_42:
[----:B------:R-:W2:Y:S04]  /*0890*/  LDG.E R15, desc[UR4][R14.64+0x4] ;  /* 0x000004040e0f7981 */ /* 0x000ea8000c1e1900 */
[----:B--2---:R3:W-:Y:S02]  /*08a0*/  REDG.E.ADD.F32.FTZ.RN.STRONG.GPU desc[UR4][R18.64+0x14], R15 ;  /* 0x0000140f120079a6 */ /* 0x0047e4000c12f304 */
.L_x_43:
[----:B------:R-:W-:Y:S05]  /*08b0*/  BSYNC.RECONVERGENT B0 ;  /* 0x0000000000007941 */ /* 0x000fea0003800200 */
.L_x_41:
[----:B--23--:R-:W-:Y:S01]  /*08c0*/  VIADD R15, R23, 0x8 ;  /* 0x00000008170f7836 */ /* 0x00cfe20000000000 */
[----:B------:R-:W-:Y:S01]  /*08d0*/  BSSY.RECONVERGENT B0, `(.L_x_44) ;  /* 0x000000c000007945 */ /* 0x000fe20003800200 */
[----:B01----:R-:W-:Y:S02]  /*08e0*/  IADD3 R27, PT, PT, R21, 0x8, RZ ;  /* 0x00000008151b7810 */ /* 0x003fe40007ffe0ff */
[----:B------:R-:W-:Y:S01]  /*08f0*/  IMAD.WIDE R14, R15, 0x4, R10 ;  /* 0x000000040f0e7825 */ /* 0x000fe200078e020a */
[----:B------:R-:W-:Y:S06]  /*0900*/  @!P3 BRA `(.L_x_45) ;  /* 0x000000000014b947 */ /* 0x000fec0003800000 */
[----:B------:R-:W2:Y:S01]  /*0910*/  LDG.E R29, desc[UR4][R14.64+-0x8] ;  /* 0xfffff8040e1d7981 */ /* 0x000ea2000c1e1900 */
[----:B------:R-:W-:-:S04]  /*0920*/  VIADD R27, R25, 0x8 ;  /* 0x00000008191b7836 */ /* 0x000fc80000000000 */
[----:B------:R-:W-:-:S05]  /*0930*/  IMAD.WIDE.U32 R26, R27, 0x4, R12 ;  /* 0x000000041b1a7825 */ /* 0x000fca00078e000c */
[----:B--2---:R0:W-:Y:S01]  /*0940*/  REDG.E.ADD.F32.FTZ.RN.STRONG.GPU desc[UR4][R26.64], R29 ;  /* 0x0000001d1a0079a6 */ /* 0x0041e2000c12f304 */
[----:B------:R-:W-:Y:S05]  /*0950*/  BRA `(.L_x_46) ;  /* 0x00000000000c7947 */ /* 0x000fea0003800000 */
.L_x_45:
[----:B------:R-:W2:Y:S01]  /*0960*/  LDG.E R29, desc[UR4][R14.64+-0x8] ;  /* 0xfffff8040e1d7981 */ /* 0x000ea2000c1e1900 */
[----:B------:R-:W-:-:S05]  /*0970*/  IMAD.WIDE.U32 R26, R27, 0x4, R12 ;  /* 0x000000041b1a7825 */ /* 0x000fca00078e000c */
[----:B--2---:R1:W-:Y:S02]  /*0980*/  REDG.E.ADD.F32.FTZ.RN.STRONG.GPU desc[UR4][R26.64], R29 ;  /* 0x0000001d1a0079a6 */ /* 0x0043e4000c12f304 */
.L_x_46:
[----:B------:R-:W-:Y:S05]  /*0990*/  BSYNC.RECONVERGENT B0 ;  /* 0x0000000000007941 */ /* 0x000fea0003800200 */
.L_x_44:
[----:B------:R-:W-:Y:S04]  /*09a0*/  BSSY.RECONVERGENT B0, `(.L_x_47) ;  /* 0x0000007000007945 */ /* 0x000fe80003800200 */
[----:B------:R-:W-:Y:S05]  /*09b0*/  @!P3 BRA `(.L_x_48) ;  /* 0x00000000000cb947 */ /* 0x000fea0003800000 */
[----:B01----:R-:W2:Y:S04]  /*09c0*/  LDG.E R27, desc[UR4][R14.64+-0x4] ;  /* 0xfffffc040e1b7981 */ /* 0x003ea8000c1e1900 */
[----:B--2---:R0:W-:Y:S01]  /*09d0*/  REDG.E.ADD.F32.FTZ.RN.STRONG.GPU desc[UR4][R16.64+0x18], R27 ;  /* 0x0000181b100079a6 */ /* 0x0041e2000c12f304 */
[----:B------:R-:W-:Y:S05]  /*09e0*/  BRA `(.L_x_49) ;  /* 0x0000000000087947 */ /* 0x000fea0003800000 */
.L_x_48:
[----:B01----:R-:W2:Y:S04]  /*09f0*/  LDG.E R27, desc[UR4][R14.64+-0x4] ;  /* 0xfffffc040e1b7981 */ /* 0x003ea8000c1e1900 */
[----:B--2---:R1:W-:Y:S02]  /*0a00*/  REDG.E.ADD.F32.FTZ.RN.STRONG.GPU desc[UR4][R18.64+0x1c], R27 ;  /* 0x00001c1b120079a6 */ /* 0x0043e4000c12f304 */
.L_x_49:
[----:B------:R-:W-:Y:S05]  /*0a10*/  BSYNC.RECONVERGENT B0 ;  /* 0x0000000000007941 */ /* 0x000fea0003800200 */
.L_x_47:
[----:B------:R-:W-:Y:S04]  /*0a20*/  BSSY.RECONVERGENT B0, `(.L_x_50) ;  /* 0x0000007000007945 */ /* 0x000fe80003800200 */
[----:B------:R-:W-:Y:S05]  /*0a30*/  @!P3 BRA `(.L_x_51) ;  /* 0x00000000000cb947 */ /* 0x000fea0003800000 */
[----:B01----:R-:W2:Y:S04]  /*0a40*/  LDG.E R27, desc[UR4][R14.64] ;  /* 0x000000040e1b7981 */ /* 0x003ea8000c1e1900 */
[----:B--2---:R0:W-:Y:S01]  /*0a50*/  REDG.E.ADD.F32.FTZ.RN.STRONG.GPU desc[UR4][R16.64+0x1c], R27 ;  /* 0x00001c1b100079a6 */ /* 0x0041e2000c12f304 */
[----:B------:R-:W-:Y:S05]  /*0a60*/  BRA `(.L_x_52) ;  /* 0x0000000000087947 */ /* 0x000fea0003800000 */
.L_x_51:
[----:B01----:R-:W2:Y:S04]  /*0a70*/  LDG.E R27, desc[UR4][R14.64] ;  /* 0x000000040e1b7981 */ /* 0x003ea8000c1e1900 */
[----:B--2---:R1:W-:Y:S02]  /*0a80*/  REDG.E.ADD.F32.FTZ.RN.STRONG.GPU desc[UR4][R18.64+0x20], R27 ;  /* 0x0000201b120079a6 */ /* 0x0043e4000c12f304 */
.L_x_52:
[----:B------:R-:W-:Y:S05]  /*0a90*/  BSYNC.RECONVERGENT B0 ;  /* 0x0000000000007941 */ /* 0x000fea0003800200 */
.L_x_50:
[----:B------:R-:W-:Y:S04]  /*0aa0*/  BSSY.RECONVERGENT B0, `(.L_x_53) ;  /* 0x0000007000007945 */ /* 0x000fe80003800200 */
[----:B------:R-:W-:Y:S05]  /*0ab0*/  @!P3 BRA `(.L_x_54) ;  /* 0x00000000000cb947 */ /* 0x000fea0003800000 */
[----:B------:R-:W2:Y:S04]  /*0ac0*/  LDG.E R15, desc[UR4][R14.64+0x4] ;  /* 0x000004040e0f7981 */ /* 0x000ea8000c1e1900 */
[----:B--2---:R2:W-:Y:S01]  /*0ad0*/  REDG.E.ADD.F32.FTZ.RN.STRONG.GPU desc[UR4][R16.64+0x20], R15 ;  /* 0x0000200f100079a6 */ /* 0x0045e2000c12f304 */
[----:B------:R-:W-:Y:S05]  /*0ae0*/  BRA `(.L_x_55) ;  /* 0x0000000000087947 */ /* 0x000fea0003800000 */
.L_x_54:
[----:B------:R-:W2:Y:S04]  /*0af0*/  LDG.E R15, desc[UR4][R14.64+0x4] ;  /* 0x000004040e0f7981 */ /* 0x000ea8000c1e1900 */
[----:B--2---:R3:W-:Y:S02]  /*0b00*/  REDG.E.ADD.F32.FTZ.RN.STRONG.GPU desc[UR4][R18.64+0x24], R15 ;  /* 0x0000240f120079a6 */ /* 0x0047e4000c12f304 */
.L_x_55:
[----:B------:R-:W-:Y:S05]  /*0b10*/  BSYNC.RECONVERGENT B0 ;  /* 0x0000000000007941 */ /* 0x000fea0003800200 */
.L_x_53:
        /* <DEDUP_REMOVED lines=10> */
.L_x_57:
[----:B------:R-:W2:Y:S01]  /*0bc0*/  LDG.E R29, desc[UR4][R14.64+-0x8] ;  /* 0xfffff8040e1d7981 */ /* 0x000ea2000c1e1900 */
[----:B------:R-:W-:-:S05]  /*0bd0*/  IMAD.WIDE.U32 R26, R27, 0x4, R12 ;  /* 0x000000041b1a7825 */ /* 0x000fca00078e000c */
[----:B--2---:R1:W-:Y:S02]  /*0be0*/  REDG.E.ADD.F32.FTZ.RN.STRONG.GPU desc[UR4][R26.64], R29 ;  /* 0x0000001d1a0079a6 */ /* 0x0043e4000c12f304 */
.L_x_58:
[----:B------:R-:W-:Y:S05]  /*0bf0*/  BSYNC.RECONVERGENT B0 ;  /* 0x0000000000007941 */ /* 0x000fea0003800200 */
.L_x_56:
[----:B------:R-:W-:Y:S04]  /*0c00*/  BSSY.RECONVERGENT B0, `(.L_x_59) ;  /* 0x0000007000007945 */ /* 0x000fe80003800200 */
[----:B------:R-:W-:Y:S05]  /*0c10*/  @!P3 BRA `(.L_x_60) ;  /* 0x00000000000cb947 */ /* 0x000fea0003800000 */
[----:B01----:R-:W2:Y:S04]  /*0c20*/  LDG.E R27, desc[UR4][R14.64+-0x4] ;  /* 0xfffffc040e1b7981 */ /* 0x003ea8000c1e1900 */
[----:B--2---:R0:W-:Y:S01]  /*0c30*/  REDG.E.ADD.F32.FTZ.RN.STRONG.GPU desc[UR4][R16.64+0x28], R27 ;  /* 0x0000281b100079a6 */ /* 0x0041e2000c12f304 */
[----:B------:R-:W-:Y:S05]  /*0c40*/  BRA `(.L_x_61) ;  /* 0x0000000000087947 */ /* 0x000fea0003800000 */
.L_x_60:
[----:B01----:R-:W2:Y:S04]  /*0c50*/  LDG.E R27, desc[UR4][R14.64+-0x4] ;  /* 0xfffffc040e1b7981 */ /* 0x003ea8000c1e1900 */
[----:B--2---:R1:W-:Y:S02]  /*0c60*/  REDG.E.ADD.F32.FTZ.RN.STRONG.GPU desc[UR4][R18.64+0x2c], R27 ;  /* 0x00002c1b120079a6 */ /* 0x0043e4000c12f304 */
.L_x_61:
[----:B------:R-:W-:Y:S05]  /*0c70*/  BSYNC.RECONVERGENT B0 ;  /* 0x0000000000007941 */ /* 0x000fea0003800200 */
.L_x_59:
[----:B------:R-:W-:Y:S04]  /*0c80*/  BSSY.RECONVERGENT B0, `(.L_x_62) ;  /* 0x0000007000007945 */ /* 0x000fe80003800200 */
[----:B------:R-:W-:Y:S05]  /*0c90*/  @!P3 BRA `(.L_x_63) ;  /* 0x00000000000cb947 */ /* 0x000fea0003800000 */
[----:B01----:R-:W2:Y:S04]  /*0ca0*/  LDG.E R27, desc[UR4][R14.64] ;  /* 0x000000040e1b7981 */ /* 0x003ea8000c1e1900 */
[----:B--2---:R0:W-:Y:S01]  /*0cb0*/  REDG.E.ADD.F32.FTZ.RN.STRONG.GPU desc[UR4][R16.64+0x2c], R27 ;  /* 0x00002c1b100079a6 */ /* 0x0041e2000c12f304 */
[----:B------:R-:W-:Y:S05]  /*0cc0*/  BRA `(.L_x_64) ;  /* 0x0000000000087947 */ /* 0x000fea0003800000 */
.L_x_63:
[----:B01----:R-:W2:Y:S04]  /*0cd0*/  LDG.E R27, desc[UR4][R14.64] ;  /* 0x000000040e1b7981 */ /* 0x003ea8000c1e1900 */
[----:B--2---:R1:W-:Y:S02]  /*0ce0*/  REDG.E.ADD.F32.FTZ.RN.STRONG.GPU desc[UR4][R18.64+0x30], R27 ;  /* 0x0000301b120079a6 */ /* 0x0043e4000c12f304 */
.L_x_64:
[----:B------:R-:W-:Y:S05]  /*0cf0*/  BSYNC.RECONVERGENT B0 ;  /* 0x0000000000007941 */ /* 0x000fea0003800200 */
.L_x_62:
[----:B------:R-:W-:Y:S04]  /*0d00*/  BSSY.RECONVERGENT B0, `(.L_x_65) ;  /* 0x0000007000007945 */ /* 0x000fe80003800200 */
[----:B------:R-:W-:Y:S05]  /*0d10*/  @!P3 BRA `(.L_x_66) ;  /* 0x00000000000cb947 */ /* 0x000fea0003800000 */
[----:B------:R-:W2:Y:S04]  /*0d20*/  LDG.E R15, desc[UR4][R14.64+0x4] ;  /* 0x000004040e0f7981 */ /* 0x000ea8000c1e1900 */
[----:B--2---:R2:W-:Y:S01]  /*0d30*/  REDG.E.ADD.F32.FTZ.RN.STRONG.GPU desc[UR4][R16.64+0x30], R15 ;  /* 0x0000300f100079a6 */ /* 0x0045e2000c12f304 */
[----:B------:R-:W-:Y:S05]  /*0d40*/  BRA `(.L_x_67) ;  /* 0x0000000000087947 */ /* 0x000fea0003800000 */
.L_x_66:
[----:B------:R-:W2:Y:S04]  /*0d50*/  LDG.E R15, desc[UR4][R14.64+0x4] ;  /* 0x000004040e0f7981 */ /* 0x000ea8000c1e1900 */
[----:B--2---:R3:W-:Y:S02]  /*0d60*/  REDG.E.ADD.F32.FTZ.RN.STRONG.GPU desc[UR4][R18.64+0x34], R15 ;  /* 0x0000340f120079a6 */ /* 0x0047e4000c12f304 */
.L_x_67:
[----:B------:R-:W-:Y:S05]  /*0d70*/  BSYNC.RECONVERGENT B0 ;  /* 0x0000000000007941 */ /* 0x000fea0003800200 */
.L_x_65:
[----:B------:R-:W-:Y:S01]  /*0d80*/  VIADD R2, R2, 0x10 ;  /* 0x0000001002027836 */ /* 0x000fe20000000000 */
[----:B-1-3--:R-:W-:Y:S01]  /*0d90*/  IADD3 R18, P5, PT, R18, 0x40, RZ ;  /* 0x0000004012127810 */ /* 0x00afe20007fbe0ff */
[----:B------:R-:W-:Y:S01]  /*0da0*/  VIADD R25, R25, 0x10 ;  /* 0x0000001019197836 */ /* 0x000fe20000000000 */
[----:B------:R-:W-:Y:S01]  /*0db0*/  IADD3 R0, P4, PT, R16, 0x40, RZ ;  /* 0x0000004010007810 */ /* 0x000fe20007f9e0ff */
[----:B------:R-:W-:Y:S01]  /*0dc0*/  VIADD R21, R21, 0x10 ;  /* 0x0000001015157836 */ /* 0x000fe20000000000 */
[----:B------:R-:W-:Y:S01]  /*0dd0*/  ISETP.GE.AND P3, PT, R2, -0xc, PT ;  /* 0xfffffff40200780c */ /* 0x000fe20003f66270 */
[----:B------:R-:W-:Y:S01]  /*0de0*/  IMAD.X R19, RZ, RZ, R19, P5 ;  /* 0x000000ffff137224 */ /* 0x000fe200028e0613 */
[----:B0-2---:R-:W-:Y:S02]  /*0df0*/  IADD3.X R17, PT, PT, RZ, R17, RZ, P4, !PT ;  /* 0x00000011ff117210 */ /* 0x005fe400027fe4ff */
[----:B------:R-:W-:-:S09]  /*0e00*/  IADD3 R23, PT, PT, R23, 0x10, RZ ;  /* 0x0000001017177810 */ /* 0x000fd20007ffe0ff */
[----:B------:R-:W-:Y:S05]  /*0e10*/  @!P3 BRA `(.L_x_68) ;  /* 0xfffffff4007cb947 */ /* 0x000fea000383ffff */
[----:B------:R-:W-:-:S07]  /*0e20*/  IMAD.MOV.U32 R27, RZ, RZ, R3 ;  /* 0x000000ffff1b7224 */ /* 0x000fce00078e0003 */
.L_x_19:
[----:B------:R-:W-:-:S04]  /*0e30*/  IADD3 R14, PT, PT, -R2, RZ, RZ ;  /* 0x000000ff020e7210 */ /* 0x000fc80007ffe1ff */
[----:B------:R-:W-:-:S13]  /*0e40*/  ISETP.GT.AND P2, PT, R14, 0x4, PT ;  /* 0x000000040e00780c */ /* 0x000fda0003f44270 */
[----:B------:R-:W-:Y:S05]  /*0e50*/  @!P2 BRA `(.L_x_69) ;  /* 0x000000040070a947 */ /* 0x000fea0003800000 */
[----:B------:R-:W-:Y:S01]  /*0e60*/  ISETP.GE.AND P4, PT, R6, RZ, PT ;  /* 0x000000ff0600720c */ /* 0x000fe20003f86270 */
[----:B------:R-:W-:Y:S01]  /*0e70*/  BSSY.RECONVERGENT B0, `(.L_x_70) ;  /* 0x000000b000007945 */ /* 0x000fe20003800200 */
[----:B------:R-:W-:Y:S01]  /*0e80*/  PLOP3.LUT P0, PT, PT, PT, PT, 0x8, 0x80 ;  /* 0x000000000080781c */ /* 0x000fe20003f0e170 */
[----:B------:R-:W-:-:S10]  /*0e90*/  IMAD.WIDE R14, R23, 0x4, R10 ;  /* 0x00000004170e7825 */ /* 0x000fd400078e020a */
[----:B------:R-:W-:Y:S05]  /*0ea0*/  @!P4 BRA `(.L_x_71) ;  /* 0x000000000010c947 */ /* 0x000fea0003800000 */
[----:B------:R-:W2:Y:S01]  /*0eb0*/  LDG.E R29, desc[UR4][R14.64+-0x8] ;  /* 0xfffff8040e1d7981 */ /* 0x000ea2000c1e1900 */
[----:B------:R-:W-:-:S05]  /*0ec0*/  IMAD.WIDE.U32 R26, R25, 0x4, R12 ;  /* 0x00000004191a7825 */ /* 0x000fca00078e000c */
[----:B--2---:R1:W-:Y:S01]  /*0ed0*/  REDG.E.ADD.F32.FTZ.RN.STRONG.GPU desc[UR4][R26.64], R29 ;  /* 0x0000001d1a0079a6 */ /* 0x0043e2000c12f304 */
[----:B------:R-:W-:Y:S05]  /*0ee0*/  BRA `(.L_x_72) ;  /* 0x00000000000c7947 */ /* 0x000fea0003800000 */
.L_x_71:
[----:B------:R-:W2:Y:S01]  /*0ef0*/  LDG.E R29, desc[UR4][R14.64+-0x8] ;  /* 0xfffff8040e1d7981 */ /* 0x000ea2000c1e1900 */
[----:B------:R-:W-:-:S05]  /*0f00*/  IMAD.WIDE.U32 R26, R21, 0x4, R12 ;  /* 0x00000004151a7825 */ /* 0x000fca00078e000c */
[----:B--2---:R0:W-:Y:S02]  /*0f10*/  REDG.E.ADD.F32.FTZ.RN.STRONG.GPU desc[UR4][R26.64], R29 ;  /* 0x0000001d1a0079a6 */ /* 0x0041e4000c12f304 */
.L_x_72:
[----:B------:R-:W-:Y:S05]  /*0f20*/  BSYNC.RECONVERGENT B0 ;  /* 0x0000000000007941 */ /* 0x000fea0003800200 */
.L_x_70:
[----:B------:R-:W-:Y:S04]  /*0f30*/  BSSY.RECONVERGENT B0, `(.L_x_73) ;  /* 0x0000008000007945 */ /* 0x000fe80003800200 */
[----:B------:R-:W-:Y:S05]  /*0f40*/  @!P4 BRA `(.L_x_74) ;  /* 0x000000000010c947 */ /* 0x000fea0003800000 */
[----:B01----:R-:W2:Y:S01]  /*0f50*/  LDG.E R27, desc[UR4][R14.64+-0x4] ;  /* 0xfffffc040e1b7981 */ /* 0x003ea2000c1e1900 */
[----:B------:R-:W-:-:S05]  /*0f60*/  IMAD.MOV.U32 R16, RZ, RZ, R0 ;  /* 0x000000ffff107224 */ /* 0x000fca00078e0000 */
[----:B--2---:R1:W-:Y:S01]  /*0f70*/  REDG.E.ADD.F32.FTZ.RN.STRONG.GPU desc[UR4][R16.64+-0x8], R27 ;  /* 0xfffff81b100079a6 */ /* 0x0043e2000c12f304 */
[----:B------:R-:W-:Y:S05]  /*0f80*/  BRA `(.L_x_75) ;  /* 0x0000000000087947 */ /* 0x000fea0003800000 */
.L_x_74:
[----:B01----:R-:W2:Y:S04]  /*0f90*/  LDG.E R27, desc[UR4][R14.64+-0x4] ;  /* 0xfffffc040e1b7981 */ /* 0x003ea8000c1e1900 */
[----:B--2---:R0:W-:Y:S02]  /*0fa0*/  REDG.E.ADD.F32.FTZ.RN.STRONG.GPU desc[UR4][R18.64+-0x4], R27 ;  /* 0xfffffc1b120079a6 */ /* 0x0041e4000c12f304 */
.L_x_75:
[----:B------:R-:W-:Y:S05]  /*0fb0*/  BSYNC.RECONVERGENT B0 ;  /* 0x0000000000007941 */ /* 0x000fea0003800200 */
.L_x_73:
[----:B------:R-:W-:Y:S04]  /*0fc0*/  BSSY.RECONVERGENT B0, `(.L_x_76) ;  /* 0x0000008000007945 */ /* 0x000fe80003800200 */
[----:B------:R-:W-:Y:S05]  /*0fd0*/  @!P4 BRA `(.L_x_77) ;  /* 0x000000000010c947 */ /* 0x000fea0003800000 */
[----:B01----:R-:W2:Y:S01]  /*0fe0*/  LDG.E R27, desc[UR4][R14.64] ;  /* 0x000000040e1b7981 */ /* 0x003ea2000c1e1900 */
[----:B------:R-:W-:-:S05]  /*0ff0*/  IMAD.MOV.U32 R16, RZ, RZ, R0 ;  /* 0x000000ffff107224 */ /* 0x000fca00078e0000 */
[----:B--2---:R1:W-:Y:S01]  /*1000*/  REDG.E.ADD.F32.FTZ.RN.STRONG.GPU desc[UR4][R16.64+-0x4], R27 ;  /* 0xfffffc1b100079a6 */ /* 0x0043e2000c12f304 */
[----:B------:R-:W-:Y:S05]  /*1010*/  BRA `(.L_x_78) ;  /* 0x0000000000087947 */ /* 0x000fea0003800000 */
.L_x_77:
[----:B01----:R-:W2:Y:S04]  /*1020*/  LDG.E R27, desc[UR4][R14.64] ;  /* 0x000000040e1b7981 */ /* 0x003ea8000c1e1900 */
[----:B--2---:R0:W-:Y:S02]  /*1030*/  REDG.E.ADD.F32.FTZ.RN.STRONG.GPU desc[UR4][R18.64], R27 ;  /* 0x0000001b120079a6 */ /* 0x0041e4000c12f304 */
.L_x_78:
[----:B------:R-:W-:Y:S05]  /*1040*/  BSYNC.RECONVERGENT B0 ;  /* 0x0000000000007941 */ /* 0x000fea0003800200 */
.L_x_76:
[----:B------:R-:W-:Y:S04]  /*1050*/  BSSY.RECONVERGENT B0, `(.L_x_79) ;  /* 0x0000008000007945 */ /* 0x000fe80003800200 */
[----:B------:R-:W-:Y:S05]  /*1060*/  @!P4 BRA `(.L_x_80) ;  /* 0x000000000010c947 */ /* 0x000fea0003800000 */
[----:B------:R-:W2:Y:S01]  /*1070*/  LDG.E R15, desc[UR4][R14.64+0x4] ;  /* 0x000004040e0f7981 */ /* 0x000ea2000c1e1900 */
[----:B-1----:R-:W-:-:S05]  /*1080*/  MOV R16, R0 ;  /* 0x0000000000107202 */ /* 0x002fca0000000f00 */
[----:B--2---:R3:W-:Y:S01]  /*1090*/  REDG.E.ADD.F32.FTZ.RN.STRONG.GPU desc[UR4][R16.64], R15 ;  /* 0x0000000f100079a6 */ /* 0x0047e2000c12f304 */
[----:B------:R-:W-:Y:S05]  /*10a0*/  BRA `(.L_x_81) ;  /* 0x0000000000087947 */ /* 0x000fea0003800000 */
.L_x_80:
[----:B------:R-:W2:Y:S04]  /*10b0*/  LDG.E R15, desc[UR4][R14.64+0x4] ;  /* 0x000004040e0f7981 */ /* 0x000ea8000c1e1900 */
[----:B--2---:R2:W-:Y:S02]  /*10c0*/  REDG.E.ADD.F32.FTZ.RN.STRONG.GPU desc[UR4][R18.64+0x4], R15 ;  /* 0x0000040f120079a6 */ /* 0x0045e4000c12f304 */
.L_x_81:
[----:B------:R-:W-:Y:S05]  /*10d0*/  BSYNC.RECONVERGENT B0 ;  /* 0x0000000000007941 */ /* 0x000fea0003800200 */
.L_x_79:
[----:B------:R-:W-:Y:S01]  /*10e0*/  IADD3 R14, P2, PT, R0, 0x10, RZ ;  /* 0x00000010000e7810 */ /* 0x000fe20007f5e0ff */
[----:B------:R-:W-:Y:S01]  /*10f0*/  VIADD R23, R23, 0x4 ;  /* 0x0000000417177836 */ /* 0x000fe20000000000 */
[----:B0-2---:R-:W-:Y:S01]  /*1100*/  IADD3 R18, P3, PT, R18, 0x10, RZ ;  /* 0x0000001012127810 */ /* 0x005fe20007f7e0ff */
[----:B------:R-:W-:Y:S01]  /*1110*/  BSSY.RECONVERGENT B0, `(.L_x_82) ;  /* 0x000000f000007945 */ /* 0x000fe20003800200 */
[----:B---3--:R-:W-:Y:S01]  /*1120*/  IADD3.X R15, PT, PT, RZ, R17, RZ, P2, !PT ;  /* 0x00000011ff0f7210 */ /* 0x008fe200017fe4ff */
[----:B------:R-:W-:Y:S01]  /*1130*/  VIADD R2, R2, 0x4 ;  /* 0x0000000402027836 */ /* 0x000fe20000000000 */
[----:B-1----:R-:W-:Y:S01]  /*1140*/  IADD3 R27, PT, PT, R21, 0x4, RZ ;  /* 0x00000004151b7810 */ /* 0x002fe20007ffe0ff */
[----:B------:R-:W-:Y:S02]  /*1150*/  IMAD.X R19, RZ, RZ, R19, P3 ;  /* 0x000000ffff137224 */ /* 0x000fe400018e0613 */
[----:B------:R-:W-:Y:S02]  /*1160*/  VIADD R25, R25, 0x4 ;  /* 0x0000000419197836 */ /* 0x000fe40000000000 */
[----:B------:R-:W-:Y:S01]  /*1170*/  IMAD.WIDE R16, R23, 0x4, R10 ;  /* 0x0000000417107825 */ /* 0x000fe200078e020a */
[----:B------:R-:W-:Y:S06]  /*1180*/  @!P4 BRA `(.L_x_83) ;  /* 0x000000000010c947 */ /* 0x000fec0003800000 */
[----:B------:R-:W2:Y:S01]  /*1190*/  LDG.E R29, desc[UR4][R16.64+-0x8] ;  /* 0xfffff804101d7981 */ /* 0x000ea2000c1e1900 */
[----:B------:R-:W-:-:S05]  /*11a0*/  IMAD.WIDE.U32 R20, R25, 0x4, R12 ;  /* 0x0000000419147825 */ /* 0x000fca00078e000c */
[----:B--2---:R1:W-:Y:S01]  /*11b0*/  REDG.E.ADD.F32.FTZ.RN.STRONG.GPU desc[UR4][R20.64], R29 ;  /* 0x0000001d140079a6 */ /* 0x0043e2000c12f304 */
[----:B------:R-:W-:Y:S05]  /*11c0*/  BRA `(.L_x_84) ;  /* 0x00000000000c7947 */ /* 0x000fea0003800000 */
.L_x_83:
[----:B------:R-:W2:Y:S01]  /*11d0*/  LDG.E R29, desc[UR4][R16.64+-0x8] ;  /* 0xfffff804101d7981 */ /* 0x000ea2000c1e1900 */
[----:B------:R-:W-:-:S05]  /*11e0*/  IMAD.WIDE.U32 R20, R27, 0x4, R12 ;  /* 0x000000041b147825 */ /* 0x000fca00078e000c */
[----:B--2---:R0:W-:Y:S02]  /*11f0*/  REDG.E.ADD.F32.FTZ.RN.STRONG.GPU desc[UR4][R20.64], R29 ;  /* 0x0000001d140079a6 */ /* 0x0041e4000c12f304 */
.L_x_84:
[----:B------:R-:W-:Y:S05]  /*1200*/  BSYNC.RECONVERGENT B0 ;  /* 0x0000000000007941 */ /* 0x000fea0003800200 */
.L_x_82:
[----:B------:R-:W-:Y:S04]  /*1210*/  BSSY.RECONVERGENT B0, `(.L_x_85) ;  /* 0x0000007000007945 */ /* 0x000fe80003800200 */
[----:B------:R-:W-:Y:S05]  /*1220*/  @!P4 BRA `(.L_x_86) ;  /* 0x00000000000cc947 */ /* 0x000fea0003800000 */
[----:B01----:R-:W2:Y:S04]  /*1230*/  LDG.E R21, desc[UR4][R16.64+-0x4] ;  /* 0xfffffc0410157981 */ /* 0x003ea8000c1e1900 */
[----:B--2---:R1:W-:Y:S01]  /*1240*/  REDG.E.ADD.F32.FTZ.RN.STRONG.GPU desc[UR4][R14.64+-0x8], R21 ;  /* 0xfffff8150e0079a6 */ /* 0x0043e2000c12f304 */
[----:B------:R-:W-:Y:S05]  /*1250*/  BRA `(.L_x_87) ;  /* 0x0000000000087947 */ /* 0x000fea0003800000 */
.L_x_86:
[----:B01----:R-:W2:Y:S04]  /*1260*/  LDG.E R21, desc[UR4][R16.64+-0x4] ;  /* 0xfffffc0410157981 */ /* 0x003ea8000c1e1900 */
[----:B--2---:R0:W-:Y:S02]  /*1270*/  REDG.E.ADD.F32.FTZ.RN.STRONG.GPU desc[UR4][R18.64+-0x4], R21 ;  /* 0xfffffc15120079a6 */ /* 0x0041e4000c12f304 */
.L_x_87:
[----:B------:R-:W-:Y:S05]  /*1280*/  BSYNC.RECONVERGENT B0 ;  /* 0x0000000000007941 */ /* 0x000fea0003800200 */
.L_x_85:
[----:B------:R-:W-:Y:S04]  /*1290*/  BSSY.RECONVERGENT B0, `(.L_x_88) ;  /* 0x0000007000007945 */ /* 0x000fe80003800200 */
[----:B------:R-:W-:Y:S05]  /*12a0*/  @!P4 BRA `(.L_x_89) ;  /* 0x00000000000cc947 */ /* 0x000fea0003800000 */
[----:B01----:R-:W2:Y:S04]  /*12b0*/  LDG.E R21, desc[UR4][R16.64] ;  /* 0x0000000410157981 */ /* 0x003ea8000c1e1900 */
[----:B--2---:R1:W-:Y:S01]  /*12c0*/  REDG.E.ADD.F32.FTZ.RN.STRONG.GPU desc[UR4][R14.64+-0x4], R21 ;  /* 0xfffffc150e0079a6 */ /* 0x0043e2000c12f304 */
[----:B------:R-:W-:Y:S05]  /*12d0*/  BRA `(.L_x_90) ;  /* 0x0000000000087947 */ /* 0x000fea0003800000 */
.L_x_89:
[----:B01----:R-:W2:Y:S04]  /*12e0*/  LDG.E R21, desc[UR4][R16.64] ;  /* 0x0000000410157981 */ /* 0x003ea8000c1e1900 */
[----:B--2---:R0:W-:Y:S02]  /*12f0*/  REDG.E.ADD.F32.FTZ.RN.STRONG.GPU desc[UR4][R18.64], R21 ;  /* 0x00000015120079a6 */ /* 0x0041e4000c12f304 */
.L_x_90:
[----:B------:R-:W-:Y:S05]  /*1300*/  BSYNC.RECONVERGENT B0 ;  /* 0x0000000000007941 */ /* 0x000fea0003800200 */
.L_x_88:
[----:B------:R-:W-:Y:S04]  /*1310*/  BSSY.RECONVERGENT B0, `(.L_x_91) ;  /* 0x0000007000007945 */ /* 0x000fe80003800200 */
[----:B------:R-:W-:Y:S05]  /*1320*/  @!P4 BRA `(.L_x_92) ;  /* 0x00000000000cc947 */ /* 0x000fea0003800000 */
[----:B------:R-:W2:Y:S04]  /*1330*/  LDG.E R17, desc[UR4][R16.64+0x4] ;  /* 0x0000040410117981 */ /* 0x000ea8000c1e1900 */
[----:B--2---:R3:W-:Y:S01]  /*1340*/  REDG.E.ADD.F32.FTZ.RN.STRONG.GPU desc[UR4][R14.64], R17 ;  /* 0x000000110e0079a6 */ /* 0x0047e2000c12f304 */
[----:B------:R-:W-:Y:S05]  /*1350*/  BRA `(.L_x_93) ;  /* 0x0000000000087947 */ /* 0x000fea0003800000 */
.L_x_92:
[----:B------:R-:W2:Y:S04]  /*1360*/  LDG.E R17, desc[UR4][R16.64+0x4] ;  /* 0x0000040410117981 */ /* 0x000ea8000c1e1900 */
[----:B--2---:R2:W-:Y:S02]  /*1370*/  REDG.E.ADD.F32.FTZ.RN.STRONG.GPU desc[UR4][R18.64+0x4], R17 ;  /* 0x00000411120079a6 */ /* 0x0045e4000c12f304 */
.L_x_93:
[----:B------:R-:W-:Y:S05]  /*1380*/  BSYNC.RECONVERGENT B0 ;  /* 0x0000000000007941 */ /* 0x000fea0003800200 */
.L_x_91:
[----:B0-2---:R-:W-:Y:S01]  /*1390*/  IADD3 R18, P3, PT, R18, 0x10, RZ ;  /* 0x0000001012127810 */ /* 0x005fe20007f7e0ff */
[----:B-1----:R-:W-:Y:S01]  /*13a0*/  VIADD R21, R27, 0x4 ;  /* 0x000000041b157836 */ /* 0x002fe20000000000 */
[----:B------:R-:W-:Y:S01]  /*13b0*/  IADD3 R0, P2, PT, R14, 0x10, RZ ;  /* 0x000000100e007810 */ /* 0x000fe20007f5e0ff */
[----:B------:R-:W-:Y:S01]  /*13c0*/  VIADD R2, R2, 0x4 ;  /* 0x0000000402027836 */ /* 0x000fe20000000000 */
[----:B------:R-:W-:Y:S01]  /*13d0*/  IADD3 R23, PT, PT, R23, 0x4, RZ ;  /* 0x0000000417177810 */ /* 0x000fe20007ffe0ff */
[----:B------:R-:W-:Y:S01]  /*13e0*/  VIADD R25, R25, 0x4 ;  /* 0x0000000419197836 */ /* 0x000fe20000000000 */
[----:B---3--:R-:W-:Y:S01]  /*13f0*/  IADD3.X R17, PT, PT, RZ, R15, RZ, P2, !PT ;  /* 0x0000000fff117210 */ /* 0x008fe200017fe4ff */
[----:B------:R-:W-:Y:S02]  /*1400*/  IMAD.MOV.U32 R27, RZ, RZ, R3 ;  /* 0x000000ffff1b7224 */ /* 0x000fe400078e0003 */
[----:B------:R-:W-:-:S07]  /*1410*/  IMAD.X R19, RZ, RZ, R19, P3 ;  /* 0x000000ffff137224 */ /* 0x000fce00018e0613 */
.L_x_69:
[----:B------:R-:W-:-:S13]  /*1420*/  ISETP.NE.OR P0, PT, R2, RZ, P0 ;  /* 0x000000ff0200720c */ /* 0x000fda0000705670 */
[----:B------:R-:W-:Y:S05]  /*1430*/  @!P0 BRA `(.L_x_17) ;  /* 0x0000000000c08947 */ /* 0x000fea0003800000 */
.L_x_18:
[----:B------:R-:W-:-:S13]  /*1440*/  ISETP.GE.AND P4, PT, R6, RZ, PT ;  /* 0x000000ff0600720c */ /* 0x000fda0003f86270 */
.L_x_106:
[----:B------:R-:W-:Y:S01]  /*1450*/  BSSY.RECONVERGENT B0, `(.L_x_94) ;  /* 0x000000b000007945 */ /* 0x000fe20003800200 */
[----:B------:R-:W-:Y:S01]  /*1460*/  IMAD.WIDE R14, R23, 0x4, R10 ;  /* 0x00000004170e7825 */ /* 0x000fe200078e020a */
[----:B------:R-:W-:Y:S02]  /*1470*/  MOV R16, R0 ;  /* 0x0000000000107202 */ /* 0x000fe40000000f00 */
[----:B------:R-:W-:Y:S05]  /*1480*/  @!P4 BRA `(.L_x_95) ;  /* 0x000000000010c947 */ /* 0x000fea0003800000 */
[----:B------:R-:W2:Y:S01]  /*1490*/  LDG.E R29, desc[UR4][R14.64+-0x8] ;  /* 0xfffff8040e1d7981 */ /* 0x000ea2000c1e1900 */
[----:B------:R-:W-:-:S05]  /*14a0*/  IMAD.WIDE.U32 R26, R25, 0x4, R12 ;  /* 0x00000004191a7825 */ /* 0x000fca00078e000c */
[----:B--2---:R0:W-:Y:S01]  /*14b0*/  REDG.E.ADD.F32.FTZ.RN.STRONG.GPU desc[UR4][R26.64], R29 ;  /* 0x0000001d1a0079a6 */ /* 0x0041e2000c12f304 */
[----:B------:R-:W-:Y:S05]  /*14c0*/  BRA `(.L_x_96) ;  /* 0x00000000000c7947 */ /* 0x000fea0003800000 */
.L_x_95:
[----:B------:R-:W2:Y:S01]  /*14d0*/  LDG.E R29, desc[UR4][R14.64+-0x8] ;  /* 0xfffff8040e1d7981 */ /* 0x000ea2000c1e1900 */
[----:B------:R-:W-:-:S05]  /*14e0*/  IMAD.WIDE.U32 R26, R21, 0x4, R12 ;  /* 0x00000004151a7825 */ /* 0x000fca00078e000c */
[----:B--2---:R1:W-:Y:S02]  /*14f0*/  REDG.E.ADD.F32.FTZ.RN.STRONG.GPU desc[UR4][R26.64], R29 ;  /* 0x0000001d1a0079a6 */ /* 0x0043e4000c12f304 */
.L_x_96:
[----:B------:R-:W-:Y:S05]  /*1500*/  BSYNC.RECONVERGENT B0 ;  /* 0x0000000000007941 */ /* 0x000fea0003800200 */
.L_x_94:
[----:B------:R-:W-:Y:S04]  /*1510*/  BSSY.RECONVERGENT B0, `(.L_x_97) ;  /* 0x0000007000007945 */ /* 0x000fe80003800200 */
[----:B------:R-:W-:Y:S05]  /*1520*/  @!P4 BRA `(.L_x_98) ;  /* 0x00000000000cc947 */ /* 0x000fea0003800000 */
[----:B01----:R-:W2:Y:S04]  /*1530*/  LDG.E R27, desc[UR4][R14.64+-0x4] ;  /* 0xfffffc040e1b7981 */ /* 0x003ea8000c1e1900 */
[----:B--2---:R0:W-:Y:S01]  /*1540*/  REDG.E.ADD.F32.FTZ.RN.STRONG.GPU desc[UR4][R16.64+-0x8], R27 ;  /* 0xfffff81b100079a6 */ /* 0x0041e2000c12f304 */
[----:B------:R-:W-:Y:S05]  /*1550*/  BRA `(.L_x_99) ;  /* 0x0000000000087947 */ /* 0x000fea0003800000 */
.L_x_98:
[----:B01----:R-:W2:Y:S04]  /*1560*/  LDG.E R27, desc[UR4][R14.64+-0x4] ;  /* 0xfffffc040e1b7981 */ /* 0x003ea8000c1e1900 */
[----:B--2---:R1:W-:Y:S02]  /*1570*/  REDG.E.ADD.F32.FTZ.RN.STRONG.GPU desc[UR4][R18.64+-0x4], R27 ;  /* 0xfffffc1b120079a6 */ /* 0x0043e4000c12f304 */
.L_x_99:
[----:B------:R-:W-:Y:S05]  /*1580*/  BSYNC.RECONVERGENT B0 ;  /* 0x0000000000007941 */ /* 0x000fea0003800200 */
.L_x_97:
[----:B------:R-:W-:Y:S04]  /*1590*/  BSSY.RECONVERGENT B0, `(.L_x_100) ;  /* 0x0000007000007945 */ /* 0x000fe80003800200 */
[----:B------:R-:W-:Y:S05]  /*15a0*/  @!P4 BRA `(.L_x_101) ;  /* 0x00000000000cc947 */ /* 0x000fea0003800000 */
[----:B01----:R-:W2:Y:S04]  /*15b0*/  LDG.E R27, desc[UR4][R14.64] ;  /* 0x000000040e1b7981 */ /* 0x003ea8000c1e1900 */
[----:B--2---:R0:W-:Y:S01]  /*15c0*/  REDG.E.ADD.F32.FTZ.RN.STRONG.GPU desc[UR4][R16.64+-0x4], R27 ;  /* 0xfffffc1b100079a6 */ /* 0x0041e2000c12f304 */
[----:B------:R-:W-:Y:S05]  /*15d0*/  BRA `(.L_x_102) ;  /* 0x0000000000087947 */ /* 0x000fea0003800000 */
.L_x_101:
[----:B01----:R-:W2:Y:S04]  /*15e0*/  LDG.E R27, desc[UR4][R14.64] ;  /* 0x000000040e1b7981 */ /* 0x003ea8000c1e1900 */
[----:B--2---:R1:W-:Y:S02]  /*15f0*/  REDG.E.ADD.F32.FTZ.RN.STRONG.GPU desc[UR4][R18.64], R27 ;  /* 0x0000001b120079a6 */ /* 0x0043e4000c12f304 */
.L_x_102:
[----:B------:R-:W-:Y:S05]  /*1600*/  BSYNC.RECONVERGENT B0 ;  /* 0x0000000000007941 */ /* 0x000fea0003800200 */
.L_x_100:
[----:B------:R-:W-:Y:S04]  /*1610*/  BSSY.RECONVERGENT B0, `(.L_x_103) ;  /* 0x0000007000007945 */ /* 0x000fe80003800200 */
[----:B------:R-:W-:Y:S05]  /*1620*/  @!P4 BRA `(.L_x_104) ;  /* 0x00000000000cc947 */ /* 0x000fea0003800000 */
[----:B------:R-:W2:Y:S04]  /*1630*/  LDG.E R15, desc[UR4][R14.64+0x4] ;  /* 0x000004040e0f7981 */ /* 0x000ea8000c1e1900 */
[----:B--2---:R2:W-:Y:S01]  /*1640*/  REDG.E.ADD.F32.FTZ.RN.STRONG.GPU desc[UR4][R16.64], R15 ;  /* 0x0000000f100079a6 */ /* 0x0045e2000c12f304 */
[----:B------:R-:W-:Y:S05]  /*1650*/  BRA `(.L_x_105) ;  /* 0x0000000000087947 */ /* 0x000fea0003800000 */
.L_x_104:
[----:B------:R-:W2:Y:S04]  /*1660*/  LDG.E R15, desc[UR4][R14.64+0x4] ;  /* 0x000004040e0f7981 */ /* 0x000ea8000c1e1900 */
[----:B--2---:R3:W-:Y:S02]  /*1670*/  REDG.E.ADD.F32.FTZ.RN.STRONG.GPU desc[UR4][R18.64+0x4], R15 ;  /* 0x0000040f120079a6 */ /* 0x0047e4000c12f304 */
.L_x_105:
[----:B------:R-:W-:Y:S05]  /*1680*/  BSYNC.RECONVERGENT B0 ;  /* 0x0000000000007941 */ /* 0x000fea0003800200 */
.L_x_103:
[----:B------:R-:W-:Y:S01]  /*1690*/  VIADD R2, R2, 0x4 ;  /* 0x0000000402027836 */ /* 0x000fe20000000000 */
[----:B-1-3--:R-:W-:Y:S01]  /*16a0*/  IADD3 R18, P3, PT, R18, 0x10, RZ ;  /* 0x0000001012127810 */ /* 0x00afe20007f7e0ff */
[----:B------:R-:W-:Y:S01]  /*16b0*/  VIADD R23, R23, 0x4 ;  /* 0x0000000417177836 */ /* 0x000fe20000000000 */
[----:B------:R-:W-:Y:S02]  /*16c0*/  IADD3 R0, P2, PT, R16, 0x10, RZ ;  /* 0x0000001010007810 */ /* 0x000fe40007f5e0ff */
[----:B------:R-:W-:Y:S01]  /*16d0*/  ISETP.NE.AND P0, PT, R2, RZ, PT ;  /* 0x000000ff0200720c */ /* 0x000fe20003f05270 */
[----:B------:R-:W-:Y:S01]  /*16e0*/  IMAD.X R19, RZ, RZ, R19, P3 ;  /* 0x000000ffff137224 */ /* 0x000fe200018e0613 */
[----:B0-2---:R-:W-:Y:S02]  /*16f0*/  IADD3.X R17, PT, PT, RZ, R17, RZ, P2, !PT ;  /* 0x00000011ff117210 */ /* 0x005fe400017fe4ff */
[----:B------:R-:W-:Y:S02]  /*1700*/  IADD3 R25, PT, PT, R25, 0x4, RZ ;  /* 0x0000000419197810 */ /* 0x000fe40007ffe0ff */
[----:B------:R-:W-:-:S07]  /*1710*/  IADD3 R21, PT, PT, R21, 0x4, RZ ;  /* 0x0000000415157810 */ /* 0x000fce0007ffe0ff */
[----:B------:R-:W-:Y:S05]  /*1720*/  @P0 BRA `(.L_x_106) ;  /* 0xfffffffc00480947 */ /* 0x000fea000383ffff */
[----:B------:R-:W-:-:S07]  /*1730*/  IMAD.MOV.U32 R27, RZ, RZ, R3 ;  /* 0x000000ffff1b7224 */ /* 0x000fce00078e0003 */
.L_x_17:
[----:B------:R-:W0:Y:S02]  /*1740*/  LDC R14, c[0x0][0x388] ;  /* 0x0000e200ff0e7b82 */ /* 0x000e240000000800 */
[----:B0-----:R-:W-:-:S04]  /*1750*/  LOP3.LUT R0, R14, 0x3, RZ, 0xc0, !PT ;  /* 0x000000030e007812 */ /* 0x001fc800078ec0ff */
[----:B------:R-:W-:-:S13]  /*1760*/  ISETP.NE.AND P0, PT, R0, RZ, PT ;  /* 0x000000ff0000720c */ /* 0x000fda0003f05270 */
[----:B------:R-:W-:Y:S05]  /*1770*/  @!P0 BRA `(.L_x_107) ;  /* 0x0000000000c48947 */ /* 0x000fea0003800000 */
[----:B------:R-:W0:Y:S01]  /*1780*/  LDC.64 R2, c[0x0][0x398] ;  /* 0x0000e600ff027b82 */ /* 0x000e220000000a00 */
[----:B------:R-:W1:Y:S01]  /*1790*/  LDCU UR6, c[0x0][0x388] ;  /* 0x00007100ff0677ac */ /* 0x000e620008000800 */
[----:B------:R-:W-:Y:S01]  /*17a0*/  ISETP.GE.AND P0, PT, R6, RZ, PT ;  /* 0x000000ff0600720c */ /* 0x000fe20003f06270 */
[----:B------:R-:W-:Y:S01]  /*17b0*/  IMAD R15, R9, R14, RZ ;  /* 0x0000000e090f7224 */ /* 0x000fe200078e02ff */
[----:B------:R-:W-:Y:S01]  /*17c0*/  LOP3.LUT R6, RZ, R6, RZ, 0x33, !PT ;  /* 0x00000006ff067212 */ /* 0x000fe200078e33ff */
[----:B------:R-:W-:Y:S01]  /*17d0*/  BSSY.RECONVERGENT B0, `(.L_x_108) ;  /* 0x000000f000007945 */ /* 0x000fe20003800200 */
[----:B------:R-:W-:-:S03]  /*17e0*/  IADD3 R5, PT, PT, R5, R27, RZ ;  /* 0x0000001b05057210 */ /* 0x000fc60007ffe0ff */
[----:B-1----:R-:W-:Y:S02]  /*17f0*/  IMAD R6, R6, UR6, RZ ;  /* 0x0000000606067c24 */ /* 0x002fe4000f8e02ff */
[----:B0-----:R-:W-:-:S04]  /*1800*/  IMAD.WIDE R2, R15, 0x4, R2 ;  /* 0x000000040f027825 */ /* 0x001fc800078e0202 */
[----:B------:R-:W-:Y:S01]  /*1810*/  IMAD.WIDE R2, R5, 0x4, R2 ;  /* 0x0000000405027825 */ /* 0x000fe200078e0202 */
[----:B------:R-:W-:Y:S06]  /*1820*/  @!P0 BRA `(.L_x_109) ;  /* 0x0000000000148947 */ /* 0x000fec0003800000 */
[----:B------:R-:W2:Y:S01]  /*1830*/  LDG.E R5, desc[UR4][R2.64] ;  /* 0x0000000402057981 */ /* 0x000ea2000c1e1900 */
[----:B------:R-:W-:-:S04]  /*1840*/  IMAD.IADD R15, R4, 0x1, R27 ;  /* 0x00000001040f7824 */ /* 0x000fc800078e021b */
[----:B------:R-:W-:-:S05]  /*1850*/  IMAD.WIDE.U32 R14, R15, 0x4, R12 ;  /* 0x000000040f0e7825 */ /* 0x000fca00078e000c */
[----:B--2---:R0:W-:Y:S01]  /*1860*/  REDG.E.ADD.F32.FTZ.RN.STRONG.GPU desc[UR4][R14.64], R5 ;  /* 0x000000050e0079a6 */ /* 0x0041e2000c12f304 */
[----:B------:R-:W-:Y:S05]  /*1870*/  BRA `(.L_x_110) ;  /* 0x0000000000107947 */ /* 0x000fea0003800000 */
.L_x_109:
[----:B------:R-:W2:Y:S01]  /*1880*/  LDG.E R5, desc[UR4][R2.64] ;  /* 0x0000000402057981 */ /* 0x000ea2000c1e1900 */
[----:B------:R-:W-:-:S05]  /*1890*/  IADD3 R15, PT, PT, R6, R27, RZ ;  /* 0x0000001b060f7210 */ /* 0x000fca0007ffe0ff */
[----:B------:R-:W-:-:S05]  /*18a0*/  IMAD.WIDE.U32 R14, R15, 0x4, R12 ;  /* 0x000000040f0e7825 */ /* 0x000fca00078e000c */
[----:B--2---:R1:W-:Y:S02]  /*18b0*/  REDG.E.ADD.F32.FTZ.RN.STRONG.GPU desc[UR4][R14.64], R5 ;  /* 0x000000050e0079a6 */ /* 0x0043e4000c12f304 */
.L_x_110:
[----:B------:R-:W-:Y:S05]  /*18c0*/  BSYNC.RECONVERGENT B0 ;  /* 0x0000000000007941 */ /* 0x000fea0003800200 */
.L_x_108:
[----:B------:R-:W-:Y:S01]  /*18d0*/  ISETP.NE.AND P2, PT, R0, 0x1, PT ;  /* 0x000000010000780c */ /* 0x000fe20003f45270 */
[----:B------:R-:W-:-:S12]  /*18e0*/  BSSY.RECONVERGENT B0, `(.L_x_107) ;  /* 0x000001a000007945 */ /* 0x000fd80003800200 */
[----:B------:R-:W-:Y:S05]  /*18f0*/  @!P2 BRA `(.L_x_111) ;  /* 0x000000000060a947 */ /* 0x000fea0003800000 */
[-C--:B01----:R-:W-:Y:S01]  /*1900*/  IADD3 R15, P2, PT, R6, R27.reuse, RZ ;  /* 0x0000001b060f7210 */ /* 0x083fe20007f5e0ff */
[----:B------:R-:W-:Y:S01]  /*1910*/  BSSY.RECONVERGENT B1, `(.L_x_112) ;  /* 0x000000e000017945 */ /* 0x000fe20003800200 */
[----:B------:R-:W-:-:S03]  /*1920*/  IADD3 R27, P3, PT, R4, R27, RZ ;  /* 0x0000001b041b7210 */ /* 0x000fc60007f7e0ff */
[----:B------:R-:W-:Y:S01]  /*1930*/  IMAD.X R6, RZ, RZ, RZ, P2 ;  /* 0x000000ffff067224 */ /* 0x000fe200010e06ff */
[----:B------:R-:W-:Y:S02]  /*1940*/  IADD3.X R5, PT, PT, RZ, RZ, RZ, P3, !PT ;  /* 0x000000ffff057210 */ /* 0x000fe40001ffe4ff */
[-C--:B------:R-:W-:Y:S02]  /*1950*/  LEA R14, P2, R15, R12.reuse, 0x2 ;  /* 0x0000000c0f0e7211 */ /* 0x080fe400078410ff */
[----:B------:R-:W-:Y:S02]  /*1960*/  LEA R4, P3, R27, R12, 0x2 ;  /* 0x0000000c1b047211 */ /* 0x000fe400078610ff */
[-C--:B------:R-:W-:Y:S02]  /*1970*/  LEA.HI.X R15, R15, R13.reuse, R6, 0x2, P2 ;  /* 0x0000000d0f0f7211 */ /* 0x080fe400010f1406 */
[----:B------:R-:W-:Y:S01]  /*1980*/  LEA.HI.X R5, R27, R13, R5, 0x2, P3 ;  /* 0x0000000d1b057211 */ /* 0x000fe200018f1405 */
[----:B------:R-:W-:Y:S08]  /*1990*/  @!P0 BRA `(.L_x_113) ;  /* 0x00000000000c8947 */ /* 0x000ff00003800000 */
[----:B------:R-:W2:Y:S04]  /*19a0*/  LDG.E R17, desc[UR4][R2.64+0x4] ;  /* 0x0000040402117981 */ /* 0x000ea8000c1e1900 */
[----:B--2---:R0:W-:Y:S01]  /*19b0*/  REDG.E.ADD.F32.FTZ.RN.STRONG.GPU desc[UR4][R4.64+0x4], R17 ;  /* 0x00000411040079a6 */ /* 0x0041e2000c12f304 */
[----:B------:R-:W-:Y:S05]  /*19c0*/  BRA `(.L_x_114) ;  /* 0x0000000000087947 */ /* 0x000fea0003800000 */
.L_x_113:
[----:B------:R-:W2:Y:S04]  /*19d0*/  LDG.E R17, desc[UR4][R2.64+0x4] ;  /* 0x0000040402117981 */ /* 0x000ea8000c1e1900 */
[----:B--2---:R1:W-:Y:S02]  /*19e0*/  REDG.E.ADD.F32.FTZ.RN.STRONG.GPU desc[UR4][R14.64+0x4], R17 ;  /* 0x000004110e0079a6 */ /* 0x0043e4000c12f304 */
.L_x_114:
[----:B------:R-:W-:Y:S05]  /*19f0*/  BSYNC.RECONVERGENT B1 ;  /* 0x0000000000017941 */ /* 0x000fea0003800200 */
.L_x_112:
[----:B------:R-:W-:-:S13]  /*1a00*/  ISETP.NE.AND P2, PT, R0, 0x2, PT ;  /* 0x000000020000780c */ /* 0x000fda0003f45270 */
[----:B------:R-:W-:Y:S05]  /*1a10*/  @!P2 BRA `(.L_x_111) ;  /* 0x000000000018a947 */ /* 0x000fea0003800000 */
[----:B------:R-:W-:Y:S05]  /*1a20*/  @!P0 BRA `(.L_x_115) ;  /* 0x00000000000c8947 */ /* 0x000fea0003800000 */
[----:B------:R-:W2:Y:S04]  /*1a30*/  LDG.E R3, desc[UR4][R2.64+0x8] ;  /* 0x0000080402037981 */ /* 0x000ea8000c1e1900 */
[----:B--2---:R3:W-:Y:S01]  /*1a40*/  REDG.E.ADD.F32.FTZ.RN.STRONG.GPU desc[UR4][R4.64+0x8], R3 ;  /* 0x00000803040079a6 */ /* 0x0047e2000c12f304 */
[----:B------:R-:W-:Y:S05]  /*1a50*/  BRA `(.L_x_111) ;  /* 0x0000000000087947 */ /* 0x000fea0003800000 */
.L_x_115:
[----:B------:R-:W2:Y:S04]  /*1a60*/  LDG.E R3, desc[UR4][R2.64+0x8] ;  /* 0x0000080402037981 */ /* 0x000ea8000c1e1900 */
[----:B--2---:R2:W-:Y:S02]  /*1a70*/  REDG.E.ADD.F32.FTZ.RN.STRONG.GPU desc[UR4][R14.64+0x8], R3 ;  /* 0x000008030e0079a6 */ /* 0x0045e4000c12f304 */
.L_x_111:
[----:B------:R-:W-:Y:S05]  /*1a80*/  BSYNC.RECONVERGENT B0 ;  /* 0x0000000000007941 */ /* 0x000fea0003800200 */
.L_x_107:
[----:B------:R-:W-:Y:S05]  /*1a90*/  @P1 BRA `(.L_x_116) ;  /* 0xffffffe400c41947 */ /* 0x000fea000383ffff */
[----:B------:R-:W4:Y:S01]  /*1aa0*/  LDCU UR6, c[0x0][0x360] ;  /* 0x00006c00ff0677ac */ /* 0x000f220008000800 */
[----:B------:R-:W5:Y:S01]  /*1ab0*/  LDCU UR7, c[0x0][0x38c] ;  /* 0x00007180ff0777ac */ /* 0x000f620008000800 */
[----:B----4-:R-:W-:-:S05]  /*1ac0*/  VIADD R8, R8, UR6 ;  /* 0x0000000608087c36 */ /* 0x010fca0008000000 */
[----:B-----5:R-:W-:-:S13]  /*1ad0*/  ISETP.GE.AND P0, PT, R8, UR7, PT ;  /* 0x0000000708007c0c */ /* 0x020fda000bf06270 */
[----:B------:R-:W-:Y:S05]  /*1ae0*/  @!P0 BRA `(.L_x_117) ;  /* 0xffffffe400ac8947 */ /* 0x000fea000383ffff */
[----:B------:R-:W-:Y:S05]  /*1af0*/  EXIT ;  /* 0x000000000000794d */ /* 0x000fea0003800000 */
.L_x_16:
[C---:B------:R-:W-:Y:S01]  /*1b00*/  LOP3.LUT R20, R2.reuse, 0x7, RZ, 0xc0, !PT ;  /* 0x0000000702147812 */ /* 0x040fe200078ec0ff */
[----:B------:R-:W0:Y:S01]  /*1b10*/  LDCU UR10, c[0x0][0x388] ;  /* 0x00007100ff0a77ac */ /* 0x000e220008000800 */
[----:B------:R-:W-:Y:S02]  /*1b20*/  LOP3.LUT R21, R2, 0x3, RZ, 0xc0, !PT ;  /* 0x0000000302157812 */ /* 0x000fe400078ec0ff */
[----:B------:R-:W-:-:S04]  /*1b30*/  IADD3 R0, PT, PT, R20, -0x1, RZ ;  /* 0xffffffff14007810 */ /* 0x000fc80007ffe0ff */
[----:B------:R-:W-:Y:S02]  /*1b40*/  ISETP.GE.U32.AND P1, PT, R0, 0x3, PT ;  /* 0x000000030000780c */ /* 0x000fe40003f26070 */
[----:B------:R-:W-:-:S11]  /*1b50*/  LOP3.LUT R0, R2, 0x7ffffff8, RZ, 0xc0, !PT ;  /* 0x7ffffff802007812 */ /* 0x000fd600078ec0ff */
.L_x_131:
[----:B-123--:R-:W-:-:S07]  /*1b60*/  IMAD.MOV.U32 R7, RZ, RZ, RZ ;  /* 0x000000ffff077224 */ /* 0x00efce00078e00ff */
.L_x_130:
[----:B-1----:R-:W1:Y:S01]  /*1b70*/  LDCU UR7, c[0x0][0x390] ;  /* 0x00007200ff0777ac */ /* 0x002e620008000800 */
[----:B---3--:R-:W-:Y:S01]  /*1b80*/  SHF.R.S32.HI R3, RZ, 0x1f, R9 ;  /* 0x0000001fff037819 */ /* 0x008fe20000011409 */
[----:B--2---:R-:W2:Y:S01]  /*1b90*/  LDCU.64 UR8, c[0x0][0x3a0] ;  /* 0x00007400ff0877ac */ /* 0x004ea20008000a00 */
[----:B------:R-:W3:Y:S01]  /*1ba0*/  LDCU UR6, c[0x0][0x388] ;  /* 0x00007100ff0677ac */ /* 0x000ee20008000800 */
[----:B-1----:R-:W-:-:S05]  /*1bb0*/  IMAD R6, R8, UR7, R7 ;  /* 0x0000000708067c24 */ /* 0x002fca000f8e0207 */
[----:B------:R-:W-:-:S04]  /*1bc0*/  IADD3 R2, P0, PT, R9, R6, RZ ;  /* 0x0000000609027210 */ /* 0x000fc80007f1e0ff */
[----:B------:R-:W-:Y:S02]  /*1bd0*/  IADD3.X R3, PT, PT, RZ, R3, RZ, P0, !PT ;  /* 0x00000003ff037210 */ /* 0x000fe400007fe4ff */
[C---:B--2---:R-:W-:Y:S01]  /*1be0*/  LEA R4, P0, R2.reuse, UR8, 0x2 ;  /* 0x0000000802047c11 */ /* 0x044fe2000f8010ff */
[----:B------:R-:W1:Y:S03]  /*1bf0*/  LDCU UR8, c[0x0][0x388] ;  /* 0x00007100ff0877ac */ /* 0x000e660008000800 */
[----:B------:R-:W-:Y:S02]  /*1c00*/  LEA.HI.X R5, R2, UR9, R3, 0x2, P0 ;  /* 0x0000000902057c11 */ /* 0x000fe400080f1403 */
[----:B------:R-:W2:Y:S03]  /*1c10*/  LDC.64 R2, c[0x0][0x398] ;  /* 0x0000e600ff027b82 */ /* 0x000ea60000000a00 */
[----:B------:R-:W4:Y:S01]  /*1c20*/  LDG.E R10, desc[UR4][R4.64] ;  /* 0x00000004040a7981 */ /* 0x000f22000c1e1900 */
[----:B---3--:R-:W-:Y:S01]  /*1c30*/  UISETP.GE.U32.AND UP0, UPT, UR6, 0x8, UPT ;  /* 0x000000080600788c */ /* 0x008fe2000bf06070 */
[----:B------:R-:W-:-:S02]  /*1c40*/  VIADD R7, R7, 0x1 ;  /* 0x0000000107077836 */ /* 0x000fc40000000000 */
[----:B------:R-:W-:-:S03]  /*1c50*/  HFMA2 R14, -RZ, RZ, 0, 0 ;  /* 0x00000000ff0e7431 */ /* 0x000fc600000001ff */
[----:B------:R-:W-:Y:S01]  /*1c60*/  ISETP.NE.AND P2, PT, R7, UR7, PT ;  /* 0x0000000707007c0c */ /* 0x000fe2000bf45270 */
[----:B-1----:R-:W-:-:S04]  /*1c70*/  IMAD R11, R9, UR8, RZ ;  /* 0x00000008090b7c24 */ /* 0x002fc8000f8e02ff */
[----:B--2---:R-:W-:-:S04]  /*1c80*/  IMAD.WIDE R2, R11, 0x4, R2 ;  /* 0x000000040b027825 */ /* 0x004fc800078e0202 */
[----:B----4-:R-:W-:Y:S01]  /*1c90*/  IMAD R11, R10, UR6, RZ ;  /* 0x000000060a0b7c24 */ /* 0x010fe2000f8e02ff */
[----:B------:R-:W-:Y:S06]  /*1ca0*/  BRA.U !UP0, `(.L_x_118) ;  /* 0x0000000108747547 */ /* 0x000fec000b800000 */
[----:B------:R-:W-:Y:S01]  /*1cb0*/  ISETP.GE.AND P3, PT, R10, RZ, PT ;  /* 0x000000ff0a00720c */ /* 0x000fe20003f66270 */
[----:B------:R-:W-:-:S12]  /*1cc0*/  IMAD.MOV.U32 R17, RZ, RZ, RZ ;  /* 0x000000ffff117224 */ /* 0x000fd800078e00ff */
.L_x_121:
[----:B------:R-:W-:Y:S04]  /*1cd0*/  BSSY.RECONVERGENT B0, `(.L_x_119) ;  /* 0x0000016000007945 */ /* 0x000fe80003800200 */
[----:B--2---:R-:W-:Y:S05]  /*1ce0*/  @!P3 BRA `(.L_x_120) ;  /* 0x000000000050b947 */ /* 0x004fea0003800000 */
[----:B0-----:R-:W-:-:S04]  /*1cf0*/  IMAD R5, R6, UR10, R17 ;  /* 0x0000000a06057c24 */ /* 0x001fc8000f8e0211 */
[----:B------:R-:W-:-:S05]  /*1d00*/  IMAD.WIDE R4, R5, 0x4, R2 ;  /* 0x0000000405047825 */ /* 0x000fca00078e0202 */
[----:B------:R-:W2:Y:S01]  /*1d10*/  LDG.E R19, desc[UR4][R4.64] ;  /* 0x0000000404137981 */ /* 0x000ea2000c1e1900 */
[----:B------:R-:W-:-:S05]  /*1d20*/  IADD3 R15, PT, PT, R11, R17, RZ ;  /* 0x000000110b0f7210 */ /* 0x000fca0007ffe0ff */
[----:B------:R-:W-:-:S05]  /*1d30*/  IMAD.WIDE.U32 R14, R15, 0x4, R12 ;  /* 0x000000040f0e7825 */ /* 0x000fca00078e000c */
[----:B--2---:R0:W-:Y:S04]  /*1d40*/  REDG.E.ADD.F32.FTZ.RN.STRONG.GPU desc[UR4][R14.64], R19 ;  /* 0x000000130e0079a6 */ /* 0x0041e8000c12f304 */
[----:B------:R-:W2:Y:S04]  /*1d50*/  LDG.E R23, desc[UR4][R4.64+0x4] ;  /* 0x0000040404177981 */ /* 0x000ea8000c1e1900 */
[----:B--2---:R1:W-:Y:S04]  /*1d60*/  REDG.E.ADD.F32.FTZ.RN.STRONG.GPU desc[UR4][R14.64+0x4], R23 ;  /* 0x000004170e0079a6 */ /* 0x0043e8000c12f304 */
[----:B------:R-:W2:Y:S04]  /*1d70*/  LDG.E R25, desc[UR4][R4.64+0x8] ;  /* 0x0000080404197981 */ /* 0x000ea8000c1e1900 */
[----:B--2---:R2:W-:Y:S04]  /*1d80*/  REDG.E.ADD.F32.FTZ.RN.STRONG.GPU desc[UR4][R14.64+0x8], R25 ;  /* 0x000008190e0079a6 */ /* 0x0045e8000c12f304 */
[----:B------:R-:W3:Y:S04]  /*1d90*/  LDG.E R27, desc[UR4][R4.64+0xc] ;  /* 0x00000c04041b7981 */ /* 0x000ee8000c1e1900 */
[----:B---3--:R2:W-:Y:S04]  /*1da0*/  REDG.E.ADD.F32.FTZ.RN.STRONG.GPU desc[UR4][R14.64+0xc], R27 ;  /* 0x00000c1b0e0079a6 */ /* 0x0085e8000c12f304 */
[----:B------:R-:W3:Y:S04]  /*1db0*/  LDG.E R29, desc[UR4][R4.64+0x10] ;  /* 0x00001004041d7981 */ /* 0x000ee8000c1e1900 */
[----:B---3--:R2:W-:Y:S04]  /*1dc0*/  REDG.E.ADD.F32.FTZ.RN.STRONG.GPU desc[UR4][R14.64+0x10], R29 ;  /* 0x0000101d0e0079a6 */ /* 0x0085e8000c12f304 */
[----:B------:R-:W3:Y:S04]  /*1dd0*/  LDG.E R16, desc[UR4][R4.64+0x14] ;  /* 0x0000140404107981 */ /* 0x000ee8000c1e1900 */
[----:B---3--:R2:W-:Y:S04]  /*1de0*/  REDG.E.ADD.F32.FTZ.RN.STRONG.GPU desc[UR4][R14.64+0x14], R16 ;  /* 0x000014100e0079a6 */ /* 0x0085e8000c12f304 */
[----:B0-----:R-:W3:Y:S04]  /*1df0*/  LDG.E R19, desc[UR4][R4.64+0x18] ;  /* 0x0000180404137981 */ /* 0x001ee8000c1e1900 */
[----:B---3--:R2:W-:Y:S04]  /*1e00*/  REDG.E.ADD.F32.FTZ.RN.STRONG.GPU desc[UR4][R14.64+0x18], R19 ;  /* 0x000018130e0079a6 */ /* 0x0085e8000c12f304 */
[----:B-1----:R-:W3:Y:S04]  /*1e10*/  LDG.E R23, desc[UR4][R4.64+0x1c] ;  /* 0x00001c0404177981 */ /* 0x002ee8000c1e1900 */
[----:B---3--:R2:W-:Y:S02]  /*1e20*/  REDG.E.ADD.F32.FTZ.RN.STRONG.GPU desc[UR4][R14.64+0x1c], R23 ;  /* 0x00001c170e0079a6 */ /* 0x0085e4000c12f304 */
.L_x_120:
[----:B0-----:R-:W-:Y:S05]  /*1e30*/  BSYNC.RECONVERGENT B0 ;  /* 0x0000000000007941 */ /* 0x001fea0003800200 */
.L_x_119:
[----:B------:R-:W-:-:S05]  /*1e40*/  VIADD R17, R17, 0x8 ;  /* 0x0000000811117836 */ /* 0x000fca0000000000 */
[----:B------:R-:W-:-:S13]  /*1e50*/  ISETP.NE.AND P0, PT, R17, R0, PT ;  /* 0x000000001100720c */ /* 0x000fda0003f05270 */
[----:B------:R-:W-:Y:S05]  /*1e60*/  @P0 BRA `(.L_x_121) ;  /* 0xfffffffc00980947 */ /* 0x000fea000383ffff */
[----:B--2---:R-:W-:-:S07]  /*1e70*/  MOV R14, R0 ;  /* 0x00000000000e7202 */ /* 0x004fce0000000f00 */
.L_x_118:
[----:B------:R-:W-:-:S13]  /*1e80*/  ISETP.NE.AND P0, PT, R20, RZ, PT ;  /* 0x000000ff1400720c */ /* 0x000fda0003f05270 */
[----:B------:R-:W-:Y:S05]  /*1e90*/  @!P0 BRA `(.L_x_122) ;  /* 0x0000000000e48947 */ /* 0x000fea0003800000 */
[----:B------:R-:W-:Y:S05]  /*1ea0*/  @!P1 BRA `(.L_x_123) ;  /* 0x0000000000589947 */ /* 0x000fea0003800000 */
[----:B------:R-:W-:Y:S01]  /*1eb0*/  ISETP.GE.AND P0, PT, R10, RZ, PT ;  /* 0x000000ff0a00720c */ /* 0x000fe20003f06270 */
[----:B------:R-:W-:-:S12]  /*1ec0*/  BSSY.RECONVERGENT B0, `(.L_x_124) ;  /* 0x0000013000007945 */ /* 0x000fd80003800200 */
[----:B------:R-:W-:Y:S05]  /*1ed0*/  @!P0 BRA `(.L_x_125) ;  /* 0x0000000000448947 */ /* 0x000fea0003800000 */
[----:B------:R-:W1:Y:S02]  /*1ee0*/  LDCU UR6, c[0x0][0x388] ;  /* 0x00007100ff0677ac */ /* 0x000e640008000800 */
[----:B-1----:R-:W-:-:S04]  /*1ef0*/  IMAD R5, R6, UR6, R14 ;  /* 0x0000000606057c24 */ /* 0x002fc8000f8e020e */
[----:B------:R-:W-:-:S05]  /*1f00*/  IMAD.WIDE R4, R5, 0x4, R2 ;  /* 0x0000000405047825 */ /* 0x000fca00078e0202 */
[----:B------:R-:W2:Y:S01]  /*1f10*/  LDG.E R15, desc[UR4][R4.64] ;  /* 0x00000004040f7981 */ /* 0x000ea2000c1e1900 */
[----:B------:R-:W-:-:S04]  /*1f20*/  IMAD.IADD R17, R11, 0x1, R14 ;  /* 0x000000010b117824 */ /* 0x000fc800078e020e */
[----:B------:R-:W-:Y:S01]  /*1f30*/  IMAD.WIDE.U32 R16, R17, 0x4, R12 ;  /* 0x0000000411107825 */ /* 0x000fe200078e000c */
[----:B------:R-:W-:-:S04]  /*1f40*/  IADD3 R19, P0, PT, R11, R14, RZ ;  /* 0x0000000e0b137210 */ /* 0x000fc80007f1e0ff */
[----:B--2---:R1:W-:Y:S04]  /*1f50*/  REDG.E.ADD.F32.FTZ.RN.STRONG.GPU desc[UR4][R16.64], R15 ;  /* 0x0000000f100079a6 */ /* 0x0043e8000c12f304 */
[----:B------:R-:W2:Y:S01]  /*1f60*/  LDG.E R23, desc[UR4][R4.64+0x4] ;  /* 0x0000040404177981 */ /* 0x000ea2000c1e1900 */
[----:B------:R-:W-:Y:S02]  /*1f70*/  IADD3.X R22, PT, PT, RZ, RZ, RZ, P0, !PT ;  /* 0x000000ffff167210 */ /* 0x000fe400007fe4ff */
[----:B------:R-:W-:-:S04]  /*1f80*/  LEA R18, P0, R19, R12, 0x2 ;  /* 0x0000000c13127211 */ /* 0x000fc800078010ff */
[----:B------:R-:W-:-:S05]  /*1f90*/  LEA.HI.X R19, R19, R13, R22, 0x2, P0 ;  /* 0x0000000d13137211 */ /* 0x000fca00000f1416 */
[----:B--2---:R1:W-:Y:S04]  /*1fa0*/  REDG.E.ADD.F32.FTZ.RN.STRONG.GPU desc[UR4][R18.64+0x4], R23 ;  /* 0x00000417120079a6 */ /* 0x0043e8000c12f304 */
[----:B------:R-:W2:Y:S04]  /*1fb0*/  LDG.E R25, desc[UR4][R4.64+0x8] ;  /* 0x0000080404197981 */ /* 0x000ea8000c1e1900 */
[----:B--2---:R1:W-:Y:S04]  /*1fc0*/  REDG.E.ADD.F32.FTZ.RN.STRONG.GPU desc[UR4][R18.64+0x8], R25 ;  /* 0x00000819120079a6 */ /* 0x0043e8000c12f304 */
[----:B------:R-:W2:Y:S04]  /*1fd0*/  LDG.E R27, desc[UR4][R4.64+0xc] ;  /* 0x00000c04041b7981 */ /* 0x000ea8000c1e1900 */
[----:B--2---:R1:W-:Y:S02]  /*1fe0*/  REDG.E.ADD.F32.FTZ.RN.STRONG.GPU desc[UR4][R18.64+0xc], R27 ;  /* 0x00000c1b120079a6 */ /* 0x0043e4000c12f304 */
.L_x_125:
[----:B0-----:R-:W-:Y:S05]  /*1ff0*/  BSYNC.RECONVERGENT B0 ;  /* 0x0000000000007941 */ /* 0x001fea0003800200 */
.L_x_124:
[----:B------:R-:W-:-:S07]  /*2000*/  VIADD R14, R14, 0x4 ;  /* 0x000000040e0e7836 */ /* 0x000fce0000000000 */
.L_x_123:
[----:B------:R-:W-:Y:S01]  /*2010*/  ISETP.NE.AND P0, PT, R21, RZ, PT ;  /* 0x000000ff1500720c */ /* 0x000fe20003f05270 */
[----:B------:R-:W-:-:S12]  /*2020*/  BSSY.RECONVERGENT B0, `(.L_x_122) ;  /* 0x0000020000007945 */ /* 0x000fd80003800200 */
[----:B------:R-:W-:Y:S05]  /*2030*/  @!P0 BRA `(.L_x_126) ;  /* 0x0000000000788947 */ /* 0x000fea0003800000 */
[----:B------:R-:W-:-:S13]  /*2040*/  ISETP.NE.AND P0, PT, R21, 0x1, PT ;  /* 0x000000011500780c */ /* 0x000fda0003f05270 */
[----:B------:R-:W-:Y:S05]  /*2050*/  @!P0 BRA `(.L_x_127) ;  /* 0x0000000000488947 */ /* 0x000fea0003800000 */
[----:B------:R-:W-:Y:S01]  /*2060*/  ISETP.GE.AND P0, PT, R10, RZ, PT ;  /* 0x000000ff0a00720c */ /* 0x000fe20003f06270 */
[----:B------:R-:W-:-:S12]  /*2070*/  BSSY.RECONVERGENT B1, `(.L_x_128) ;  /* 0x000000f000017945 */ /* 0x000fd80003800200 */
[----:B------:R-:W-:Y:S05]  /*2080*/  @!P0 BRA `(.L_x_129) ;  /* 0x0000000000348947 */ /* 0x000fea0003800000 */
[----:B------:R-:W2:Y:S02]  /*2090*/  LDCU UR6, c[0x0][0x388] ;  /* 0x00007100ff0677ac */ /* 0x000ea40008000800 */
[----:B--2---:R-:W-:-:S04]  /*20a0*/  IMAD R5, R6, UR6, R14 ;  /* 0x0000000606057c24 */ /* 0x004fc8000f8e020e */
[----:B------:R-:W-:-:S05]  /*20b0*/  IMAD.WIDE R4, R5, 0x4, R2 ;  /* 0x0000000405047825 */ /* 0x000fca00078e0202 */
[----:B-1----:R-:W2:Y:S01]  /*20c0*/  LDG.E R15, desc[UR4][R4.64] ;  /* 0x00000004040f7981 */ /* 0x002ea2000c1e1900 */
[----:B------:R-:W-:-:S05]  /*20d0*/  IADD3 R17, PT, PT, R11, R14, RZ ;  /* 0x0000000e0b117210 */ /* 0x000fca0007ffe0ff */
[----:B------:R-:W-:Y:S01]  /*20e0*/  IMAD.WIDE.U32 R16, R17, 0x4, R12 ;  /* 0x0000000411107825 */ /* 0x000fe200078e000c */
[----:B------:R-:W-:-:S04]  /*20f0*/  IADD3 R19, P0, PT, R11, R14, RZ ;  /* 0x0000000e0b137210 */ /* 0x000fc80007f1e0ff */
[----:B--2---:R2:W-:Y:S04]  /*2100*/  REDG.E.ADD.F32.FTZ.RN.STRONG.GPU desc[UR4][R16.64], R15 ;  /* 0x0000000f100079a6 */ /* 0x0045e8000c12f304 */
[----:B------:R-:W3:Y:S01]  /*2110*/  LDG.E R23, desc[UR4][R4.64+0x4] ;  /* 0x0000040404177981 */ /* 0x000ee2000c1e1900 */
[----:B------:R-:W-:Y:S01]  /*2120*/  IMAD.X R22, RZ, RZ, RZ, P0 ;  /* 0x000000ffff167224 */ /* 0x000fe200000e06ff */
[----:B------:R-:W-:-:S04]  /*2130*/  LEA R18, P0, R19, R12, 0x2 ;  /* 0x0000000c13127211 */ /* 0x000fc800078010ff */
[----:B------:R-:W-:-:S05]  /*2140*/  LEA.HI.X R19, R19, R13, R22, 0x2, P0 ;  /* 0x0000000d13137211 */ /* 0x000fca00000f1416 */
[----:B---3--:R2:W-:Y:S04]  /*2150*/  REDG.E.ADD.F32.FTZ.RN.STRONG.GPU desc[UR4][R18.64+0x4], R23 ;  /* 0x00000417120079a6 */ /* 0x0085e8000c12f304 */
.L_x_129:
[----:B0-----:R-:W-:Y:S05]  /*2160*/  BSYNC.RECONVERGENT B1 ;  /* 0x0000000000017941 */ /* 0x001fea0003800200 */
.L_x_128:
[----:B------:R-:W-:-:S07]  /*2170*/  IADD3 R14, PT, PT, R14, 0x2, RZ ;  /* 0x000000020e0e7810 */ /* 0x000fce0007ffe0ff */
.L_x_127:
[----:B------:R-:W3:Y:S02]  /*2180*/  LDC R5, c[0x0][0x388] ;  /* 0x0000e200ff057b82 */ /* 0x000ee40000000800 */
[----:B---3--:R-:W-:-:S04]  /*2190*/  LOP3.LUT P0, RZ, R5, 0x1, RZ, 0xc0, !PT ;  /* 0x0000000105ff7812 */ /* 0x008fc8000780c0ff */
[----:B------:R-:W-:-:S13]  /*21a0*/  ISETP.LT.OR P0, PT, R10, RZ, !P0 ;  /* 0x000000ff0a00720c */ /* 0x000fda0004701670 */
[----:B------:R-:W-:Y:S05]  /*21b0*/  @P0 BRA `(.L_x_126) ;  /* 0x0000000000180947 */ /* 0x000fea0003800000 */
[----:B------:R-:W-:-:S04]  /*21c0*/  IMAD R5, R6, R5, R14 ;  /* 0x0000000506057224 */ /* 0x000fc800078e020e */
[----:B------:R-:W-:-:S06]  /*21d0*/  IMAD.WIDE R4, R5, 0x4, R2 ;  /* 0x0000000405047825 */ /* 0x000fcc00078e0202 */
[----:B------:R-:W3:Y:S01]  /*21e0*/  LDG.E R5, desc[UR4][R4.64] ;  /* 0x0000000404057981 */ /* 0x000ee2000c1e1900 */
[----:B------:R-:W-:-:S04]  /*21f0*/  IMAD.IADD R3, R11, 0x1, R14 ;  /* 0x000000010b037824 */ /* 0x000fc800078e020e */
[----:B------:R-:W-:-:S05]  /*2200*/  IMAD.WIDE.U32 R2, R3, 0x4, R12 ;  /* 0x0000000403027825 */ /* 0x000fca00078e000c */
[----:B---3--:R3:W-:Y:S02]  /*2210*/  REDG.E.ADD.F32.FTZ.RN.STRONG.GPU desc[UR4][R2.64], R5 ;  /* 0x00000005020079a6 */ /* 0x0087e4000c12f304 */
.L_x_126:
[----:B0-----:R-:W-:Y:S05]  /*2220*/  BSYNC.RECONVERGENT B0 ;  /* 0x0000000000007941 */ /* 0x001fea0003800200 */
.L_x_122:
[----:B------:R-:W-:Y:S05]  /*2230*/  @P2 BRA `(.L_x_130) ;  /* 0xfffffff8004c2947 */ /* 0x000fea000383ffff */
[----:B------:R-:W4:Y:S01]  /*2240*/  LDCU UR6, c[0x0][0x360] ;  /* 0x00006c00ff0677ac */ /* 0x000f220008000800 */
[----:B------:R-:W5:Y:S01]  /*2250*/  LDCU UR7, c[0x0][0x38c] ;  /* 0x00007180ff0777ac */ /* 0x000f620008000800 */
[----:B----4-:R-:W-:-:S04]  /*2260*/  IADD3 R8, PT, PT, R8, UR6, RZ ;  /* 0x0000000608087c10 */ /* 0x010fc8000fffe0ff */
[----:B-----5:R-:W-:-:S13]  /*2270*/  ISETP.GE.AND P0, PT, R8, UR7, PT ;  /* 0x0000000708007c0c */ /* 0x020fda000bf06270 */
[----:B------:R-:W-:Y:S05]  /*2280*/  @!P0 BRA `(.L_x_131) ;  /* 0xfffffff800348947 */ /* 0x000fea000383ffff */
[----:B0-----:R-:W-:Y:S05]  /*2290*/  EXIT ;  /* 0x000000000000794d */ /* 0x001fea0003800000 */
.L_x_132:
        /* <DEDUP_REMOVED lines=14> */
.L_x_731:


//--------------------- .text._Z15group_point_gpuiiiiiPKfPKiPfi --------------------------
	.section	.text._Z15group_point_gpuiiiiiPKfPKiPfi,"ax",@progbits
	.align	128
        .global         _Z15group_point_gpuiiiiiPKfPKiPfi
        .type           _Z15group_point_gpuiiiiiPKfPKiPfi,@function
        .size           _Z15group_point_gpuiiiiiPKfPKiPfi,(.L_x_732 - _Z15group_point_gpuiiiiiPKfPKiPfi)
        .other          _Z15group_point_gpuiiiiiPKfPKiPfi,@"STO_CUDA_ENTRY STV_DEFAULT"
_Z15group_point_gpuiiiiiPKfPKiPfi:
.text._Z15group_point_gpuiiiiiPKfPKiPfi:
[----:B------:R-:W-:Y:S01]  /*0000*/  LDC R1, c[0x0][0x37c] ;  /* 0x0000df00ff017b82 */ /* 0x000fe20000000800 */
[----:B------:R-:W0:Y:S07]  /*0010*/  S2R R2, SR_TID.X ;  /* 0x0000000000027919 */ /* 0x000e2e0000002100 */
[----:B------:R-:W0:Y:S01]  /*0020*/  LDC.64 R4, c[0x0][0x388] ;  /* 0x0000e200ff047b82 */ /* 0x000e220000000a00 */
[----:B------:R-:W1:Y:S01]  /*0030*/  LDCU UR7, c[0x0][0x390] ;  /* 0x00007200ff0777ac */ /* 0x000e620008000800 */
[----:B------:R-:W2:Y:S06]  /*0040*/  LDCU UR4, c[0x0][0x384] ;  /* 0x00007080ff0477ac */ /* 0x000eac0008000800 */
[----:B------:R-:W2:Y:S01]  /*0050*/  S2UR UR5, SR_CTAID.X ;  /* 0x00000000000579c3 */ /* 0x000ea20000002500 */
[----:B------:R-:W3:Y:S01]  /*0060*/  LDCU UR6, c[0x0][0x360] ;  /* 0x00006c00ff0677ac */ /* 0x000ee20008000800 */
[----:B0-----:R-:W-:Y:S01]  /*0070*/  ISETP.GE.AND P0, PT, R2, R5, PT ;  /* 0x000000050200720c */ /* 0x001fe20003f06270 */
[----:B-1----:R-:W-:Y:S01]  /*0080*/  IMAD R5, R5, UR7, RZ ;  /* 0x0000000705057c24 */ /* 0x002fe2000f8e02ff */
[----:B--2---:R-:W-:-:S03]  /*0090*/  UIMAD UR4, UR5, UR4, URZ ;  /* 0x00000004050472a4 */ /* 0x004fc6000f8e02ff */
[----:B------:R-:W-:-:S08]  /*00a0*/  IMAD R5, R5, UR5, RZ ;  /* 0x0000000505057c24 */ /* 0x000fd0000f8e02ff */
[----:B---3--:R-:W-:Y:S05]  /*00b0*/  @P0 EXIT ;  /* 0x000000000000094d */ /* 0x008fea0003800000 */
[----:B------:R-:W-:-:S04]  /*00c0*/  VIMNMX R0, PT, PT, R4, UR7, PT ;  /* 0x0000000704007c48 */ /* 0x000fc8000bfe0100 */
[----:B------:R-:W-:-:S13]  /*00d0*/  ISETP.GE.AND P0, PT, R0, 0x1, PT ;  /* 0x000000010000780c */ /* 0x000fda0003f06270 */
[----:B------:R-:W-:Y:S05]  /*00e0*/  @!P0 EXIT ;  /* 0x000000000000894d */ /* 0x000fea0003800000 */
[----:B------:R-:W0:Y:S01]  /*00f0*/  LDCU UR5, c[0x0][0x3b0] ;  /* 0x00007600ff0577ac */ /* 0x000e220008000800 */
[----:B------:R-:W1:Y:S01]  /*0100*/  LDC.64 R12, c[0x0][0x398] ;  /* 0x0000e600ff0c7b82 */ /* 0x000e620000000a00 */
[----:B------:R-:W-:Y:S02]  /*0110*/  IMAD R3, R4, UR4, RZ ;  /* 0x0000000404037c24 */ /* 0x000fe4000f8e02ff */
[----:B------:R-:W-:Y:S01]  /*0120*/  IMAD R0, R5, R4, RZ ;  /* 0x0000000405007224 */ /* 0x000fe200078e02ff */
[----:B------:R-:W2:Y:S01]  /*0130*/  LDCU.64 UR8, c[0x0][0x358] ;  /* 0x00006b00ff0877ac */ /* 0x000ea20008000a00 */
[----:B------:R-:W3:Y:S01]  /*0140*/  LDCU.64 UR12, c[0x0][0x3a8] ;  /* 0x00007500ff0c77ac */ /* 0x000ee20008000a00 */
[----:B0-----:R-:W-:Y:S01]  /*0150*/  UISETP.NE.AND UP0, UPT, UR5, URZ, UPT ;  /* 0x000000ff0500728c */ /* 0x001fe2000bf05270 */
[----:B-1----:R-:W-:Y:S01]  /*0160*/  IMAD.WIDE R12, R3, 0x4, R12 ;  /* 0x00000004030c7825 */ /* 0x002fe200078e020c */
[----:B------:R-:W-:-:S07]  /*0170*/  SHF.R.S32.HI R3, RZ, 0x1f, R0 ;  /* 0x0000001fff037819 */ /* 0x000fce0000011400 */
[----:B--23--:R-:W-:Y:S05]  /*0180*/  BRA.U !UP0, `(.L_x_133) ;  /* 0x0000000508f87547 */ /* 0x00cfea000b800000 */
[C---:B------:R-:W-:Y:S01]  /*0190*/  LOP3.LUT R23, R4.reuse, 0x3, RZ, 0xc0, !PT ;  /* 0x0000000304177812 */ /* 0x040fe200078ec0ff */
[----:B------:R-:W0:Y:S01]  /*01a0*/  LDCU UR12, c[0x0][0x388] ;  /* 0x00007100ff0c77ac */ /* 0x000e220008000800 */
[----:B------:R-:W-:Y:S01]  /*01b0*/  LOP3.LUT R4, R4, 0x7ffffffc, RZ, 0xc0, !PT ;  /* 0x7ffffffc04047812 */ /* 0x000fe200078ec0ff */
[----:B------:R-:W1:Y:S06]  /*01c0*/  LDCU.64 UR10, c[0x0][0x3a8] ;  /* 0x00007500ff0a77ac */ /* 0x000e6c0008000a00 */
.L_x_138:
[----:B--2---:R-:W2:Y:S01]  /*01d0*/  LDCU UR4, c[0x0][0x38c] ;  /* 0x00007180ff0477ac */ /* 0x004ea20008000800 */
[----:B------:R-:W-:Y:S02]  /*01e0*/  IMAD.MOV.U32 R6, RZ, RZ, R2 ;  /* 0x000000ffff067224 */ /* 0x000fe400078e0002 */
[----:B------:R-:W-:Y:S02]  /*01f0*/  VIADD R2, R2, UR6 ;  /* 0x0000000602027c36 */ /* 0x000fe40008000000 */
[----:B------:R-:W-:-:S03]  /*0200*/  IMAD.MOV.U32 R7, RZ, RZ, RZ ;  /* 0x000000ffff077224 */ /* 0x000fc600078e00ff */
[----:B--234-:R-:W-:-:S13]  /*0210*/  ISETP.GE.AND P1, PT, R2, UR4, PT ;  /* 0x0000000402007c0c */ /* 0x01cfda000bf26270 */
.L_x_137:
[----:B--2---:R-:W2:Y:S01]  /*0220*/  LDCU UR7, c[0x0][0x390] ;  /* 0x00007200ff0777ac */ /* 0x004ea20008000800 */
[----:B---3--:R-:W3:Y:S01]  /*0230*/  LDCU.64 UR4, c[0x0][0x3a0] ;  /* 0x00007400ff0477ac */ /* 0x008ee20008000a00 */
[----:B--2---:R-:W-:-:S05]  /*0240*/  IMAD R8, R6, UR7, R7 ;  /* 0x0000000706087c24 */ /* 0x004fca000f8e0207 */
[----:B------:R-:W-:-:S04]  /*0250*/  IADD3 R9, P0, PT, R5, R8, RZ ;  /* 0x0000000805097210 */ /* 0x000fc80007f1e0ff */
[----:B------:R-:W-:Y:S02]  /*0260*/  LEA.HI.X.SX32 R10, R5, RZ, 0x1, P0 ;  /* 0x000000ff050a7211 */ /* 0x000fe400000f0eff */
[C---:B---34-:R-:W-:Y:S01]  /*0270*/  LEA R14, P0, R9.reuse, UR4, 0x2 ;  /* 0x00000004090e7c11 */ /* 0x058fe2000f8010ff */
[----:B------:R-:W2:Y:S03]  /*0280*/  LDCU UR4, c[0x0][0x388] ;  /* 0x00007100ff0477ac */ /* 0x000ea60008000800 */
[----:B------:R-:W-:-:S05]  /*0290*/  LEA.HI.X R15, R9, UR5, R10, 0x2, P0 ;  /* 0x00000005090f7c11 */ /* 0x000fca00080f140a */
[----:B------:R-:W3:Y:S01]  /*02a0*/  LDG.E R9, desc[UR8][R14.64] ;  /* 0x000000080e097981 */ /* 0x000ee2000c1e1900 */
[----:B------:R-:W-:Y:S02]  /*02b0*/  VIADD R7, R7, 0x1 ;  /* 0x0000000107077836 */ /* 0x000fe40000000000 */
[----:B------:R-:W-:-:S03]  /*02c0*/  IMAD.MOV.U32 R11, RZ, RZ, RZ ;  /* 0x000000ffff0b7224 */ /* 0x000fc600078e00ff */
[----:B------:R-:W-:Y:S01]  /*02d0*/  ISETP.NE.AND P0, PT, R7, UR7, PT ;  /* 0x0000000707007c0c */ /* 0x000fe2000bf05270 */
[----:B--2---:R-:W-:-:S05]  /*02e0*/  IMAD.U32 R24, RZ, RZ, UR4 ;  /* 0x00000004ff187e24 */ /* 0x004fca000f8e00ff */
[----:B------:R-:W-:Y:S02]  /*02f0*/  ISETP.GE.U32.AND P2, PT, R24, 0x4, PT ;  /* 0x000000041800780c */ /* 0x000fe40003f46070 */
[----:B---3--:R-:W-:Y:S01]  /*0300*/  LOP3.LUT R17, RZ, R9, RZ, 0x33, !PT ;  /* 0x00000009ff117212 */ /* 0x008fe200078e33ff */
[----:B------:R-:W-:-:S04]  /*0310*/  IMAD R10, R9, R24, RZ ;  /* 0x00000018090a7224 */ /* 0x000fc800078e02ff */
[----:B------:R-:W-:-:S06]  /*0320*/  IMAD R22, R17, R24, RZ ;  /* 0x0000001811167224 */ /* 0x000fcc00078e02ff */
[----:B------:R-:W-:Y:S05]  /*0330*/  @!P2 BRA `(.L_x_134) ;  /* 0x0000000000d0a947 */ /* 0x000fea0003800000 */
[----:B------:R-:W-:Y:S01]  /*0340*/  ISETP.GE.AND P2, PT, R9, RZ, PT ;  /* 0x000000ff0900720c */ /* 0x000fe20003f46270 */
[----:B------:R-:W-:-:S12]  /*0350*/  IMAD.MOV.U32 R11, RZ, RZ, RZ ;  /* 0x000000ffff0b7224 */ /* 0x000fd800078e00ff */
.L_x_135:
[----:B--2---:R-:W-:-:S04]  /*0360*/  @P2 IMAD.IADD R19, R10, 0x1, R11 ;  /* 0x000000010a132824 */ /* 0x004fc800078e020b */
[----:B------:R-:W-:-:S05]  /*0370*/  @P2 IMAD.WIDE.U32 R18, R19, 0x4, R12 ;  /* 0x0000000413122825 */ /* 0x000fca00078e000c */
[----:B------:R2:W3:Y:S01]  /*0380*/  @P2 LDG.E R27, desc[UR8][R18.64] ;  /* 0x00000008121b2981 */ /* 0x0004e2000c1e1900 */
[----:B------:R-:W-:-:S04]  /*0390*/  @!P2 IMAD.IADD R15, R22, 0x1, R11 ;  /* 0x00000001160fa824 */ /* 0x000fc800078e020b */
[----:B------:R-:W-:-:S04]  /*03a0*/  @!P2 IMAD.WIDE.U32 R14, R15, 0x4, R12 ;  /* 0x000000040f0ea825 */ /* 0x000fc800078e000c */
[----:B0-----:R-:W-:Y:S01]  /*03b0*/  IMAD.U32 R24, RZ, RZ, UR12 ;  /* 0x0000000cff187e24 */ /* 0x001fe2000f8e00ff */
[----:B------:R-:W-:-:S03]  /*03c0*/  IADD3 R17, P4, PT, R10, R11, RZ ;  /* 0x0000000b0a117210 */ /* 0x000fc60007f9e0ff */
[----:B------:R-:W-:Y:S01]  /*03d0*/  IMAD R25, R8, R24, R11 ;  /* 0x0000001808197224 */ /* 0x000fe200078e020b */
[----:B------:R-:W3:Y:S04]  /*03e0*/  @!P2 LDG.E R27, desc[UR8][R14.64] ;  /* 0x000000080e1ba981 */ /* 0x000ee8000c1e1900 */
[----:B------:R-:W-:Y:S01]  /*03f0*/  IADD3 R26, P5, PT, R0, R25, RZ ;  /* 0x00000019001a7210 */ /* 0x000fe20007fbe0ff */
[----:B------:R-:W-:Y:S01]  /*0400*/  IMAD.X R21, RZ, RZ, RZ, P4 ;  /* 0x000000ffff157224 */ /* 0x000fe200020e06ff */
[----:B------:R-:W-:Y:S02]  /*0410*/  ISETP.GE.AND P3, PT, R9, RZ, PT ;  /* 0x000000ff0900720c */ /* 0x000fe40003f66270 */
[----:B------:R-:W-:Y:S02]  /*0420*/  LEA R16, P4, R17, R12, 0x2 ;  /* 0x0000000c11107211 */ /* 0x000fe400078810ff */
[----:B--2---:R-:W-:-:S02]  /*0430*/  LEA.HI.X.SX32 R19, R25, R3, 0x1, P5 ;  /* 0x0000000319137211 */ /* 0x004fc400028f0eff */
[C---:B-1----:R-:W-:Y:S02]  /*0440*/  LEA R20, P5, R26.reuse, UR10, 0x2 ;  /* 0x0000000a1a147c11 */ /* 0x042fe4000f8a10ff */
[----:B------:R-:W-:Y:S02]  /*0450*/  LEA.HI.X R17, R17, R13, R21, 0x2, P4 ;  /* 0x0000000d11117211 */ /* 0x000fe400020f1415 */
[----:B------:R-:W-:-:S05]  /*0460*/  LEA.HI.X R21, R26, UR11, R19, 0x2, P5 ;  /* 0x0000000b1a157c11 */ /* 0x000fca000a8f1413 */
[----:B---3--:R0:W-:Y:S04]  /*0470*/  STG.E desc[UR8][R20.64], R27 ;  /* 0x0000001b14007986 */ /* 0x0081e8000c101908 */
[----:B------:R-:W2:Y:S01]  /*0480*/  @P3 LDG.E R29, desc[UR8][R16.64+0x4] ;  /* 0x00000408101d3981 */ /* 0x000ea2000c1e1900 */
[----:B------:R-:W-:-:S05]  /*0490*/  IADD3 R15, P4, PT, R22, R11, RZ ;  /* 0x0000000b160f7210 */ /* 0x000fca0007f9e0ff */
[----:B------:R-:W-:Y:S01]  /*04a0*/  IMAD.X R18, RZ, RZ, RZ, P4 ;  /* 0x000000ffff127224 */ /* 0x000fe200020e06ff */
[----:B------:R-:W-:-:S04]  /*04b0*/  LEA R14, P4, R15, R12, 0x2 ;  /* 0x0000000c0f0e7211 */ /* 0x000fc800078810ff */
[----:B------:R-:W-:Y:S01]  /*04c0*/  LEA.HI.X R15, R15, R13, R18, 0x2, P4 ;  /* 0x0000000d0f0f7211 */ /* 0x000fe200020f1412 */
[----:B------:R-:W-:-:S04]  /*04d0*/  VIADD R18, R25, 0x1 ;  /* 0x0000000119127836 */ /* 0x000fc80000000000 */
[----:B------:R-:W2:Y:S01]  /*04e0*/  @!P3 LDG.E R29, desc[UR8][R14.64+0x4] ;  /* 0x000004080e1db981 */ /* 0x000ea2000c1e1900 */
[----:B------:R-:W-:-:S04]  /*04f0*/  IADD3 R19, P4, PT, R0, R18, RZ ;  /* 0x0000001200137210 */ /* 0x000fc80007f9e0ff */
[----:B------:R-:W-:Y:S02]  /*0500*/  LEA.HI.X.SX32 R26, R18, R3, 0x1, P4 ;  /* 0x00000003121a7211 */ /* 0x000fe400020f0eff */
[----:B------:R-:W-:-:S04]  /*0510*/  LEA R18, P4, R19, UR10, 0x2 ;  /* 0x0000000a13127c11 */ /* 0x000fc8000f8810ff */
[----:B------:R-:W-:-:S05]  /*0520*/  LEA.HI.X R19, R19, UR11, R26, 0x2, P4 ;  /* 0x0000000b13137c11 */ /* 0x000fca000a0f141a */
[----:B--2---:R1:W-:Y:S04]  /*0530*/  STG.E desc[UR8][R18.64], R29 ;  /* 0x0000001d12007986 */ /* 0x0043e8000c101908 */
[----:B0-----:R-:W2:Y:S01]  /*0540*/  @P3 LDG.E R27, desc[UR8][R16.64+0x8] ;  /* 0x00000808101b3981 */ /* 0x001ea2000c1e1900 */
[----:B------:R-:W-:-:S05]  /*0550*/  VIADD R20, R25, 0x2 ;  /* 0x0000000219147836 */ /* 0x000fca0000000000 */
[----:B------:R-:W-:-:S04]  /*0560*/  IADD3 R21, P4, PT, R0, R20, RZ ;  /* 0x0000001400157210 */ /* 0x000fc80007f9e0ff */
[----:B------:R-:W-:Y:S01]  /*0570*/  LEA.HI.X.SX32 R26, R20, R3, 0x1, P4 ;  /* 0x00000003141a7211 */ /* 0x000fe200020f0eff */
[----:B------:R-:W2:Y:S01]  /*0580*/  @!P3 LDG.E R27, desc[UR8][R14.64+0x8] ;  /* 0x000008080e1bb981 */ /* 0x000ea2000c1e1900 */
[----:B------:R-:W-:-:S04]  /*0590*/  LEA R20, P4, R21, UR10, 0x2 ;  /* 0x0000000a15147c11 */ /* 0x000fc8000f8810ff */
[----:B------:R-:W-:-:S05]  /*05a0*/  LEA.HI.X R21, R21, UR11, R26, 0x2, P4 ;  /* 0x0000000b15157c11 */ /* 0x000fca000a0f141a */
[----:B--2---:R2:W-:Y:S04]  /*05b0*/  STG.E desc[UR8][R20.64], R27 ;  /* 0x0000001b14007986 */ /* 0x0045e8000c101908 */
[----:B------:R-:W3:Y:S01]  /*05c0*/  @P3 LDG.E R26, desc[UR8][R16.64+0xc] ;  /* 0x00000c08101a3981 */ /* 0x000ee2000c1e1900 */
[----:B------:R-:W-:-:S03]  /*05d0*/  VIADD R25, R25, 0x3 ;  /* 0x0000000319197836 */ /* 0x000fc60000000000 */
[----:B------:R-:W3:Y:S02]  /*05e0*/  @!P3 LDG.E R26, desc[UR8][R14.64+0xc] ;  /* 0x00000c080e1ab981 */ /* 0x000ee4000c1e1900 */
[----:B-1----:R-:W-:Y:S01]  /*05f0*/  IADD3 R19, P3, PT, R0, R25, RZ ;  /* 0x0000001900137210 */ /* 0x002fe20007f7e0ff */
[----:B------:R-:W-:-:S03]  /*0600*/  VIADD R11, R11, 0x4 ;  /* 0x000000040b0b7836 */ /* 0x000fc60000000000 */
[----:B------:R-:W-:Y:S02]  /*0610*/  LEA.HI.X.SX32 R28, R25, R3, 0x1, P3 ;  /* 0x00000003191c7211 */ /* 0x000fe400018f0eff */
[----:B------:R-:W-:-:S04]  /*0620*/  LEA R18, P3, R19, UR10, 0x2 ;  /* 0x0000000a13127c11 */ /* 0x000fc8000f8610ff */
[----:B------:R-:W-:Y:S02]  /*0630*/  LEA.HI.X R19, R19, UR11, R28, 0x2, P3 ;  /* 0x0000000b13137c11 */ /* 0x000fe400098f141c */
[----:B------:R-:W-:-:S03]  /*0640*/  ISETP.NE.AND P3, PT, R11, R4, PT ;  /* 0x000000040b00720c */ /* 0x000fc60003f65270 */
[----:B---3--:R2:W-:Y:S10]  /*0650*/  STG.E desc[UR8][R18.64], R26 ;  /* 0x0000001a12007986 */ /* 0x0085f4000c101908 */
[----:B------:R-:W-:Y:S05]  /*0660*/  @P3 BRA `(.L_x_135) ;  /* 0xfffffffc003c3947 */ /* 0x000fea000383ffff */
[----:B------:R-:W-:-:S07]  /*0670*/  IMAD.MOV.U32 R11, RZ, RZ, R4 ;  /* 0x000000ffff0b7224 */ /* 0x000fce00078e0004 */
.L_x_134:
[----:B------:R-:W-:-:S13]  /*0680*/  ISETP.NE.AND P2, PT, R23, RZ, PT ;  /* 0x000000ff1700720c */ /* 0x000fda0003f45270 */
[----:B------:R-:W-:Y:S05]  /*0690*/  @!P2 BRA `(.L_x_136) ;  /* 0x0000000000a8a947 */ /* 0x000fea0003800000 */
[----:B------:R-:W-:Y:S01]  /*06a0*/  ISETP.GE.AND P2, PT, R9, RZ, PT ;  /* 0x000000ff0900720c */ /* 0x000fe20003f46270 */
[----:B------:R-:W3:-:S12]  /*06b0*/  LDCU.64 UR4, c[0x0][0x3a8] ;  /* 0x00007500ff0477ac */ /* 0x000ed80008000a00 */
[----:B------:R-:W-:-:S04]  /*06c0*/  @P2 IMAD.IADD R15, R10, 0x1, R11 ;  /* 0x000000010a0f2824 */ /* 0x000fc800078e020b */
[----:B------:R-:W-:-:S05]  /*06d0*/  @P2 IMAD.WIDE.U32 R14, R15, 0x4, R12 ;  /* 0x000000040f0e2825 */ /* 0x000fca00078e000c */
[----:B--2---:R-:W2:Y:S01]  /*06e0*/  @P2 LDG.E R19, desc[UR8][R14.64] ;  /* 0x000000080e132981 */ /* 0x004ea2000c1e1900 */
[----:B------:R-:W-:-:S04]  /*06f0*/  @!P2 IMAD.IADD R17, R22, 0x1, R11 ;  /* 0x000000011611a824 */ /* 0x000fc800078e020b */
[----:B------:R-:W-:-:S04]  /*0700*/  @!P2 IMAD.WIDE.U32 R16, R17, 0x4, R12 ;  /* 0x000000041110a825 */ /* 0x000fc800078e000c */
[----:B------:R-:W-:-:S05]  /*0710*/  IMAD R24, R8, R24, R11 ;  /* 0x0000001808187224 */ /* 0x000fca00078e020b */
[----:B------:R-:W-:Y:S01]  /*0720*/  IADD3 R9, P3, PT, R0, R24, RZ ;  /* 0x0000001800097210 */ /* 0x000fe20007f7e0ff */
[----:B------:R-:W2:Y:S03]  /*0730*/  @!P2 LDG.E R19, desc[UR8][R16.64] ;  /* 0x000000081013a981 */ /* 0x000ea6000c1e1900 */
[----:B------:R-:W-:Y:S02]  /*0740*/  LEA.HI.X.SX32 R18, R24, R3, 0x1, P3 ;  /* 0x0000000318127211 */ /* 0x000fe400018f0eff */
[----:B---3--:R-:W-:-:S04]  /*0750*/  LEA R8, P3, R9, UR4, 0x2 ;  /* 0x0000000409087c11 */ /* 0x008fc8000f8610ff */
[----:B------:R-:W-:Y:S02]  /*0760*/  LEA.HI.X R9, R9, UR5, R18, 0x2, P3 ;  /* 0x0000000509097c11 */ /* 0x000fe400098f1412 */
[----:B------:R-:W-:-:S03]  /*0770*/  ISETP.NE.AND P3, PT, R23, 0x1, PT ;  /* 0x000000011700780c */ /* 0x000fc60003f65270 */
[----:B--2---:R3:W-:Y:S10]  /*0780*/  STG.E desc[UR8][R8.64], R19 ;  /* 0x0000001308007986 */ /* 0x0047f4000c101908 */
[----:B------:R-:W-:Y:S05]  /*0790*/  @!P3 BRA `(.L_x_136) ;  /* 0x000000000068b947 */ /* 0x000fea0003800000 */
[----:B---3--:R-:W-:-:S05]  /*07a0*/  IADD3 R9, P3, PT, R10, R11, RZ ;  /* 0x0000000b0a097210 */ /* 0x008fca0007f7e0ff */
[----:B------:R-:W-:Y:S01]  /*07b0*/  IMAD.X R10, RZ, RZ, RZ, P3 ;  /* 0x000000ffff0a7224 */ /* 0x000fe200018e06ff */
[----:B------:R-:W-:-:S04]  /*07c0*/  LEA R8, P3, R9, R12, 0x2 ;  /* 0x0000000c09087211 */ /* 0x000fc800078610ff */
[----:B------:R-:W-:-:S05]  /*07d0*/  LEA.HI.X R9, R9, R13, R10, 0x2, P3 ;  /* 0x0000000d09097211 */ /* 0x000fca00018f140a */
        /* <DEDUP_REMOVED lines=10> */
[----:B------:R-:W-:Y:S02]  /*0880*/  LEA.HI.X R15, R15, UR5, R16, 0x2, P3 ;  /* 0x000000050f0f7c11 */ /* 0x000fe400098f1410 */
[----:B------:R-:W-:-:S03]  /*0890*/  ISETP.NE.AND P3, PT, R23, 0x2, PT ;  /* 0x000000021700780c */ /* 0x000fc60003f65270 */
[----:B--2---:R4:W-:Y:S10]  /*08a0*/  STG.E desc[UR8][R14.64], R17 ;  /* 0x000000110e007986 */ /* 0x0049f4000c101908 */
[----:B------:R-:W-:Y:S05]  /*08b0*/  @!P3 BRA `(.L_x_136) ;  /* 0x000000000020b947 */ /* 0x000fea0003800000 */
[----:B----4-:R-:W2:Y:S01]  /*08c0*/  @P2 LDG.E R17, desc[UR8][R8.64+0x8] ;  /* 0x0000080808112981 */ /* 0x010ea2000c1e1900 */
[----:B------:R-:W-:-:S03]  /*08d0*/  VIADD R24, R24, 0x2 ;  /* 0x0000000218187836 */ /* 0x000fc60000000000 */
[----:B------:R-:W2:Y:S02]  /*08e0*/  @!P2 LDG.E R17, desc[UR8][R10.64+0x8] ;  /* 0x000008080a11a981 */ /* 0x000ea4000c1e1900 */
[----:B------:R-:W-:-:S04]  /*08f0*/  IADD3 R15, P2, PT, R0, R24, RZ ;  /* 0x00000018000f7210 */ /* 0x000fc80007f5e0ff */
[----:B------:R-:W-:Y:S02]  /*0900*/  LEA.HI.X.SX32 R24, R24, R3, 0x1, P2 ;  /* 0x0000000318187211 */ /* 0x000fe400010f0eff */
[----:B------:R-:W-:-:S04]  /*0910*/  LEA R14, P2, R15, UR4, 0x2 ;  /* 0x000000040f0e7c11 */ /* 0x000fc8000f8410ff */
[----:B------:R-:W-:-:S05]  /*0920*/  LEA.HI.X R15, R15, UR5, R24, 0x2, P2 ;  /* 0x000000050f0f7c11 */ /* 0x000fca00090f1418 */
[----:B--2---:R2:W-:Y:S04]  /*0930*/  STG.E desc[UR8][R14.64], R17 ;  /* 0x000000110e007986 */ /* 0x0045e8000c101908 */
.L_x_136:
[----:B------:R-:W-:Y:S05]  /*0940*/  @P0 BRA `(.L_x_137) ;  /* 0xfffffff800340947 */ /* 0x000fea000383ffff */
[----:B------:R-:W-:Y:S05]  /*0950*/  @!P1 BRA `(.L_x_138) ;  /* 0xfffffff8001c9947 */ /* 0x000fea000383ffff */
[----:B01----:R-:W-:Y:S05]  /*0960*/  EXIT ;  /* 0x000000000000794d */ /* 0x003fea0003800000 */
.L_x_133:
[----:B0123--:R-:W-:-:S07]  /*0970*/  IMAD.MOV.U32 R5, RZ, RZ, RZ ;  /* 0x000000ffff057224 */ /* 0x00ffce00078e00ff */
.L_x_144:
[----:B0-----:R-:W0:Y:S01]  /*0980*/  S2R R4, SR_CTAID.X ;  /* 0x0000000000047919 */ /* 0x001e220000002500 */
[----:B-1----:R-:W1:Y:S01]  /*0990*/  LDCU UR7, c[0x0][0x390] ;  /* 0x00007200ff0777ac */ /* 0x002e620008000800 */
[----:B--2---:R-:W2:Y:S01]  /*09a0*/  LDCU.64 UR4, c[0x0][0x388] ;  /* 0x00007100ff0477ac */ /* 0x004ea20008000a00 */
[----:B---3--:R-:W3:Y:S01]  /*09b0*/  LDCU.64 UR10, c[0x0][0x3a0] ;  /* 0x00007400ff0a77ac */ /* 0x008ee20008000a00 */
[----:B-1----:R-:W-:Y:S01]  /*09c0*/  IMAD R6, R2, UR7, R5 ;  /* 0x0000000702067c24 */ /* 0x002fe2000f8e0205 */
[----:B--2---:R-:W-:-:S06]  /*09d0*/  UIMAD UR5, UR7, UR5, URZ ;  /* 0x00000005070572a4 */ /* 0x004fcc000f8e02ff */
[----:B0-----:R-:W-:-:S05]  /*09e0*/  IMAD R7, R4, UR5, RZ ;  /* 0x0000000504077c24 */ /* 0x001fca000f8e02ff */
[----:B------:R-:W-:-:S04]  /*09f0*/  IADD3 R4, P0, PT, R7, R6, RZ ;  /* 0x0000000607047210 */ /* 0x000fc80007f1e0ff */
[----:B------:R-:W-:Y:S02]  /*0a00*/  LEA.HI.X.SX32 R7, R7, RZ, 0x1, P0 ;  /* 0x000000ff07077211 */ /* 0x000fe400000f0eff */
[----:B---3--:R-:W-:-:S04]  /*0a10*/  LEA R8, P0, R4, UR10, 0x2 ;  /* 0x0000000a04087c11 */ /* 0x008fc8000f8010ff */
[----:B------:R-:W-:-:S05]  /*0a20*/  LEA.HI.X R9, R4, UR11, R7, 0x2, P0 ;  /* 0x0000000b04097c11 */ /* 0x000fca00080f1407 */
[----:B------:R-:W2:Y:S01]  /*0a30*/  LDG.E R4, desc[UR8][R8.64] ;  /* 0x0000000808047981 */ /* 0x000ea2000c1e1900 */
[----:B------:R-:W-:Y:S01]  /*0a40*/  UISETP.GE.U32.AND UP0, UPT, UR4, 0x8, UPT ;  /* 0x000000080400788c */ /* 0x000fe2000bf06070 */
[----:B------:R-:W-:Y:S02]  /*0a50*/  IMAD.MOV.U32 R7, RZ, RZ, RZ ;  /* 0x000000ffff077224 */ /* 0x000fe400078e00ff */
[----:B--2---:R-:W-:-:S06]  /*0a60*/  IMAD R11, R4, UR4, RZ ;  /* 0x00000004040b7c24 */ /* 0x004fcc000f8e02ff */
[----:B------:R-:W-:Y:S05]  /*0a70*/  BRA.U !UP0, `(.L_x_139) ;  /* 0x00000005088c7547 */ /* 0x000fea000b800000 */
[----:B------:R-:W-:Y:S01]  /*0a80*/  IADD3 R24, P0, PT, R12, 0x10, RZ ;  /* 0x000000100c187810 */ /* 0x000fe20007f1e0ff */
[----:B------:R-:W-:Y:S01]  /*0a90*/  IMAD R9, R6, UR4, RZ ;  /* 0x0000000406097c24 */ /* 0x000fe2000f8e02ff */
[----:B------:R-:W-:Y:S01]  /*0aa0*/  ULOP3.LUT UR4, UR4, 0x7ffffff8, URZ, 0xc0, !UPT ;  /* 0x7ffffff804047892 */ /* 0x000fe2000f8ec0ff */
[----:B------:R-:W-:Y:S02]  /*0ab0*/  IMAD.MOV.U32 R8, RZ, RZ, R11 ;  /* 0x000000ffff087224 */ /* 0x000fe400078e000b */
[----:B------:R-:W-:Y:S01]  /*0ac0*/  IMAD.X R25, RZ, RZ, R13, P0 ;  /* 0x000000ffff197224 */ /* 0x000fe200000e060d */
[----:B------:R-:W-:Y:S01]  /*0ad0*/  UIADD3 UR4, UPT, UPT, -UR4, URZ, URZ ;  /* 0x000000ff04047290 */ /* 0x000fe2000fffe1ff */
[----:B------:R-:W-:Y:S01]  /*0ae0*/  ISETP.GE.AND P0, PT, R4, RZ, PT ;  /* 0x000000ff0400720c */ /* 0x000fe20003f06270 */
[----:B------:R-:W-:Y:S02]  /*0af0*/  VIADD R6, R9, 0x7 ;  /* 0x0000000709067836 */ /* 0x000fe40000000000 */
[----:B------:R-:W-:-:S04]  /*0b00*/  IMAD.WIDE.U32 R24, R11, 0x4, R24 ;  /* 0x000000040b187825 */ /* 0x000fc800078e0018 */
[----:B------:R-:W-:Y:S02]  /*0b10*/  IMAD.MOV.U32 R29, RZ, RZ, R25 ;  /* 0x000000ffff1d7224 */ /* 0x000fe400078e0019 */
[C---:B------:R-:W-:Y:S02]  /*0b20*/  VIADD R10, R9.reuse, 0x6 ;  /* 0x00000006090a7836 */ /* 0x040fe40000000000 */
[C---:B------:R-:W-:Y:S02]  /*0b30*/  VIADD R11, R9.reuse, 0x5 ;  /* 0x00000005090b7836 */ /* 0x040fe40000000000 */
[C---:B------:R-:W-:Y:S02]  /*0b40*/  VIADD R21, R9.reuse, 0x4 ;  /* 0x0000000409157836 */ /* 0x040fe40000000000 */
[C---:B------:R-:W-:Y:S02]  /*0b50*/  VIADD R20, R9.reuse, 0x1 ;  /* 0x0000000109147836 */ /* 0x040fe40000000000 */
[----:B------:R-:W-:-:S02]  /*0b60*/  VIADD R22, R9, 0x2 ;  /* 0x0000000209167836 */ /* 0x000fc40000000000 */
[----:B------:R-:W-:Y:S02]  /*0b70*/  VIADD R23, R9, 0x3 ;  /* 0x0000000309177836 */ /* 0x000fe40000000000 */
[----:B------:R-:W-:-:S07]  /*0b80*/  IMAD.U32 R7, RZ, RZ, UR4 ;  /* 0x00000004ff077e24 */ /* 0x000fce000f8e00ff */
.L_x_140:
[----:B-1----:R-:W-:Y:S02]  /*0b90*/  IMAD.MOV.U32 R27, RZ, RZ, RZ ;  /* 0x000000ffff1b7224 */ /* 0x002fe400078e00ff */
[----:B------:R-:W-:-:S05]  /*0ba0*/  @P0 IMAD.WIDE.U32 R14, R8, 0x4, R12 ;  /* 0x00000004080e0825 */ /* 0x000fca00078e000c */
[----:B------:R0:W2:Y:S01]  /*0bb0*/  @P0 LDG.E R27, desc[UR8][R14.64] ;  /* 0x000000080e1b0981 */ /* 0x0000a2000c1e1900 */
[C---:B------:R-:W-:Y:S01]  /*0bc0*/  IADD3 R16, P1, PT, R0.reuse, R9, RZ ;  /* 0x0000000900107210 */ /* 0x040fe20007f3e0ff */
[----:B------:R-:W-:Y:S02]  /*0bd0*/  IMAD.IADD R18, R0, 0x1, R9 ;  /* 0x0000000100127824 */ /* 0x000fe400078e0209 */
[----:B------:R-:W-:Y:S01]  /*0be0*/  IMAD.MOV.U32 R25, RZ, RZ, RZ ;  /* 0x000000ffff197224 */ /* 0x000fe200078e00ff */
[----:B------:R-:W-:Y:S02]  /*0bf0*/  LEA RZ, P2, R16, UR12, 0x2 ;  /* 0x0000000c10ff7c11 */ /* 0x000fe4000f8410ff */
[----:B------:R-:W-:Y:S02]  /*0c00*/  LEA.HI.X.SX32 R17, R9, R3, 0x1, P1 ;  /* 0x0000000309117211 */ /* 0x000fe400008f0eff */
[----:B------:R-:W-:Y:S01]  /*0c10*/  LEA R18, R18, UR12, 0x2 ;  /* 0x0000000c12127c11 */ /* 0x000fe2000f8e10ff */
[----:B0-----:R-:W-:Y:S01]  /*0c20*/  IMAD.MOV.U32 R14, RZ, RZ, R24 ;  /* 0x000000ffff0e7224 */ /* 0x001fe200078e0018 */
[----:B------:R-:W-:Y:S01]  /*0c30*/  LEA.HI.X R19, R16, UR13, R17, 0x2, P2 ;  /* 0x0000000d10137c11 */ /* 0x000fe200090f1411 */
[----:B------:R-:W-:Y:S01]  /*0c40*/  IMAD.MOV.U32 R15, RZ, RZ, R29 ;  /* 0x000000ffff0f7224 */ /* 0x000fe200078e001d */
[----:B------:R-:W-:-:S03]  /*0c50*/  IADD3 R17, P1, PT, R0, R20, RZ ;  /* 0x0000001400117210 */ /* 0x000fc60007f3e0ff */
[----:B--2---:R0:W-:Y:S04]  /*0c60*/  STG.E desc[UR8][R18.64], R27 ;  /* 0x0000001b12007986 */ /* 0x0041e8000c101908 */
[----:B------:R-:W2:Y:S01]  /*0c70*/  @P0 LDG.E R25, desc[UR8][R14.64+-0xc] ;  /* 0xfffff4080e190981 */ /* 0x000ea2000c1e1900 */
[----:B------:R-:W-:Y:S01]  /*0c80*/  LEA.HI.X.SX32 R24, R20, R3, 0x1, P1 ;  /* 0x0000000314187211 */ /* 0x000fe200008f0eff */
[----:B------:R-:W-:Y:S01]  /*0c90*/  IMAD.MOV.U32 R29, RZ, RZ, RZ ;  /* 0x000000ffff1d7224 */ /* 0x000fe200078e00ff */
[----:B------:R-:W-:-:S04]  /*0ca0*/  LEA R16, P1, R17, UR12, 0x2 ;  /* 0x0000000c11107c11 */ /* 0x000fc8000f8210ff */
[----:B------:R-:W-:Y:S02]  /*0cb0*/  LEA.HI.X R17, R17, UR13, R24, 0x2, P1 ;  /* 0x0000000d11117c11 */ /* 0x000fe400088f1418 */
[----:B------:R-:W-:-:S03]  /*0cc0*/  IADD3 R24, P1, PT, R0, R22, RZ ;  /* 0x0000001600187210 */ /* 0x000fc60007f3e0ff */
[----:B--2---:R1:W-:Y:S04]  /*0cd0*/  STG.E desc[UR8][R16.64], R25 ;  /* 0x0000001910007986 */ /* 0x0043e8000c101908 */
[----:B------:R-:W2:Y:S01]  /*0ce0*/  @P0 LDG.E R29, desc[UR8][R14.64+-0x8] ;  /* 0xfffff8080e1d0981 */ /* 0x000ea2000c1e1900 */
[----:B------:R-:W-:Y:S01]  /*0cf0*/  LEA.HI.X.SX32 R26, R22, R3, 0x1, P1 ;  /* 0x00000003161a7211 */ /* 0x000fe200008f0eff */
[----:B0-----:R-:W-:Y:S01]  /*0d00*/  IMAD.MOV.U32 R27, RZ, RZ, RZ ;  /* 0x000000ffff1b7224 */ /* 0x001fe200078e00ff */
[----:B------:R-:W-:-:S04]  /*0d10*/  LEA R18, P1, R24, UR12, 0x2 ;  /* 0x0000000c18127c11 */ /* 0x000fc8000f8210ff */
[----:B------:R-:W-:Y:S02]  /*0d20*/  LEA.HI.X R19, R24, UR13, R26, 0x2, P1 ;  /* 0x0000000d18137c11 */ /* 0x000fe400088f141a */
[----:B------:R-:W-:-:S03]  /*0d30*/  IADD3 R24, P1, PT, R0, R23, RZ ;  /* 0x0000001700187210 */ /* 0x000fc60007f3e0ff */
[----:B--2---:R0:W-:Y:S04]  /*0d40*/  STG.E desc[UR8][R18.64], R29 ;  /* 0x0000001d12007986 */ /* 0x0041e8000c101908 */
[----:B------:R-:W2:Y:S01]  /*0d50*/  @P0 LDG.E R27, desc[UR8][R14.64+-0x4] ;  /* 0xfffffc080e1b0981 */ /* 0x000ea2000c1e1900 */
[----:B------:R-:W-:Y:S01]  /*0d60*/  LEA.HI.X.SX32 R26, R23, R3, 0x1, P1 ;  /* 0x00000003171a7211 */ /* 0x000fe200008f0eff */
[----:B-1----:R-:W-:Y:S01]  /*0d70*/  IMAD.MOV.U32 R25, RZ, RZ, RZ ;  /* 0x000000ffff197224 */ /* 0x002fe200078e00ff */
[----:B------:R-:W-:-:S04]  /*0d80*/  LEA R16, P1, R24, UR12, 0x2 ;  /* 0x0000000c18107c11 */ /* 0x000fc8000f8210ff */
[----:B------:R-:W-:Y:S02]  /*0d90*/  LEA.HI.X R17, R24, UR13, R26, 0x2, P1 ;  /* 0x0000000d18117c11 */ /* 0x000fe400088f141a */
[----:B------:R-:W-:-:S03]  /*0da0*/  IADD3 R24, P1, PT, R0, R21, RZ ;  /* 0x0000001500187210 */ /* 0x000fc60007f3e0ff */
[----:B--2---:R1:W-:Y:S04]  /*0db0*/  STG.E desc[UR8][R16.64], R27 ;  /* 0x0000001b10007986 */ /* 0x0043e8000c101908 */
[----:B------:R-:W2:Y:S01]  /*0dc0*/  @P0 LDG.E R25, desc[UR8][R14.64] ;  /* 0x000000080e190981 */ /* 0x000ea2000c1e1900 */
[----:B------:R-:W-:Y:S01]  /*0dd0*/  IMAD.IADD R26, R0, 0x1, R21 ;  /* 0x00000001001a7824 */ /* 0x000fe200078e0215 */
[----:B------:R-:W-:Y:S01]  /*0de0*/  LEA RZ, P2, R24, UR12, 0x2 ;  /* 0x0000000c18ff7c11 */ /* 0x000fe2000f8410ff */
[----:B0-----:R-:W-:Y:S01]  /*0df0*/  IMAD.MOV.U32 R29, RZ, RZ, RZ ;  /* 0x000000ffff1d7224 */ /* 0x001fe200078e00ff */
[----:B------:R-:W-:Y:S02]  /*0e00*/  LEA.HI.X.SX32 R19, R21, R3, 0x1, P1 ;  /* 0x0000000315137211 */ /* 0x000fe400008f0eff */
[----:B------:R-:W-:-:S02]  /*0e10*/  LEA R18, R26, UR12, 0x2 ;  /* 0x0000000c1a127c11 */ /* 0x000fc4000f8e10ff */
[----:B------:R-:W-:Y:S02]  /*0e20*/  LEA.HI.X R19, R24, UR13, R19, 0x2, P2 ;  /* 0x0000000d18137c11 */ /* 0x000fe400090f1413 */
[----:B-1----:R-:W-:-:S03]  /*0e30*/  IADD3 R17, P1, PT, R0, R11, RZ ;  /* 0x0000000b00117210 */ /* 0x002fc60007f3e0ff */
[----:B--2---:R0:W-:Y:S04]  /*0e40*/  STG.E desc[UR8][R18.64], R25 ;  /* 0x0000001912007986 */ /* 0x0041e8000c101908 */
[----:B------:R-:W2:Y:S01]  /*0e50*/  @P0 LDG.E R29, desc[UR8][R14.64+0x4] ;  /* 0x000004080e1d0981 */ /* 0x000ea2000c1e1900 */
[----:B------:R-:W-:Y:S01]  /*0e60*/  IMAD.IADD R16, R0, 0x1, R11 ;  /* 0x0000000100107824 */ /* 0x000fe200078e020b */
[----:B------:R-:W-:Y:S01]  /*0e70*/  LEA RZ, P2, R17, UR12, 0x2 ;  /* 0x0000000c11ff7c11 */ /* 0x000fe2000f8410ff */
[----:B------:R-:W-:Y:S01]  /*0e80*/  IMAD.MOV.U32 R27, RZ, RZ, RZ ;  /* 0x000000ffff1b7224 */ /* 0x000fe200078e00ff */
[----:B------:R-:W-:Y:S02]  /*0e90*/  LEA.HI.X.SX32 R24, R11, R3, 0x1, P1 ;  /* 0x000000030b187211 */ /* 0x000fe400008f0eff */
[----:B------:R-:W-:-:S02]  /*0ea0*/  LEA R16, R16, UR12, 0x2 ;  /* 0x0000000c10107c11 */ /* 0x000fc4000f8e10ff */
[----:B------:R-:W-:Y:S02]  /*0eb0*/  LEA.HI.X R17, R17, UR13, R24, 0x2, P2 ;  /* 0x0000000d11117c11 */ /* 0x000fe400090f1418 */
[----:B0-----:R-:W-:-:S03]  /*0ec0*/  IADD3 R19, P1, PT, R0, R10, RZ ;  /* 0x0000000a00137210 */ /* 0x001fc60007f3e0ff */
        /* <DEDUP_REMOVED lines=10> */
[----:B------:R-:W-:Y:S01]  /*0f70*/  VIADD R7, R7, 0x8 ;  /* 0x0000000807077836 */ /* 0x000fe20000000000 */
[----:B0-----:R-:W-:Y:S01]  /*0f80*/  LEA R16, P1, R24, UR12, 0x2 ;  /* 0x0000000c18107c11 */ /* 0x001fe2000f8210ff */
[----:B------:R-:W-:Y:S02]  /*0f90*/  VIADD R8, R8, 0x8 ;  /* 0x0000000808087836 */ /* 0x000fe40000000000 */
[----:B------:R-:W-:Y:S01]  /*0fa0*/  VIADD R9, R9, 0x8 ;  /* 0x0000000809097836 */ /* 0x000fe20000000000 */
[----:B------:R-:W-:Y:S01]  /*0fb0*/  LEA.HI.X R17, R24, UR13, R26, 0x2, P1 ;  /* 0x0000000d18117c11 */ /* 0x000fe200088f141a */
[----:B------:R-:W-:Y:S01]  /*0fc0*/  VIADD R6, R6, 0x8 ;  /* 0x0000000806067836 */ /* 0x000fe20000000000 */
[----:B------:R-:W-:Y:S01]  /*0fd0*/  IADD3 R24, P1, PT, R14, 0x20, RZ ;  /* 0x000000200e187810 */ /* 0x000fe20007f3e0ff */
[----:B------:R-:W-:-:S02]  /*0fe0*/  VIADD R10, R10, 0x8 ;  /* 0x000000080a0a7836 */ /* 0x000fc40000000000 */
[----:B------:R-:W-:Y:S02]  /*0ff0*/  VIADD R11, R11, 0x8 ;  /* 0x000000080b0b7836 */ /* 0x000fe40000000000 */
[----:B------:R-:W-:Y:S01]  /*1000*/  IMAD.X R29, RZ, RZ, R15, P1 ;  /* 0x000000ffff1d7224 */ /* 0x000fe200008e060f */
[----:B------:R-:W-:Y:S01]  /*1010*/  ISETP.NE.AND P1, PT, R7, RZ, PT ;  /* 0x000000ff0700720c */ /* 0x000fe20003f25270 */
[----:B------:R-:W-:Y:S02]  /*1020*/  VIADD R21, R21, 0x8 ;  /* 0x0000000815157836 */ /* 0x000fe40000000000 */
[----:B------:R-:W-:Y:S02]  /*1030*/  VIADD R20, R20, 0x8 ;  /* 0x0000000814147836 */ /* 0x000fe40000000000 */
[----:B------:R-:W-:Y:S02]  /*1040*/  VIADD R22, R22, 0x8 ;  /* 0x0000000816167836 */ /* 0x000fe40000000000 */
[----:B------:R-:W-:Y:S01]  /*1050*/  VIADD R23, R23, 0x8 ;  /* 0x0000000817177836 */ /* 0x000fe20000000000 */
[----:B--2---:R1:W-:Y:S05]  /*1060*/  STG.E desc[UR8][R16.64], R25 ;  /* 0x0000001910007986 */ /* 0x0043ea000c101908 */
[----:B------:R-:W-:Y:S05]  /*1070*/  @P1 BRA `(.L_x_140) ;  /* 0xfffffff800c41947 */ /* 0x000fea000383ffff */
[----:B------:R-:W0:Y:S02]  /*1080*/  LDCU UR4, c[0x0][0x388] ;  /* 0x00007100ff0477ac */ /* 0x000e240008000800 */
[----:B0-----:R-:W-:-:S06]  /*1090*/  ULOP3.LUT UR4, UR4, 0x7ffffff8, URZ, 0xc0, !UPT ;  /* 0x7ffffff804047892 */ /* 0x001fcc000f8ec0ff */
[----:B------:R-:W-:-:S07]  /*10a0*/  IMAD.U32 R7, RZ, RZ, UR4 ;  /* 0x00000004ff077e24 */ /* 0x000fce000f8e00ff */
.L_x_139:
[----:B------:R-:W0:Y:S02]  /*10b0*/  LDCU UR4, c[0x0][0x388] ;  /* 0x00007100ff0477ac */ /* 0x000e240008000800 */
[----:B0-----:R-:W-:-:S04]  /*10c0*/  ULOP3.LUT UR4, UR4, 0x7, URZ, 0xc0, !UPT ;  /* 0x0000000704047892 */ /* 0x001fc8000f8ec0ff */
[----:B------:R-:W-:-:S09]  /*10d0*/  UISETP.NE.AND UP0, UPT, UR4, URZ, UPT ;  /* 0x000000ff0400728c */ /* 0x000fd2000bf05270 */
[----:B------:R-:W-:Y:S05]  /*10e0*/  BRA.U !UP0, `(.L_x_141) ;  /* 0x0000000508787547 */ /* 0x000fea000b800000 */
[----:B------:R-:W0:Y:S01]  /*10f0*/  LDCU UR10, c[0x0][0x388] ;  /* 0x00007100ff0a77ac */ /* 0x000e220008000800 */
[----:B------:R-:W2:Y:S01]  /*1100*/  LDCU UR7, c[0x0][0x390] ;  /* 0x00007200ff0777ac */ /* 0x000ea20008000800 */
[----:B------:R-:W3:Y:S01]  /*1110*/  LDCU UR14, c[0x0][0x388] ;  /* 0x00007100ff0e77ac */ /* 0x000ee20008000800 */
[----:B------:R-:W-:-:S04]  /*1120*/  UIADD3 UR4, UPT, UPT, UR4, -0x1, URZ ;  /* 0xffffffff04047890 */ /* 0x000fc8000fffe0ff */
[----:B------:R-:W-:Y:S01]  /*1130*/  UISETP.GE.U32.AND UP0, UPT, UR4, 0x3, UPT ;  /* 0x000000030400788c */ /* 0x000fe2000bf06070 */
[----:B0-----:R-:W-:Y:S02]  /*1140*/  IMAD R8, R4, UR10, RZ ;  /* 0x0000000a04087c24 */ /* 0x001fe4000f8e02ff */
[----:B--2---:R-:W-:Y:S01]  /*1150*/  IMAD R6, R2, UR7, R5 ;  /* 0x0000000702067c24 */ /* 0x004fe2000f8e0205 */
[----:B---3--:R-:W-:-:S05]  /*1160*/  ULOP3.LUT UP1, UR5, UR14, 0x3, URZ, 0xc0, !UPT ;  /* 0x000000030e057892 */ /* 0x008fca000f82c0ff */
[----:B------:R-:W-:Y:S07]  /*1170*/  BRA.U !UP0, `(.L_x_142) ;  /* 0x0000000108a87547 */ /* 0x000fee000b800000 */
[----:B------:R-:W-:Y:S01]  /*1180*/  ISETP.GE.AND P0, PT, R4, RZ, PT ;  /* 0x000000ff0400720c */ /* 0x000fe20003f06270 */
[----:B-1----:R-:W-:Y:S01]  /*1190*/  IMAD.MOV.U32 R19, RZ, RZ, RZ ;  /* 0x000000ffff137224 */ /* 0x002fe200078e00ff */
[----:B------:R-:W0:Y:S01]  /*11a0*/  LDCU UR4, c[0x0][0x388] ;  /* 0x00007100ff0477ac */ /* 0x000e220008000800 */
[----:B------:R-:W1:Y:S10]  /*11b0*/  LDCU.64 UR10, c[0x0][0x3a8] ;  /* 0x00007500ff0a77ac */ /* 0x000e740008000a00 */
[----:B------:R-:W-:-:S04]  /*11c0*/  @P0 IMAD.IADD R17, R8, 0x1, R7 ;  /* 0x0000000108110824 */ /* 0x000fc800078e0207 */
[----:B------:R-:W-:-:S05]  /*11d0*/  @P0 IMAD.WIDE.U32 R16, R17, 0x4, R12 ;  /* 0x0000000411100825 */ /* 0x000fca00078e000c */
[----:B------:R-:W2:Y:S01]  /*11e0*/  @P0 LDG.E R19, desc[UR8][R16.64] ;  /* 0x0000000810130981 */ /* 0x000ea2000c1e1900 */
[----:B0-----:R-:W-:Y:S01]  /*11f0*/  IMAD R9, R6, UR4, R7 ;  /* 0x0000000406097c24 */ /* 0x001fe2000f8e0207 */
[----:B------:R-:W-:-:S04]  /*1200*/  IADD3 R11, P2, PT, R8, R7, RZ ;  /* 0x00000007080b7210 */ /* 0x000fc80007f5e0ff */
[----:B------:R-:W-:Y:S01]  /*1210*/  IADD3 R18, P1, PT, R0, R9, RZ ;  /* 0x0000000900127210 */ /* 0x000fe20007f3e0ff */
[----:B------:R-:W-:Y:S01]  /*1220*/  IMAD.X R15, RZ, RZ, RZ, P2 ;  /* 0x000000ffff0f7224 */ /* 0x000fe200010e06ff */
[----:B------:R-:W-:Y:S02]  /*1230*/  LEA R10, P2, R11, R12, 0x2 ;  /* 0x0000000c0b0a7211 */ /* 0x000fe400078410ff */
[----:B------:R-:W-:Y:S02]  /*1240*/  LEA.HI.X.SX32 R21, R9, R3, 0x1, P1 ;  /* 0x0000000309157211 */ /* 0x000fe400008f0eff */
[C---:B-1----:R-:W-:Y:S02]  /*1250*/  LEA R14, P1, R18.reuse, UR10, 0x2 ;  /* 0x0000000a120e7c11 */ /* 0x042fe4000f8210ff */
[----:B------:R-:W-:Y:S02]  /*1260*/  LEA.HI.X R11, R11, R13, R15, 0x2, P2 ;  /* 0x0000000d0b0b7211 */ /* 0x000fe400010f140f */
[----:B------:R-:W-:Y:S01]  /*1270*/  LEA.HI.X R15, R18, UR11, R21, 0x2, P1 ;  /* 0x0000000b120f7c11 */ /* 0x000fe200088f1415 */
[----:B------:R-:W-:-:S04]  /*1280*/  IMAD.MOV.U32 R21, RZ, RZ, RZ ;  /* 0x000000ffff157224 */ /* 0x000fc800078e00ff */
[----:B--2---:R0:W-:Y:S04]  /*1290*/  STG.E desc[UR8][R14.64], R19 ;  /* 0x000000130e007986 */ /* 0x0041e8000c101908 */
[----:B------:R-:W2:Y:S01]  /*12a0*/  @P0 LDG.E R21, desc[UR8][R10.64+0x4] ;  /* 0x000004080a150981 */ /* 0x000ea2000c1e1900 */
[----:B------:R-:W-:Y:S02]  /*12b0*/  VIADD R16, R9, 0x1 ;  /* 0x0000000109107836 */ /* 0x000fe40000000000 */
[----:B------:R-:W-:-:S03]  /*12c0*/  IMAD.MOV.U32 R23, RZ, RZ, RZ ;  /* 0x000000ffff177224 */ /* 0x000fc600078e00ff */
[----:B------:R-:W-:-:S04]  /*12d0*/  IADD3 R17, P1, PT, R0, R16, RZ ;  /* 0x0000001000117210 */ /* 0x000fc80007f3e0ff */
[----:B------:R-:W-:Y:S02]  /*12e0*/  LEA.HI.X.SX32 R18, R16, R3, 0x1, P1 ;  /* 0x0000000310127211 */ /* 0x000fe400008f0eff */
[----:B------:R-:W-:-:S04]  /*12f0*/  LEA R16, P1, R17, UR10, 0x2 ;  /* 0x0000000a11107c11 */ /* 0x000fc8000f8210ff */
[----:B------:R-:W-:Y:S01]  /*1300*/  LEA.HI.X R17, R17, UR11, R18, 0x2, P1 ;  /* 0x0000000b11117c11 */ /* 0x000fe200088f1412 */
[----:B------:R-:W-:-:S04]  /*1310*/  VIADD R18, R9, 0x2 ;  /* 0x0000000209127836 */ /* 0x000fc80000000000 */
[----:B--2---:R1:W-:Y:S04]  /*1320*/  STG.E desc[UR8][R16.64], R21 ;  /* 0x0000001510007986 */ /* 0x0043e8000c101908 */
[----:B------:R-:W2:Y:S01]  /*1330*/  @P0 LDG.E R23, desc[UR8][R10.64+0x8] ;  /* 0x000008080a170981 */ /* 0x000ea2000c1e1900 */
[----:B0-----:R-:W-:Y:S01]  /*1340*/  IADD3 R15, P1, PT, R0, R18, RZ ;  /* 0x00000012000f7210 */ /* 0x001fe20007f3e0ff */
[----:B------:R-:W-:-:S03]  /*1350*/  IMAD.MOV.U32 R19, RZ, RZ, RZ ;  /* 0x000000ffff137224 */ /* 0x000fc600078e00ff */
[----:B------:R-:W-:Y:S02]  /*1360*/  LEA.HI.X.SX32 R18, R18, R3, 0x1, P1 ;  /* 0x0000000312127211 */ /* 0x000fe400008f0eff */
[----:B------:R-:W-:-:S04]  /*1370*/  LEA R14, P1, R15, UR10, 0x2 ;  /* 0x0000000a0f0e7c11 */ /* 0x000fc8000f8210ff */
[----:B------:R-:W-:Y:S01]  /*1380*/  LEA.HI.X R15, R15, UR11, R18, 0x2, P1 ;  /* 0x0000000b0f0f7c11 */ /* 0x000fe200088f1412 */
[----:B------:R-:W-:-:S04]  /*1390*/  VIADD R9, R9, 0x3 ;  /* 0x0000000309097836 */ /* 0x000fc80000000000 */
[----:B--2---:R0:W-:Y:S04]  /*13a0*/  STG.E desc[UR8][R14.64], R23 ;  /* 0x000000170e007986 */ /* 0x0041e8000c101908 */
[----:B------:R-:W2:Y:S01]  /*13b0*/  @P0 LDG.E R19, desc[UR8][R10.64+0xc] ;  /* 0x00000c080a130981 */ /* 0x000ea2000c1e1900 */
[----:B-1----:R-:W-:Y:S01]  /*13c0*/  IADD3 R17, P0, PT, R0, R9, RZ ;  /* 0x0000000900117210 */ /* 0x002fe20007f1e0ff */
[----:B------:R-:W-:-:S03]  /*13d0*/  VIADD R7, R7, 0x4 ;  /* 0x0000000407077836 */ /* 0x000fc60000000000 */
[----:B------:R-:W-:Y:S02]  /*13e0*/  LEA.HI.X.SX32 R18, R9, R3, 0x1, P0 ;  /* 0x0000000309127211 */ /* 0x000fe400000f0eff */
[----:B------:R-:W-:-:S04]  /*13f0*/  LEA R16, P0, R17, UR10, 0x2 ;  /* 0x0000000a11107c11 */ /* 0x000fc8000f8010ff */
[----:B------:R-:W-:-:S05]  /*1400*/  LEA.HI.X R17, R17, UR11, R18, 0x2, P0 ;  /* 0x0000000b11117c11 */ /* 0x000fca00080f1412 */
[----:B--2---:R0:W-:Y:S04]  /*1410*/  STG.E desc[UR8][R16.64], R19 ;  /* 0x0000001310007986 */ /* 0x0041e8000c101908 */
.L_x_142:
[----:B------:R-:W-:Y:S05]  /*1420*/  BRA.U !UP1, `(.L_x_141) ;  /* 0x0000000109a87547 */ /* 0x000fea000b800000 */
[----:B------:R-:W-:Y:S02]  /*1430*/  UISETP.NE.AND UP0, UPT, UR5, 0x1, UPT ;  /* 0x000000010500788c */ /* 0x000fe4000bf05270 */
[----:B------:R-:W-:-:S04]  /*1440*/  ULOP3.LUT UR4, UR14, 0x1, URZ, 0xc0, !UPT ;  /* 0x000000010e047892 */ /* 0x000fc8000f8ec0ff */
[----:B------:R-:W-:-:S03]  /*1450*/  UISETP.NE.U32.AND UP1, UPT, UR4, 0x1, UPT ;  /* 0x000000010400788c */ /* 0x000fc6000bf25070 */
[----:B------:R-:W-:Y:S08]  /*1460*/  BRA.U !UP0, `(.L_x_143) ;  /* 0x0000000108647547 */ /* 0x000ff0000b800000 */
[----:B------:R-:W-:Y:S01]  /*1470*/  ISETP.GE.AND P1, PT, R4, RZ, PT ;  /* 0x000000ff0400720c */ /* 0x000fe20003f26270 */
[----:B------:R-:W-:Y:S01]  /*1480*/  IMAD.MOV.U32 R9, RZ, RZ, RZ ;  /* 0x000000ffff097224 */ /* 0x000fe200078e00ff */
[----:B------:R-:W2:Y:S11]  /*1490*/  LDCU.64 UR4, c[0x0][0x3a8] ;  /* 0x00007500ff0477ac */ /* 0x000eb60008000a00 */
[----:B01----:R-:W-:-:S04]  /*14a0*/  @P1 IMAD.IADD R17, R8, 0x1, R7 ;  /* 0x0000000108111824 */ /* 0x003fc800078e0207 */
[----:B------:R-:W-:-:S05]  /*14b0*/  @P1 IMAD.WIDE.U32 R16, R17, 0x4, R12 ;  /* 0x0000000411101825 */ /* 0x000fca00078e000c */
[----:B------:R0:W3:Y:S01]  /*14c0*/  @P1 LDG.E R9, desc[UR8][R16.64] ;  /* 0x0000000810091981 */ /* 0x0000e2000c1e1900 */
[----:B------:R-:W-:Y:S01]  /*14d0*/  IMAD R20, R6, UR14, R7 ;  /* 0x0000000e06147c24 */ /* 0x000fe2000f8e0207 */
[----:B------:R-:W-:-:S04]  /*14e0*/  @P1 IADD3 R15, P2, PT, R8, R7, RZ ;  /* 0x00000007080f1210 */ /* 0x000fc80007f5e0ff */
[----:B------:R-:W-:Y:S01]  /*14f0*/  IADD3 R11, P0, PT, R0, R20, RZ ;  /* 0x00000014000b7210 */ /* 0x000fe20007f1e0ff */
[----:B------:R-:W-:Y:S01]  /*1500*/  @P1 IMAD.X R19, RZ, RZ, RZ, P2 ;  /* 0x000000ffff131224 */ /* 0x000fe200010e06ff */
[----:B------:R-:W-:Y:S02]  /*1510*/  @P1 LEA R14, P2, R15, R12, 0x2 ;  /* 0x0000000c0f0e1211 */ /* 0x000fe400078410ff */
[C---:B------:R-:W-:Y:S02]  /*1520*/  LEA.HI.X.SX32 R18, R20.reuse, R3, 0x1, P0 ;  /* 0x0000000314127211 */ /* 0x040fe400000f0eff */
[----:B--2---:R-:W-:Y:S02]  /*1530*/  LEA R10, P0, R11, UR4, 0x2 ;  /* 0x000000040b0a7c11 */ /* 0x004fe4000f8010ff */
[----:B------:R-:W-:Y:S01]  /*1540*/  @P1 LEA.HI.X R15, R15, R13, R19, 0x2, P2 ;  /* 0x0000000d0f0f1211 */ /* 0x000fe200010f1413 */
[----:B------:R-:W-:Y:S01]  /*1550*/  IMAD.MOV.U32 R19, RZ, RZ, RZ ;  /* 0x000000ffff137224 */ /* 0x000fe200078e00ff */
[----:B------:R-:W-:Y:S01]  /*1560*/  LEA.HI.X R11, R11, UR5, R18, 0x2, P0 ;  /* 0x000000050b0b7c11 */ /* 0x000fe200080f1412 */
[----:B0-----:R-:W-:-:S04]  /*1570*/  VIADD R16, R20, 0x1 ;  /* 0x0000000114107836 */ /* 0x001fc80000000000 */
[----:B---3--:R2:W-:Y:S04]  /*1580*/  STG.E desc[UR8][R10.64], R9 ;  /* 0x000000090a007986 */ /* 0x0085e8000c101908 */
[----:B------:R-:W3:Y:S01]  /*1590*/  @P1 LDG.E R19, desc[UR8][R14.64+0x4] ;  /* 0x000004080e131981 */ /* 0x000ee2000c1e1900 */
[----:B------:R-:W-:Y:S01]  /*15a0*/  IADD3 R17, P0, PT, R0, R16, RZ ;  /* 0x0000001000117210 */ /* 0x000fe20007f1e0ff */
[----:B------:R-:W-:-:S03]  /*15b0*/  VIADD R7, R7, 0x2 ;  /* 0x0000000207077836 */ /* 0x000fc60000000000 */
[----:B------:R-:W-:Y:S02]  /*15c0*/  LEA.HI.X.SX32 R18, R16, R3, 0x1, P0 ;  /* 0x0000000310127211 */ /* 0x000fe400000f0eff */
[----:B------:R-:W-:-:S04]  /*15d0*/  LEA R16, P0, R17, UR4, 0x2 ;  /* 0x0000000411107c11 */ /* 0x000fc8000f8010ff */
[----:B------:R-:W-:-:S05]  /*15e0*/  LEA.HI.X R17, R17, UR5, R18, 0x2, P0 ;  /* 0x0000000511117c11 */ /* 0x000fca00080f1412 */
[----:B---3--:R2:W-:Y:S04]  /*15f0*/  STG.E desc[UR8][R16.64], R19 ;  /* 0x0000001310007986 */ /* 0x0085e8000c101908 */
.L_x_143:
[----:B------:R-:W-:Y:S05]  /*1600*/  BRA.U UP1, `(.L_x_141) ;  /* 0x0000000101307547 */ /* 0x000fea000b800000 */
[----:B------:R-:W-:Y:S01]  /*1610*/  ISETP.GE.AND P0, PT, R4, RZ, PT ;  /* 0x000000ff0400720c */ /* 0x000fe20003f06270 */
[----:B--2---:R-:W-:Y:S01]  /*1620*/  IMAD.MOV.U32 R11, RZ, RZ, RZ ;  /* 0x000000ffff0b7224 */ /* 0x004fe200078e00ff */
[----:B------:R-:W2:Y:S11]  /*1630*/  LDCU.64 UR4, c[0x0][0x3a8] ;  /* 0x00007500ff0477ac */ /* 0x000eb60008000a00 */
[----:B------:R-:W-:-:S04]  /*1640*/  @P0 IMAD.IADD R9, R8, 0x1, R7 ;  /* 0x0000000108090824 */ /* 0x000fc800078e0207 */
[----:B------:R-:W-:-:S05]  /*1650*/  @P0 IMAD.WIDE.U32 R8, R9, 0x4, R12 ;  /* 0x0000000409080825 */ /* 0x000fca00078e000c */
[----:B------:R-:W3:Y:S01]  /*1660*/  @P0 LDG.E R11, desc[UR8][R8.64] ;  /* 0x00000008080b0981 */ /* 0x000ee2000c1e1900 */
[----:B------:R-:W-:-:S05]  /*1670*/  IMAD R6, R6, UR14, R7 ;  /* 0x0000000e06067c24 */ /* 0x000fca000f8e0207 */
[----:B------:R-:W-:-:S04]  /*1680*/  IADD3 R4, P0, PT, R0, R6, RZ ;  /* 0x0000000600047210 */ /* 0x000fc80007f1e0ff */
[----:B------:R-:W-:Y:S02]  /*1690*/  LEA.HI.X.SX32 R7, R6, R3, 0x1, P0 ;  /* 0x0000000306077211 */ /* 0x000fe400000f0eff */
[----:B--2---:R-:W-:-:S04]  /*16a0*/  LEA R6, P0, R4, UR4, 0x2 ;  /* 0x0000000404067c11 */ /* 0x004fc8000f8010ff */
[----:B------:R-:W-:-:S05]  /*16b0*/  LEA.HI.X R7, R4, UR5, R7, 0x2, P0 ;  /* 0x0000000504077c11 */ /* 0x000fca00080f1407 */
[----:B---3--:R3:W-:Y:S04]  /*16c0*/  STG.E desc[UR8][R6.64], R11 ;  /* 0x0000000b06007986 */ /* 0x0087e8000c101908 */
.L_x_141:
[----:B------:R-:W4:Y:S01]  /*16d0*/  LDCU UR4, c[0x0][0x390] ;  /* 0x00007200ff0477ac */ /* 0x000f220008000800 */
[----:B------:R-:W-:-:S05]  /*16e0*/  VIADD R5, R5, 0x1 ;  /* 0x0000000105057836 */ /* 0x000fca0000000000 */
[----:B----4-:R-:W-:-:S13]  /*16f0*/  ISETP.NE.AND P0, PT, R5, UR4, PT ;  /* 0x0000000405007c0c */ /* 0x010fda000bf05270 */
[----:B------:R-:W-:Y:S05]  /*1700*/  @P0 BRA `(.L_x_144) ;  /* 0xfffffff0009c0947 */ /* 0x000fea000383ffff */
[----:B------:R-:W4:Y:S01]  /*1710*/  LDCU UR4, c[0x0][0x360] ;  /* 0x00006c00ff0477ac */ /* 0x000f220008000800 */
[----:B------:R-:W5:Y:S01]  /*1720*/  LDCU UR5, c[0x0][0x38c] ;  /* 0x00007180ff0577ac */ /* 0x000f620008000800 */
[----:B----4-:R-:W-:-:S05]  /*1730*/  VIADD R2, R2, UR4 ;  /* 0x0000000402027c36 */ /* 0x010fca0008000000 */
[----:B-----5:R-:W-:-:S13]  /*1740*/  ISETP.GE.AND P0, PT, R2, UR5, PT ;  /* 0x0000000502007c0c */ /* 0x020fda000bf06270 */
[----:B------:R-:W-:Y:S05]  /*1750*/  @!P0 BRA `(.L_x_133) ;  /* 0xfffffff000848947 */ /* 0x000fea000383ffff */
[----:B------:R-:W-:Y:S05]  /*1760*/  EXIT ;  /* 0x000000000000794d */ /* 0x000fea0003800000 */
.L_x_145:
        /* <DEDUP_REMOVED lines=9> */
.L_x_732:


//--------------------- .text._Z30query_tangent9_point_level_gpuiiiffiPKfPKiPiS3_S3_S3_S3_S3_S3_S3_S3_S3_ --------------------------
	.section	.text._Z30query_tangent9_point_level_gpuiiiffiPKfPKiPiS3_S3_S3_S3_S3_S3_S3_S3_S3_,"ax",@progbits
	.align	128
        .global         _Z30query_tangent9_point_level_gpuiiiffiPKfPKiPiS3_S3_S3_S3_S3_S3_S3_S3_S3_
        .type           _Z30query_tangent9_point_level_gpuiiiffiPKfPKiPiS3_S3_S3_S3_S3_S3_S3_S3_S3_,@function
        .size           _Z30query_tangent9_point_level_gpuiiiffiPKfPKiPiS3_S3_S3_S3_S3_S3_S3_S3_S3_,(.L_x_721 - _Z30query_tangent9_point_level_gpuiiiffiPKfPKiPiS3_S3_S3_S3_S3_S3_S3_S3_S3_)
        .other          _Z30query_tangent9_point_level_gpuiiiffiPKfPKiPiS3_S3_S3_S3_S3_S3_S3_S3_S3_,@"STO_CUDA_ENTRY STV_DEFAULT"
_Z30query_tangent9_point_level_gpuiiiffiPKfPKiPiS3_S3_S3_S3_S3_S3_S3_S3_S3_:
.text._Z30query_tangent9_point_level_gpuiiiffiPKfPKiPiS3_S3_S3_S3_S3_S3_S3_S3_S3_:
[----:B------:R-:W-:Y:S01]  /*0000*/  LDC R1, c[0x0][0x37c] ;  /* 0x0000df00ff017b82 */ /* 0x000fe20000000800 */
[----:B------:R-:W0:Y:S01]  /*0010*/  S2R R0, SR_TID.X ;  /* 0x0000000000007919 */ /* 0x000e220000002100 */
[----:B------:R-:W0:Y:S02]  /*0020*/  LDCU UR5, c[0x0][0x384] ;  /* 0x00007080ff0577ac */ /* 0x000e240008000800 */
[----:B0-----:R-:W-:-:S13]  /*0030*/  ISETP.GE.AND P0, PT, R0, UR5, PT ;  /* 0x0000000500007c0c */ /* 0x001fda000bf06270 */
[----:B------:R-:W-:Y:S05]  /*0040*/  @P0 EXIT ;  /* 0x000000000000094d */ /* 0x000fea0003800000 */
[----:B------:R-:W0:Y:S01]  /*0050*/  S2UR UR4, SR_CTAID.X ;  /* 0x00000000000479c3 */ /* 0x000e220000002500 */
[----:B------:R-:W1:Y:S01]  /*0060*/  LDCU UR28, c[0x0][0x394] ;  /* 0x00007280ff1c77ac */ /* 0x000e620008000800 */
[----:B------:R-:W-:Y:S01]  /*0070*/  BSSY.RECONVERGENT B0, `(.L_x_146) ;  /* 0x00006cd000007945 */ /* 0x000fe20003800200 */
[----:B------:R-:W2:Y:S01]  /*0080*/  LDCU.128 UR8, c[0x0][0x3b0] ;  /* 0x00007600ff0877ac */ /* 0x000ea20008000c00 */
[----:B------:R-:W3:Y:S01]  /*0090*/  LDCU.128 UR12, c[0x0][0x3c0] ;  /* 0x00007800ff0c77ac */ /* 0x000ee20008000c00 */
[----:B------:R-:W4:Y:S01]  /*00a0*/  LDCU.128 UR16, c[0x0][0x3d0] ;  /* 0x00007a00ff1077ac */ /* 0x000f220008000c00 */
[----:B------:R-:W5:Y:S01]  /*00b0*/  LDCU.128 UR24, c[0x0][0x3e0] ;  /* 0x00007c00ff1877ac */ /* 0x000f620008000c00 */
[----:B------:R-:W5:Y:S01]  /*00c0*/  LDCU UR29, c[0x0][0x388] ;  /* 0x00007100ff1d77ac */ /* 0x000f620008000800 */
[----:B0-----:R-:W-:Y:S01]  /*00d0*/  UIMAD UR4, UR4, UR5, URZ ;  /* 0x00000005040472a4 */ /* 0x001fe2000f8e02ff */
[----:B------:R-:W0:Y:S03]  /*00e0*/  LDCU.64 UR22, c[0x0][0x3a8] ;  /* 0x00007500ff1677ac */ /* 0x000e260008000a00 */
[----:B-1----:R-:W-:-:S02]  /*00f0*/  UIMAD UR5, UR4, UR28, URZ ;  /* 0x0000001c040572a4 */ /* 0x002fc4000f8e02ff */
[----:B------:R-:W-:Y:S02]  /*0100*/  ULOP3.LUT UR33, UR28, 0x7, URZ, 0xc0, !UPT ;  /* 0x000000071c217892 */ /* 0x000fe4000f8ec0ff */
[----:B--2---:R-:W-:Y:S02]  /*0110*/  UIMAD.WIDE UR6, UR5, 0x4, UR8 ;  /* 0x00000004050678a5 */ /* 0x004fe4000f8e0208 */
[----:B------:R-:W-:Y:S02]  /*0120*/  UIMAD.WIDE UR8, UR5, 0x4, UR10 ;  /* 0x00000004050878a5 */ /* 0x000fe4000f8e020a */
[----:B---3--:R-:W-:Y:S01]  /*0130*/  UIMAD.WIDE UR10, UR5, 0x4, UR12 ;  /* 0x00000004050a78a5 */ /* 0x008fe2000f8e020c */
[----:B------:R-:W-:Y:S01]  /*0140*/  IMAD.U32 R3, RZ, RZ, UR33 ;  /* 0x00000021ff037e24 */ /* 0x000fe2000f8e00ff */
[----:B------:R-:W-:Y:S02]  /*0150*/  UIMAD.WIDE UR12, UR5, 0x4, UR14 ;  /* 0x00000004050c78a5 */ /* 0x000fe4000f8e020e */
[----:B----4-:R-:W-:Y:S01]  /*0160*/  UIMAD.WIDE UR14, UR5, 0x4, UR16 ;  /* 0x00000004050e78a5 */ /* 0x010fe2000f8e0210 */
[----:B------:R-:W-:Y:S01]  /*0170*/  VIADD R3, R3, 0xffffffff ;  /* 0xffffffff03037836 */ /* 0x000fe20000000000 */
[----:B------:R-:W-:-:S02]  /*0180*/  UIMAD.WIDE UR16, UR5, 0x4, UR18 ;  /* 0x00000004051078a5 */ /* 0x000fc4000f8e0212 */
[----:B-----5:R-:W-:Y:S02]  /*0190*/  UIMAD.WIDE UR18, UR5, 0x4, UR24 ;  /* 0x00000004051278a5 */ /* 0x020fe4000f8e0218 */
[----:B------:R-:W-:Y:S02]  /*01a0*/  ULOP3.LUT UR35, UR28, 0x7ffffff0, URZ, 0xc0, !UPT ;  /* 0x7ffffff01c237892 */ /* 0x000fe4000f8ec0ff */
[----:B------:R-:W-:Y:S02]  /*01b0*/  UIMAD.WIDE UR20, UR5, 0x4, UR26 ;  /* 0x00000004051478a5 */ /* 0x000fe4000f8e021a */
[----:B------:R-:W-:Y:S01]  /*01c0*/  IMAD.U32 R2, RZ, RZ, UR18 ;  /* 0x00000012ff027e24 */ /* 0x000fe2000f8e00ff */
[----:B------:R-:W-:Y:S02]  /*01d0*/  UIMAD UR26, UR4, UR29, URZ ;  /* 0x0000001d041a72a4 */ /* 0x000fe4000f8e02ff */
[----:B0-----:R-:W-:Y:S02]  /*01e0*/  UIMAD.WIDE UR22, UR5, 0x4, UR22 ;  /* 0x00000004051678a5 */ /* 0x001fe4000f8e0216 */
[----:B------:R-:W-:Y:S01]  /*01f0*/  IADD3 RZ, P0, PT, R2, 0x20, RZ ;  /* 0x0000002002ff7810 */ /* 0x000fe20007f1e0ff */
[----:B------:R-:W-:Y:S01]  /*0200*/  IMAD.U32 R2, RZ, RZ, UR35 ;  /* 0x00000023ff027e24 */ /* 0x000fe2000f8e00ff */
[----:B------:R-:W0:Y:S03]  /*0210*/  LDCU.64 UR30, c[0x0][0x358] ;  /* 0x00006b00ff1e77ac */ /* 0x000e260008000a00 */
[----:B------:R-:W-:Y:S01]  /*0220*/  IMAD.X R4, RZ, RZ, UR19, P0 ;  /* 0x00000013ff047e24 */ /* 0x000fe200080e06ff */
[----:B------:R-:W-:-:S02]  /*0230*/  UIADD3 UR27, UPT, UPT, UR28, -0x1, URZ ;  /* 0xffffffff1c1b7890 */ /* 0x000fc4000fffe0ff */
[----:B------:R-:W-:Y:S02]  /*0240*/  ULOP3.LUT UR32, UR28, 0xf, URZ, 0xc0, !UPT ;  /* 0x0000000f1c207892 */ /* 0x000fe4000f8ec0ff */
[----:B------:R-:W-:Y:S02]  /*0250*/  ULOP3.LUT UR34, UR28, 0x3, URZ, 0xc0, !UPT ;  /* 0x000000031c227892 */ /* 0x000fe4000f8ec0ff */
[----:B------:R-:W-:Y:S02]  /*0260*/  ULOP3.LUT UR24, UR28, 0x7ffffff8, URZ, 0xc0, !UPT ;  /* 0x7ffffff81c187892 */ /* 0x000fe4000f8ec0ff */
[----:B------:R-:W-:Y:S02]  /*0270*/  ULOP3.LUT UR25, UR28, 0x1, URZ, 0xc0, !UPT ;  /* 0x000000011c197892 */ /* 0x000fe4000f8ec0ff */
[----:B------:R-:W-:-:S12]  /*0280*/  USHF.L.U32 UR5, UR26, 0x1, URZ ;  /* 0x000000011a057899 */ /* 0x000fd800080006ff */
.L_x_279:
[----:B------:R-:W1:Y:S01]  /*0290*/  LDCU UR4, c[0x0][0x388] ;  /* 0x00007100ff0477ac */ /* 0x000e620008000800 */
[----:B------:R-:W-:Y:S02]  /*02a0*/  HFMA2 R5, -RZ, RZ, 0, 0 ;  /* 0x00000000ff057431 */ /* 0x000fe400000001ff */
[----:B------:R-:W-:Y:S01]  /*02b0*/  IMAD.MOV.U32 R17, RZ, RZ, RZ ;  /* 0x000000ffff117224 */ /* 0x000fe200078e00ff */
[----:B------:R-:W-:Y:S02]  /*02c0*/  CS2R R6, SRZ ;  /* 0x0000000000067805 */ /* 0x000fe4000001ff00 */
[----:B------:R-:W-:Y:S02]  /*02d0*/  CS2R R8, SRZ ;  /* 0x0000000000087805 */ /* 0x000fe4000001ff00 */
[----:B------:R-:W-:Y:S02]  /*02e0*/  CS2R R10, SRZ ;  /* 0x00000000000a7805 */ /* 0x000fe4000001ff00 */
[----:B------:R-:W-:Y:S01]  /*02f0*/  CS2R R18, SRZ ;  /* 0x0000000000127805 */ /* 0x000fe2000001ff00 */
[----:B-1----:R-:W-:-:S09]  /*0300*/  UISETP.GE.AND UP0, UPT, UR4, 0x1, UPT ;  /* 0x000000010400788c */ /* 0x002fd2000bf06270 */
[----:B------:R-:W-:Y:S05]  /*0310*/  BRA.U !UP0, `(.L_x_147) ;  /* 0x0000004508c47547 */ /* 0x000fea000b800000 */
[----:B------:R-:W1:Y:S01]  /*0320*/  LDCU UR4, c[0x0][0x394] ;  /* 0x00007280ff0477ac */ /* 0x000e620008000800 */
[----:B------:R-:W-:Y:S01]  /*0330*/  IMAD.MOV.U32 R20, RZ, RZ, -0x1 ;  /* 0xffffffffff147424 */ /* 0x000fe200078e00ff */
[----:B------:R-:W-:Y:S02]  /*0340*/  CS2R R18, SRZ ;  /* 0x0000000000127805 */ /* 0x000fe4000001ff00 */
[----:B------:R-:W-:Y:S02]  /*0350*/  CS2R R10, SRZ ;  /* 0x00000000000a7805 */ /* 0x000fe4000001ff00 */
[----:B------:R-:W-:Y:S02]  /*0360*/  CS2R R8, SRZ ;  /* 0x0000000000087805 */ /* 0x000fe4000001ff00 */
[----:B------:R-:W-:Y:S01]  /*0370*/  CS2R R6, SRZ ;  /* 0x0000000000067805 */ /* 0x000fe2000001ff00 */
[----:B------:R-:W-:Y:S02]  /*0380*/  IMAD.MOV.U32 R5, RZ, RZ, RZ ;  /* 0x000000ffff057224 */ /* 0x000fe400078e00ff */
[----:B------:R-:W-:-:S02]  /*0390*/  IMAD.MOV.U32 R21, RZ, RZ, RZ ;  /* 0x000000ffff157224 */ /* 0x000fc400078e00ff */
[----:B-1----:R-:W-:-:S07]  /*03a0*/  IMAD R22, R0, UR4, RZ ;  /* 0x0000000400167c24 */ /* 0x002fce000f8e02ff */
.L_x_224:
[----:B-1----:R-:W1:Y:S01]  /*03b0*/  LDCU UR4, c[0x0][0x388] ;  /* 0x00007100ff0477ac */ /* 0x002e620008000800 */
[----:B0-234-:R-:W-:Y:S01]  /*03c0*/  IMAD.U32 R13, RZ, RZ, UR5 ;  /* 0x00000005ff0d7e24 */ /* 0x01dfe2000f8e00ff */
[----:B------:R-:W2:Y:S01]  /*03d0*/  LDCU.64 UR28, c[0x0][0x398] ;  /* 0x00007300ff1c77ac */ /* 0x000ea20008000a00 */
[----:B------:R-:W3:Y:S01]  /*03e0*/  LDCU.64 UR36, c[0x0][0x3a0] ;  /* 0x00007400ff2477ac */ /* 0x000ee20008000a00 */
[----:B-1----:R-:W-:-:S05]  /*03f0*/  IMAD R25, R0, UR4, R21 ;  /* 0x0000000400197c24 */ /* 0x002fca000f8e0215 */
[----:B------:R-:W-:-:S04]  /*0400*/  LEA R12, P0, R25, UR5, 0x1 ;  /* 0x00000005190c7c11 */ /* 0x000fc8000f8008ff */
[----:B------:R-:W-:Y:S02]  /*0410*/  LEA.HI.X.SX32 R13, R13, RZ, 0x1, P0 ;  /* 0x000000ff0d0d7211 */ /* 0x000fe400000f0eff */
[----:B--2---:R-:W-:-:S04]  /*0420*/  LEA R16, P0, R12, UR28, 0x2 ;  /* 0x0000001c0c107c11 */ /* 0x004fc8000f8010ff */
[----:B------:R-:W-:-:S05]  /*0430*/  LEA.HI.X R17, R12, UR29, R13, 0x2, P0 ;  /* 0x0000001d0c117c11 */ /* 0x000fca00080f140d */
[----:B0-----:R-:W2:Y:S04]  /*0440*/  LDG.E R23, desc[UR30][R16.64+0x4] ;  /* 0x0000041e10177981 */ /* 0x001ea8000c1e1900 */
[----:B------:R0:W4:Y:S01]  /*0450*/  LDG.E R24, desc[UR30][R16.64] ;  /* 0x0000001e10187981 */ /* 0x000122000c1e1900 */
[----:B------:R-:W-:Y:S01]  /*0460*/  UMOV UR28, 0x88e368f1 ;  /* 0x88e368f1001c7882 */ /* 0x000fe20000000000 */
[----:B------:R-:W-:Y:S01]  /*0470*/  UMOV UR29, 0x3ee4f8b5 ;  /* 0x3ee4f8b5001d7882 */ /* 0x000fe20000000000 */
[----:B------:R-:W-:Y:S01]  /*0480*/  IADD3 R25, P1, PT, R25, UR26, RZ ;  /* 0x0000001a19197c10 */ /* 0x000fe2000ff3e0ff */
[----:B0-----:R-:W0:Y:S01]  /*0490*/  LDC R16, c[0x0][0x390] ;  /* 0x0000e400ff107b82 */ /* 0x001e220000000800 */
[----:B------:R-:W-:Y:S01]  /*04a0*/  VIADD R21, R21, 0x1 ;  /* 0x0000000115157836 */ /* 0x000fe20000000000 */
[----:B------:R-:W-:Y:S04]  /*04b0*/  BSSY.RECONVERGENT B1, `(.L_x_148) ;  /* 0x0000017000017945 */ /* 0x000fe80003800200 */
[----:B------:R-:W-:Y:S01]  /*04c0*/  ISETP.NE.AND P2, PT, R21, UR4, PT ;  /* 0x0000000415007c0c */ /* 0x000fe2000bf45270 */
[----:B--2---:R-:W1:Y:S08]  /*04d0*/  F2F.F64.F32 R12, |R23| ;  /* 0x40000017000c7310 */ /* 0x004e700000201800 */
[----:B----4-:R-:W2:Y:S01]  /*04e0*/  F2F.F64.F32 R14, |R24| ;  /* 0x40000018000e7310 */ /* 0x010ea20000201800 */
[----:B-1----:R-:W-:Y:S01]  /*04f0*/  DSETP.GEU.AND P0, PT, R12, UR28, PT ;  /* 0x0000001c0c007e2a */ /* 0x002fe2000bf0e000 */
[----:B------:R-:W-:-:S05]  /*0500*/  IMAD.U32 R12, RZ, RZ, UR26 ;  /* 0x0000001aff0c7e24 */ /* 0x000fca000f8e00ff */
[----:B--2---:R-:W-:Y:S01]  /*0510*/  DSETP.GEU.OR P0, PT, R14, UR28, P0 ;  /* 0x0000001c0e007e2a */ /* 0x004fe2000870e400 */
[----:B------:R-:W-:Y:S02]  /*0520*/  LEA.HI.X.SX32 R14, R12, RZ, 0x1, P1 ;  /* 0x000000ff0c0e7211 */ /* 0x000fe400008f0eff */
[----:B---3--:R-:W-:-:S04]  /*0530*/  LEA R12, P1, R25, UR36, 0x2 ;  /* 0x00000024190c7c11 */ /* 0x008fc8000f8210ff */
[----:B------:R-:W-:Y:S02]  /*0540*/  LEA.HI.X R13, R25, UR37, R14, 0x2, P1 ;  /* 0x00000025190d7c11 */ /* 0x000fe400088f140e */
[----:B------:R-:W1:Y:S05]  /*0550*/  LDC R25, c[0x0][0x390] ;  /* 0x0000e400ff197b82 */ /* 0x000e6a0000000800 */
[----:B-----5:R2:W5:Y:S01]  /*0560*/  @!P0 LDG.E R20, desc[UR30][R12.64] ;  /* 0x0000001e0c148981 */ /* 0x020562000c1e1900 */
[----:B-1----:R-:W1:Y:S08]  /*0570*/  MUFU.RCP R14, R25 ;  /* 0x00000019000e7308 */ /* 0x002e700000001000 */
[----:B------:R-:W3:Y:S01]  /*0580*/  FCHK P0, R24, R25 ;  /* 0x0000001918007302 */ /* 0x000ee20000000000 */
[----:B-1----:R-:W-:-:S04]  /*0590*/  FFMA R15, R14, -R25, 1 ;  /* 0x3f8000000e0f7423 */ /* 0x002fc80000000819 */
[----:B------:R-:W-:-:S04]  /*05a0*/  FFMA R15, R14, R15, R14 ;  /* 0x0000000f0e0f7223 */ /* 0x000fc8000000000e */
[----:B------:R-:W-:-:S04]  /*05b0*/  FFMA R17, R24, R15, RZ ;  /* 0x0000000f18117223 */ /* 0x000fc800000000ff */
[----:B------:R-:W-:-:S04]  /*05c0*/  FFMA R14, R17, -R25, R24 ;  /* 0x80000019110e7223 */ /* 0x000fc80000000018 */
[----:B------:R-:W-:Y:S01]  /*05d0*/  FFMA R17, R15, R14, R17 ;  /* 0x0000000e0f117223 */ /* 0x000fe20000000011 */
[----:B0-23--:R-:W-:Y:S06]  /*05e0*/  @!P0 BRA `(.L_x_149) ;  /* 0x00000000000c8947 */ /* 0x00dfec0003800000 */
[----:B------:R-:W-:-:S07]  /*05f0*/  MOV R25, 0x610 ;  /* 0x0000061000197802 */ /* 0x000fce0000000f00 */
[----:B-----5:R-:W-:Y:S05]  /*0600*/  CALL.REL.NOINC `($__internal_0_$__cuda_sm3x_div_rn_noftz_f32_slowpath) ;  /* 0x0000006400d47944 */ /* 0x020fea0003c00000 */
[----:B------:R-:W-:-:S07]  /*0610*/  MOV R17, R27 ;  /* 0x0000001b00117202 */ /* 0x000fce0000000f00 */
.L_x_149:
[----:B------:R-:W-:Y:S05]  /*0620*/  BSYNC.RECONVERGENT B1 ;  /* 0x0000000000017941 */ /* 0x000fea0003800200 */
.L_x_148:
[----:B------:R-:W0:Y:S01]  /*0630*/  LDC R24, c[0x0][0x390] ;  /* 0x0000e400ff187b82 */ /* 0x000e220000000800 */
[----:B------:R-:W-:Y:S01]  /*0640*/  BSSY.RECONVERGENT B1, `(.L_x_150) ;  /* 0x000000d000017945 */ /* 0x000fe20003800200 */
[----:B0-----:R-:W0:Y:S08]  /*0650*/  MUFU.RCP R15, R24 ;  /* 0x00000018000f7308 */ /* 0x001e300000001000 */
[----:B------:R-:W1:Y:S01]  /*0660*/  FCHK P0, R23, R24 ;  /* 0x0000001817007302 */ /* 0x000e620000000000 */
[----:B0-----:R-:W-:-:S04]  /*0670*/  FFMA R14, R15, -R24, 1 ;  /* 0x3f8000000f0e7423 */ /* 0x001fc80000000818 */
[----:B------:R-:W-:-:S04]  /*0680*/  FFMA R25, R15, R14, R15 ;  /* 0x0000000e0f197223 */ /* 0x000fc8000000000f */
[----:B------:R-:W-:-:S04]  /*0690*/  FFMA R14, R23, R25, RZ ;  /* 0x00000019170e7223 */ /* 0x000fc800000000ff */
[----:B------:R-:W-:-:S04]  /*06a0*/  FFMA R15, R14, -R24, R23 ;  /* 0x800000180e0f7223 */ /* 0x000fc80000000017 */
[----:B------:R-:W-:Y:S01]  /*06b0*/  FFMA R14, R25, R15, R14 ;  /* 0x0000000f190e7223 */ /* 0x000fe2000000000e */
[----:B-1----:R-:W-:Y:S06]  /*06c0*/  @!P0 BRA `(.L_x_151) ;  /* 0x0000000000108947 */ /* 0x002fec0003800000 */
[----:B------:R-:W-:Y:S01]  /*06d0*/  IMAD.MOV.U32 R24, RZ, RZ, R23 ;  /* 0x000000ffff187224 */ /* 0x000fe200078e0017 */
[----:B------:R-:W-:-:S07]  /*06e0*/  MOV R25, 0x700 ;  /* 0x0000070000197802 */ /* 0x000fce0000000f00 */
[----:B-----5:R-:W-:Y:S05]  /*06f0*/  CALL.REL.NOINC `($__internal_0_$__cuda_sm3x_div_rn_noftz_f32_slowpath) ;  /* 0x0000006400987944 */ /* 0x020fea0003c00000 */
[----:B------:R-:W-:-:S07]  /*0700*/  IMAD.MOV.U32 R14, RZ, RZ, R27 ;  /* 0x000000ffff0e7224 */ /* 0x000fce00078e001b */
.L_x_151:
[----:B------:R-:W-:Y:S05]  /*0710*/  BSYNC.RECONVERGENT B1 ;  /* 0x0000000000017941 */ /* 0x000fea0003800200 */
.L_x_150:
[----:B------:R-:W-:Y:S01]  /*0720*/  FSETP.GEU.AND P3, PT, R14, -0.5, PT ;  /* 0xbf0000000e00780b */ /* 0x000fe20003f6e000 */
[----:B------:R-:W-:Y:S01]  /*0730*/  IMAD.U32 R16, RZ, RZ, UR32 ;  /* 0x00000020ff107e24 */ /* 0x000fe2000f8e00ff */
[C---:B------:R-:W-:Y:S01]  /*0740*/  FSETP.GT.AND P0, PT, R17.reuse, -0.5, PT ;  /* 0xbf0000001100780b */ /* 0x040fe20003f04000 */
[----:B------:R-:W-:Y:S01]  /*0750*/  BSSY.RECONVERGENT B1, `(.L_x_152) ;  /* 0x000042b000017945 */ /* 0x000fe20003800200 */
[----:B------:R-:W-:Y:S01]  /*0760*/  FSETP.GT.AND P1, PT, R17, 0.5, PT ;  /* 0x3f0000001100780b */ /* 0x000fe20003f24000 */
[----:B------:R-:W-:Y:S01]  /*0770*/  VIADD R16, R16, 0xffffffff ;  /* 0xffffffff10107836 */ /* 0x000fe20000000000 */
[----:B------:R-:W-:-:S04]  /*0780*/  SEL R15, RZ, 0x1, !P0 ;  /* 0x00000001ff0f7807 */ /* 0x000fc80004000000 */
[----:B------:R-:W-:-:S03]  /*0790*/  SEL R15, R15, 0x2, !P1 ;  /* 0x000000020f0f7807 */ /* 0x000fc60004800000 */
[----:B------:R-:W-:Y:S05]  /*07a0*/  @P3 BRA `(.L_x_153) ;  /* 0x0000001400803947 */ /* 0x000fea0003800000 */
[----:B------:R-:W-:-:S13]  /*07b0*/  ISETP.NE.AND P0, PT, R15, 0x1, PT ;  /* 0x000000010f00780c */ /* 0x000fda0003f05270 */
[----:B------:R-:W-:Y:S05]  /*07c0*/  @!P0 BRA `(.L_x_154) ;  /* 0x0000000c00a88947 */ /* 0x000fea0003800000 */
[----:B------:R-:W-:-:S13]  /*07d0*/  ISETP.NE.AND P0, PT, R15, RZ, PT ;  /* 0x000000ff0f00720c */ /* 0x000fda0003f05270 */
[----:B------:R-:W-:Y:S05]  /*07e0*/  @P0 BRA `(.L_x_155) ;  /* 0x0000000400d00947 */ /* 0x000fea0003800000 */
[----:B------:R-:W0:Y:S02]  /*07f0*/  LDC R14, c[0x0][0x394] ;  /* 0x0000e500ff0e7b82 */ /* 0x000e240000000800 */
[----:B0-----:R-:W-:-:S13]  /*0800*/  ISETP.GE.AND P0, PT, R19, R14, PT ;  /* 0x0000000e1300720c */ /* 0x001fda0003f06270 */
[----:B------:R-:W-:Y:S05]  /*0810*/  @P0 BRA `(.L_x_156) ;  /* 0x0000004000780947 */ /* 0x000fea0003800000 */
[----:B------:R-:W-:Y:S01]  /*0820*/  ISETP.GE.AND P0, PT, R14, 0x1, PT ;  /* 0x000000010e00780c */ /* 0x000fe20003f06270 */
[----:B------:R-:W-:Y:S03]  /*0830*/  BSSY.RECONVERGENT B2, `(.L_x_157) ;  /* 0x0000068000027945 */ /* 0x000fe60003800200 */
[----:B------:R-:W-:-:S13]  /*0840*/  ISETP.NE.OR P0, PT, R19, RZ, !P0 ;  /* 0x000000ff1300720c */ /* 0x000fda0004705670 */
[----:B------:R-:W-:Y:S05]  /*0850*/  @P0 BRA `(.L_x_158) ;  /* 0x0000000400940947 */ /* 0x000fea0003800000 */
[----:B------:R-:W-:Y:S02]  /*0860*/  IMAD.U32 R14, RZ, RZ, UR27 ;  /* 0x0000001bff0e7e24 */ /* 0x000fe4000f8e00ff */
[----:B------:R-:W-:-:S03]  /*0870*/  IMAD.MOV.U32 R23, RZ, RZ, RZ ;  /* 0x000000ffff177224 */ /* 0x000fc600078e00ff */
[----:B------:R-:W-:-:S13]  /*0880*/  ISETP.GE.U32.AND P0, PT, R14, 0xf, PT ;  /* 0x0000000f0e00780c */ /* 0x000fda0003f06070 */
[----:B------:R-:W-:Y:S05]  /*0890*/  @!P0 BRA `(.L_x_159) ;  /* 0x00000000008c8947 */ /* 0x000fea0003800000 */
[----:B------:R0:W5:Y:S01]  /*08a0*/  LDG.E R23, desc[UR30][R12.64] ;  /* 0x0000001e0c177981 */ /* 0x000162000c1e1900 */
[----:B------:R-:W-:Y:S01]  /*08b0*/  HFMA2 R17, -RZ, RZ, 0, 0 ;  /* 0x00000000ff117431 */ /* 0x000fe200000001ff */
[----:B------:R-:W-:Y:S06]  /*08c0*/  BSSY.RECONVERGENT B3, `(.L_x_160) ;  /* 0x000001f000037945 */ /* 0x000fec0003800200 */
.L_x_161:
[----:B---3--:R-:W-:Y:S02]  /*08d0*/  IMAD.IADD R14, R22, 0x1, R17 ;  /* 0x00000001160e7824 */ /* 0x008fe400078e0211 */
[----:B------:R-:W-:-:S04]  /*08e0*/  IMAD.MOV.U32 R15, RZ, RZ, 0x4 ;  /* 0x00000004ff0f7424 */ /* 0x000fc800078e00ff */
[----:B------:R-:W-:-:S05]  /*08f0*/  IMAD.WIDE.U32 R14, R14, R15, UR22 ;  /* 0x000000160e0e7e25 */ /* 0x000fca000f8e000f */
[----:B-----5:R-:W-:Y:S04]  /*0900*/  STG.E desc[UR30][R14.64], R23 ;  /* 0x000000170e007986 */ /* 0x020fe8000c10191e */
[----:B------:R-:W2:Y:S04]  /*0910*/  LDG.E R25, desc[UR30][R12.64] ;  /* 0x0000001e0c197981 */ /* 0x000ea8000c1e1900 */
[----:B--2---:R-:W-:Y:S04]  /*0920*/  STG.E desc[UR30][R14.64+0x4], R25 ;  /* 0x000004190e007986 */ /* 0x004fe8000c10191e */
[----:B------:R1:W-:Y:S04]  /*0930*/  STG.E desc[UR30][R14.64+0x8], R25 ;  /* 0x000008190e007986 */ /* 0x0003e8000c10191e */
[----:B------:R-:W2:Y:S04]  /*0940*/  LDG.E R27, desc[UR30][R12.64] ;  /* 0x0000001e0c1b7981 */ /* 0x000ea8000c1e1900 */
[----:B--2---:R-:W-:Y:S04]  /*0950*/  STG.E desc[UR30][R14.64+0xc], R27 ;  /* 0x00000c1b0e007986 */ /* 0x004fe8000c10191e */
[----:B------:R2:W-:Y:S04]  /*0960*/  STG.E desc[UR30][R14.64+0x10], R27 ;  /* 0x0000101b0e007986 */ /* 0x0005e8000c10191e */
[----:B------:R-:W3:Y:S04]  /*0970*/  LDG.E R29, desc[UR30][R12.64] ;  /* 0x0000001e0c1d7981 */ /* 0x000ee8000c1e1900 */
[----:B---3--:R3:W-:Y:S04]  /*0980*/  STG.E desc[UR30][R14.64+0x14], R29 ;  /* 0x0000141d0e007986 */ /* 0x0087e8000c10191e */
[----:B------:R3:W-:Y:S04]  /*0990*/  STG.E desc[UR30][R14.64+0x18], R29 ;  /* 0x0000181d0e007986 */ /* 0x0007e8000c10191e */
[----:B------:R-:W4:Y:S04]  /*09a0*/  LDG.E R24, desc[UR30][R12.64] ;  /* 0x0000001e0c187981 */ /* 0x000f28000c1e1900 */
[----:B----4-:R3:W-:Y:S04]  /*09b0*/  STG.E desc[UR30][R14.64+0x1c], R24 ;  /* 0x00001c180e007986 */ /* 0x0107e8000c10191e */
[----:B------:R3:W-:Y:S04]  /*09c0*/  STG.E desc[UR30][R14.64+0x20], R24 ;  /* 0x000020180e007986 */ /* 0x0007e8000c10191e */
[----:B------:R-:W4:Y:S04]  /*09d0*/  LDG.E R26, desc[UR30][R12.64] ;  /* 0x0000001e0c1a7981 */ /* 0x000f28000c1e1900 */
[----:B----4-:R3:W-:Y:S04]  /*09e0*/  STG.E desc[UR30][R14.64+0x24], R26 ;  /* 0x0000241a0e007986 */ /* 0x0107e8000c10191e */
[----:B------:R3:W-:Y:S04]  /*09f0*/  STG.E desc[UR30][R14.64+0x28], R26 ;  /* 0x0000281a0e007986 */ /* 0x0007e8000c10191e */
[----:B-1----:R-:W4:Y:S04]  /*0a00*/  LDG.E R25, desc[UR30][R12.64] ;  /* 0x0000001e0c197981 */ /* 0x002f28000c1e1900 */
[----:B----4-:R3:W-:Y:S04]  /*0a10*/  STG.E desc[UR30][R14.64+0x2c], R25 ;  /* 0x00002c190e007986 */ /* 0x0107e8000c10191e */
[----:B------:R3:W-:Y:S04]  /*0a20*/  STG.E desc[UR30][R14.64+0x30], R25 ;  /* 0x000030190e007986 */ /* 0x0007e8000c10191e */
[----:B--2---:R-:W2:Y:S04]  /*0a30*/  LDG.E R27, desc[UR30][R12.64] ;  /* 0x0000001e0c1b7981 */ /* 0x004ea8000c1e1900 */
[----:B--2---:R3:W-:Y:S04]  /*0a40*/  STG.E desc[UR30][R14.64+0x34], R27 ;  /* 0x0000341b0e007986 */ /* 0x0047e8000c10191e */
[----:B------:R3:W-:Y:S04]  /*0a50*/  STG.E desc[UR30][R14.64+0x38], R27 ;  /* 0x0000381b0e007986 */ /* 0x0007e8000c10191e */
[----:B------:R-:W2:Y:S01]  /*0a60*/  LDG.E R23, desc[UR30][R12.64] ;  /* 0x0000001e0c177981 */ /* 0x000ea2000c1e1900 */
[----:B------:R-:W-:-:S05]  /*0a70*/  VIADD R17, R17, 0x10 ;  /* 0x0000001011117836 */ /* 0x000fca0000000000 */
[----:B------:R-:W-:Y:S01]  /*0a80*/  ISETP.NE.AND P0, PT, R17, R2, PT ;  /* 0x000000021100720c */ /* 0x000fe20003f05270 */
[----:B--2---:R3:W-:-:S12]  /*0a90*/  STG.E desc[UR30][R14.64+0x3c], R23 ;  /* 0x00003c170e007986 */ /* 0x0047d8000c10191e */
[----:B------:R-:W-:Y:S05]  /*0aa0*/  @P0 BRA `(.L_x_161) ;  /* 0xfffffffc00880947 */ /* 0x000fea000383ffff */
[----:B------:R-:W-:Y:S05]  /*0ab0*/  BSYNC.RECONVERGENT B3 ;  /* 0x0000000000037941 */ /* 0x000fea0003800200 */
.L_x_160:
[----:B---3--:R-:W-:-:S07]  /*0ac0*/  IMAD.MOV.U32 R23, RZ, RZ, R2 ;  /* 0x000000ffff177224 */ /* 0x008fce00078e0002 */
.L_x_159:
[----:B------:R-:W-:-:S09]  /*0ad0*/  UISETP.NE.AND UP0, UPT, UR32, URZ, UPT ;  /* 0x000000ff2000728c */ /* 0x000fd2000bf05270 */
[----:B------:R-:W-:Y:S05]  /*0ae0*/  BRA.U !UP0, `(.L_x_158) ;  /* 0x0000000108f07547 */ /* 0x000fea000b800000 */
[----:B------:R-:W-:Y:S01]  /*0af0*/  ISETP.GE.U32.AND P0, PT, R16, 0x7, PT ;  /* 0x000000071000780c */ /* 0x000fe20003f06070 */
[----:B------:R-:W-:-:S12]  /*0b00*/  UISETP.NE.AND UP0, UPT, UR33, URZ, UPT ;  /* 0x000000ff2100728c */ /* 0x000fd8000bf05270 */
[----:B------:R-:W-:Y:S05]  /*0b10*/  @!P0 BRA `(.L_x_162) ;  /* 0x0000000000508947 */ /* 0x000fea0003800000 */
[----:B------:R-:W2:Y:S01]  /*0b20*/  LDG.E R25, desc[UR30][R12.64] ;  /* 0x0000001e0c197981 */ /* 0x000ea2000c1e1900 */
[C---:B------:R-:W-:Y:S01]  /*0b30*/  IADD3 R15, P0, PT, R22.reuse, R23, RZ ;  /* 0x00000017160f7210 */ /* 0x040fe20007f1e0ff */
[----:B------:R-:W-:Y:S02]  /*0b40*/  IMAD.IADD R16, R22, 0x1, R23 ;  /* 0x0000000116107824 */ /* 0x000fe400078e0217 */
[----:B------:R-:W-:Y:S01]  /*0b50*/  IMAD.MOV.U32 R17, RZ, RZ, 0x4 ;  /* 0x00000004ff117424 */ /* 0x000fe200078e00ff */
[----:B------:R-:W-:Y:S02]  /*0b60*/  IADD3.X R24, PT, PT, RZ, RZ, RZ, P0, !PT ;  /* 0x000000ffff187210 */ /* 0x000fe400007fe4ff */
[----:B------:R-:W-:Y:S01]  /*0b70*/  LEA R14, P0, R15, UR22, 0x2 ;  /* 0x000000160f0e7c11 */ /* 0x000fe2000f8010ff */
[----:B------:R-:W-:-:S03]  /*0b80*/  IMAD.WIDE.U32 R16, R16, R17, UR22 ;  /* 0x0000001610107e25 */ /* 0x000fc6000f8e0011 */
[----:B------:R-:W-:Y:S02]  /*0b90*/  LEA.HI.X R15, R15, UR23, R24, 0x2, P0 ;  /* 0x000000170f0f7c11 */ /* 0x000fe400080f1418 */
[----:B--2---:R1:W-:Y:S04]  /*0ba0*/  STG.E desc[UR30][R16.64], R25 ;  /* 0x0000001910007986 */ /* 0x0043e8000c10191e */
[----:B------:R1:W-:Y:S04]  /*0bb0*/  STG.E desc[UR30][R14.64+0x4], R25 ;  /* 0x000004190e007986 */ /* 0x0003e8000c10191e */
[----:B------:R-:W2:Y:S04]  /*0bc0*/  LDG.E R27, desc[UR30][R12.64] ;  /* 0x0000001e0c1b7981 */ /* 0x000ea8000c1e1900 */
[----:B--2---:R1:W-:Y:S04]  /*0bd0*/  STG.E desc[UR30][R14.64+0x8], R27 ;  /* 0x0000081b0e007986 */ /* 0x0043e8000c10191e */
[----:B------:R1:W-:Y:S04]  /*0be0*/  STG.E desc[UR30][R14.64+0xc], R27 ;  /* 0x00000c1b0e007986 */ /* 0x0003e8000c10191e */
[----:B------:R-:W2:Y:S04]  /*0bf0*/  LDG.E R29, desc[UR30][R12.64] ;  /* 0x0000001e0c1d7981 */ /* 0x000ea8000c1e1900 */
[----:B--2---:R1:W-:Y:S04]  /*0c00*/  STG.E desc[UR30][R14.64+0x10], R29 ;  /* 0x0000101d0e007986 */ /* 0x0043e8000c10191e */
[----:B------:R1:W-:Y:S04]  /*0c10*/  STG.E desc[UR30][R14.64+0x14], R29 ;  /* 0x0000141d0e007986 */ /* 0x0003e8000c10191e */
[----:B------:R-:W2:Y:S01]  /*0c20*/  LDG.E R24, desc[UR30][R12.64] ;  /* 0x0000001e0c187981 */ /* 0x000ea2000c1e1900 */
[----:B------:R-:W-:-:S03]  /*0c30*/  VIADD R23, R23, 0x8 ;  /* 0x0000000817177836 */ /* 0x000fc60000000000 */
[----:B--2---:R1:W-:Y:S04]  /*0c40*/  STG.E desc[UR30][R14.64+0x18], R24 ;  /* 0x000018180e007986 */ /* 0x0043e8000c10191e */
[----:B------:R1:W-:Y:S02]  /*0c50*/  STG.E desc[UR30][R14.64+0x1c], R24 ;  /* 0x00001c180e007986 */ /* 0x0003e4000c10191e */
.L_x_162:
[----:B------:R-:W-:Y:S05]  /*0c60*/  BRA.U !UP0, `(.L_x_158) ;  /* 0x0000000108907547 */ /* 0x000fea000b800000 */
[----:B------:R-:W-:Y:S01]  /*0c70*/  ISETP.GE.U32.AND P0, PT, R3, 0x3, PT ;  /* 0x000000030300780c */ /* 0x000fe20003f06070 */
[----:B------:R-:W-:-:S12]  /*0c80*/  UISETP.NE.AND UP0, UPT, UR34, URZ, UPT ;  /* 0x000000ff2200728c */ /* 0x000fd8000bf05270 */
[----:B------:R-:W-:Y:S05]  /*0c90*/  @!P0 BRA `(.L_x_163) ;  /* 0x0000000000388947 */ /* 0x000fea0003800000 */
[----:B-1----:R-:W2:Y:S01]  /*0ca0*/  LDG.E R25, desc[UR30][R12.64] ;  /* 0x0000001e0c197981 */ /* 0x002ea2000c1e1900 */
[C---:B------:R-:W-:Y:S01]  /*0cb0*/  IADD3 R15, P0, PT, R22.reuse, R23, RZ ;  /* 0x00000017160f7210 */ /* 0x040fe20007f1e0ff */
[----:B------:R-:W-:Y:S02]  /*0cc0*/  IMAD.IADD R16, R22, 0x1, R23 ;  /* 0x0000000116107824 */ /* 0x000fe400078e0217 */
[----:B------:R-:W-:Y:S02]  /*0cd0*/  IMAD.MOV.U32 R17, RZ, RZ, 0x4 ;  /* 0x00000004ff117424 */ /* 0x000fe400078e00ff */
[----:B------:R-:W-:Y:S01]  /*0ce0*/  IMAD.X R24, RZ, RZ, RZ, P0 ;  /* 0x000000ffff187224 */ /* 0x000fe200000e06ff */
[----:B------:R-:W-:Y:S01]  /*0cf0*/  LEA R14, P0, R15, UR22, 0x2 ;  /* 0x000000160f0e7c11 */ /* 0x000fe2000f8010ff */
[----:B------:R-:W-:-:S03]  /*0d00*/  IMAD.WIDE.U32 R16, R16, R17, UR22 ;  /* 0x0000001610107e25 */ /* 0x000fc6000f8e0011 */
[----:B------:R-:W-:Y:S02]  /*0d10*/  LEA.HI.X R15, R15, UR23, R24, 0x2, P0 ;  /* 0x000000170f0f7c11 */ /* 0x000fe400080f1418 */
[----:B--2---:R2:W-:Y:S04]  /*0d20*/  STG.E desc[UR30][R16.64], R25 ;  /* 0x0000001910007986 */ /* 0x0045e8000c10191e */
[----:B------:R2:W-:Y:S04]  /*0d30*/  STG.E desc[UR30][R14.64+0x4], R25 ;  /* 0x000004190e007986 */ /* 0x0005e8000c10191e */
[----:B------:R-:W3:Y:S01]  /*0d40*/  LDG.E R27, desc[UR30][R12.64] ;  /* 0x0000001e0c1b7981 */ /* 0x000ee2000c1e1900 */
[----:B------:R-:W-:-:S03]  /*0d50*/  VIADD R23, R23, 0x4 ;  /* 0x0000000417177836 */ /* 0x000fc60000000000 */
[----:B---3--:R2:W-:Y:S04]  /*0d60*/  STG.E desc[UR30][R14.64+0x8], R27 ;  /* 0x0000081b0e007986 */ /* 0x0085e8000c10191e */
[----:B------:R2:W-:Y:S02]  /*0d70*/  STG.E desc[UR30][R14.64+0xc], R27 ;  /* 0x00000c1b0e007986 */ /* 0x0005e4000c10191e */
.L_x_163:
[----:B------:R-:W-:Y:S05]  /*0d80*/  BRA.U !UP0, `(.L_x_158) ;  /* 0x0000000108487547 */ /* 0x000fea000b800000 */
[----:B-12---:R-:W2:Y:S01]  /*0d90*/  LDG.E R17, desc[UR30][R12.64] ;  /* 0x0000001e0c117981 */ /* 0x006ea2000c1e1900 */
[----:B------:R-:W-:Y:S01]  /*0da0*/  MOV R15, 0x4 ;  /* 0x00000004000f7802 */ /* 0x000fe20000000f00 */
[----:B------:R-:W-:Y:S02]  /*0db0*/  IMAD.IADD R14, R22, 0x1, R23 ;  /* 0x00000001160e7824 */ /* 0x000fe400078e0217 */
[----:B------:R-:W-:Y:S02]  /*0dc0*/  IMAD.U32 R16, RZ, RZ, UR34 ;  /* 0x00000022ff107e24 */ /* 0x000fe4000f8e00ff */
[----:B------:R-:W-:-:S03]  /*0dd0*/  IMAD.WIDE.U32 R14, R14, R15, UR22 ;  /* 0x000000160e0e7e25 */ /* 0x000fc6000f8e000f */
[----:B------:R-:W-:Y:S02]  /*0de0*/  ISETP.NE.AND P0, PT, R16, 0x1, PT ;  /* 0x000000011000780c */ /* 0x000fe40003f05270 */
[----:B--2---:R3:W-:Y:S11]  /*0df0*/  STG.E desc[UR30][R14.64], R17 ;  /* 0x000000110e007986 */ /* 0x0047f6000c10191e */
[----:B------:R-:W-:Y:S05]  /*0e00*/  @!P0 BRA `(.L_x_158) ;  /* 0x0000000000288947 */ /* 0x000fea0003800000 */
[----:B---3--:R-:W-:-:S05]  /*0e10*/  IADD3 R15, P0, PT, R22, R23, RZ ;  /* 0x00000017160f7210 */ /* 0x008fca0007f1e0ff */
[----:B------:R-:W-:Y:S01]  /*0e20*/  IMAD.X R16, RZ, RZ, RZ, P0 ;  /* 0x000000ffff107224 */ /* 0x000fe200000e06ff */
[----:B------:R-:W-:-:S04]  /*0e30*/  LEA R14, P0, R15, UR22, 0x2 ;  /* 0x000000160f0e7c11 */ /* 0x000fc8000f8010ff */
[----:B------:R-:W-:Y:S01]  /*0e40*/  LEA.HI.X R15, R15, UR23, R16, 0x2, P0 ;  /* 0x000000170f0f7c11 */ /* 0x000fe200080f1410 */
[----:B------:R-:W-:-:S04]  /*0e50*/  IMAD.U32 R16, RZ, RZ, UR34 ;  /* 0x00000022ff107e24 */ /* 0x000fc8000f8e00ff */
[----:B------:R4:W-:Y:S01]  /*0e60*/  STG.E desc[UR30][R14.64+0x4], R17 ;  /* 0x000004110e007986 */ /* 0x0009e2000c10191e */
[----:B------:R-:W-:-:S13]  /*0e70*/  ISETP.NE.AND P0, PT, R16, 0x2, PT ;  /* 0x000000021000780c */ /* 0x000fda0003f05270 */
[----:B----4-:R-:W-:Y:S05]  /*0e80*/  @!P0 BRA `(.L_x_158) ;  /* 0x0000000000088947 */ /* 0x010fea0003800000 */
[----:B------:R-:W2:Y:S04]  /*0e90*/  LDG.E R17, desc[UR30][R12.64] ;  /* 0x0000001e0c117981 */ /* 0x000ea8000c1e1900 */
[----:B--2---:R4:W-:Y:S02]  /*0ea0*/  STG.E desc[UR30][R14.64+0x8], R17 ;  /* 0x000008110e007986 */ /* 0x0049e4000c10191e */
.L_x_158:
[----:B------:R-:W-:Y:S05]  /*0eb0*/  BSYNC.RECONVERGENT B2 ;  /* 0x0000000000027941 */ /* 0x000fea0003800200 */
.L_x_157:
[----:B0-----:R-:W2:Y:S02]  /*0ec0*/  LDG.E R13, desc[UR30][R12.64] ;  /* 0x0000001e0c0d7981 */ /* 0x001ea4000c1e1900 */
[C---:B-1234-:R-:W-:Y:S02]  /*0ed0*/  IMAD.IADD R14, R19.reuse, 0x1, R22 ;  /* 0x00000001130e7824 */ /* 0x05efe400078e0216 */
[----:B------:R-:W-:Y:S02]  /*0ee0*/  IMAD.MOV.U32 R15, RZ, RZ, 0x4 ;  /* 0x00000004ff0f7424 */ /* 0x000fe400078e00ff */
[----:B------:R-:W-:Y:S02]  /*0ef0*/  VIADD R19, R19, 0x1 ;  /* 0x0000000113137836 */ /* 0x000fe40000000000 */
[----:B------:R-:W-:-:S05]  /*0f00*/  IMAD.WIDE R14, R14, R15, UR22 ;  /* 0x000000160e0e7e25 */ /* 0x000fca000f8e020f */
[----:B------:R0:W-:Y:S01]  /*0f10*/  STG.E desc[UR30][R14.64], R13 ;  /* 0x0000000d0e007986 */ /* 0x0001e2000c10191e */
[----:B------:R-:W-:Y:S05]  /*0f20*/  BRA `(.L_x_156) ;  /* 0x0000003800b47947 */ /* 0x000fea0003800000 */
.L_x_155:
[----:B------:R-:W0:Y:S02]  /*0f30*/  LDC R14, c[0x0][0x394] ;  /* 0x0000e500ff0e7b82 */ /* 0x000e240000000800 */
[----:B0-----:R-:W-:-:S13]  /*0f40*/  ISETP.GE.AND P0, PT, R11, R14, PT ;  /* 0x0000000e0b00720c */ /* 0x001fda0003f06270 */
[----:B------:R-:W-:Y:S05]  /*0f50*/  @P0 BRA `(.L_x_156) ;  /* 0x0000003800a80947 */ /* 0x000fea0003800000 */
[----:B------:R-:W-:Y:S01]  /*0f60*/  ISETP.GE.AND P0, PT, R14, 0x1, PT ;  /* 0x000000010e00780c */ /* 0x000fe20003f06270 */
[----:B------:R-:W-:Y:S03]  /*0f70*/  BSSY.RECONVERGENT B2, `(.L_x_164) ;  /* 0x0000068000027945 */ /* 0x000fe60003800200 */
[----:B------:R-:W-:-:S13]  /*0f80*/  ISETP.NE.OR P0, PT, R11, RZ, !P0 ;  /* 0x000000ff0b00720c */ /* 0x000fda0004705670 */
[----:B------:R-:W-:Y:S05]  /*0f90*/  @P0 BRA `(.L_x_165) ;  /* 0x0000000400940947 */ /* 0x000fea0003800000 */
[----:B------:R-:W-:Y:S01]  /*0fa0*/  MOV R14, UR27 ;  /* 0x0000001b000e7c02 */ /* 0x000fe20008000f00 */
[----:B------:R-:W-:-:S03]  /*0fb0*/  IMAD.MOV.U32 R23, RZ, RZ, RZ ;  /* 0x000000ffff177224 */ /* 0x000fc600078e00ff */
[----:B------:R-:W-:-:S13]  /*0fc0*/  ISETP.GE.U32.AND P0, PT, R14, 0xf, PT ;  /* 0x0000000f0e00780c */ /* 0x000fda0003f06070 */
[----:B------:R-:W-:Y:S05]  /*0fd0*/  @!P0 BRA `(.L_x_166) ;  /* 0x00000000008c8947 */ /* 0x000fea0003800000 */
[----:B------:R0:W5:Y:S01]  /*0fe0*/  LDG.E R23, desc[UR30][R12.64] ;  /* 0x0000001e0c177981 */ /* 0x000162000c1e1900 */
[----:B------:R-:W-:Y:S01]  /*0ff0*/  BSSY.RECONVERGENT B3, `(.L_x_167) ;  /* 0x0000020000037945 */ /* 0x000fe20003800200 */
[----:B------:R-:W-:-:S07]  /*1000*/  IMAD.MOV.U32 R17, RZ, RZ, RZ ;  /* 0x000000ffff117224 */ /* 0x000fce00078e00ff */
.L_x_168:
        /* <DEDUP_REMOVED lines=31> */
.L_x_167:
[----:B---3--:R-:W-:-:S07]  /*1200*/  IMAD.MOV.U32 R23, RZ, RZ, R2 ;  /* 0x000000ffff177224 */ /* 0x008fce00078e0002 */
.L_x_166:
[----:B------:R-:W-:-:S09]  /*1210*/  UISETP.NE.AND UP0, UPT, UR32, URZ, UPT ;  /* 0x000000ff2000728c */ /* 0x000fd2000bf05270 */
[----:B------:R-:W-:Y:S05]  /*1220*/  BRA.U !UP0, `(.L_x_165) ;  /* 0x0000000108f07547 */ /* 0x000fea000b800000 */
[----:B------:R-:W-:Y:S01]  /*1230*/  ISETP.GE.U32.AND P0, PT, R16, 0x7, PT ;  /* 0x000000071000780c */ /* 0x000fe20003f06070 */
[----:B------:R-:W-:-:S12]  /*1240*/  UISETP.NE.AND UP0, UPT, UR33, URZ, UPT ;  /* 0x000000ff2100728c */ /* 0x000fd8000bf05270 */
[----:B------:R-:W-:Y:S05]  /*1250*/  @!P0 BRA `(.L_x_169) ;  /* 0x0000000000508947 */ /* 0x000fea0003800000 */
[----:B------:R-:W2:Y:S01]  /*1260*/  LDG.E R25, desc[UR30][R12.64] ;  /* 0x0000001e0c197981 */ /* 0x000ea2000c1e1900 */
[CC--:B------:R-:W-:Y:S01]  /*1270*/  IADD3 R15, P0, PT, R22.reuse, R23.reuse, RZ ;  /* 0x00000017160f7210 */ /* 0x0c0fe20007f1e0ff */
[----:B------:R-:W-:Y:S01]  /*1280*/  IMAD.MOV.U32 R17, RZ, RZ, 0x4 ;  /* 0x00000004ff117424 */ /* 0x000fe200078e00ff */
[----:B------:R-:W-:-:S03]  /*1290*/  IADD3 R16, PT, PT, R22, R23, RZ ;  /* 0x0000001716107210 */ /* 0x000fc60007ffe0ff */
[----:B------:R-:W-:Y:S01]  /*12a0*/  IMAD.X R24, RZ, RZ, RZ, P0 ;  /* 0x000000ffff187224 */ /* 0x000fe200000e06ff */
        /* <DEDUP_REMOVED lines=15> */
.L_x_169:
        /* <DEDUP_REMOVED lines=15> */
[----:B------:R-:W-:-:S03]  /*1490*/  IADD3 R23, PT, PT, R23, 0x4, RZ ;  /* 0x0000000417177810 */ /* 0x000fc60007ffe0ff */
[----:B---3--:R2:W-:Y:S04]  /*14a0*/  STG.E desc[UR30][R14.64+0x8], R27 ;  /* 0x0000081b0e007986 */ /* 0x0085e8000c10191e */
[----:B------:R2:W-:Y:S02]  /*14b0*/  STG.E desc[UR30][R14.64+0xc], R27 ;  /* 0x00000c1b0e007986 */ /* 0x0005e4000c10191e */
.L_x_170:
[----:B------:R-:W-:Y:S05]  /*14c0*/  BRA.U !UP0, `(.L_x_165) ;  /* 0x0000000108487547 */ /* 0x000fea000b800000 */
[----:B-12---:R-:W2:Y:S01]  /*14d0*/  LDG.E R17, desc[UR30][R12.64] ;  /* 0x0000001e0c117981 */ /* 0x006ea2000c1e1900 */
[----:B------:R-:W-:Y:S02]  /*14e0*/  IMAD.IADD R14, R22, 0x1, R23 ;  /* 0x00000001160e7824 */ /* 0x000fe400078e0217 */
[----:B------:R-:W-:Y:S02]  /*14f0*/  IMAD.MOV.U32 R15, RZ, RZ, 0x4 ;  /* 0x00000004ff0f7424 */ /* 0x000fe400078e00ff */
        /* <DEDUP_REMOVED lines=15> */
.L_x_165:
[----:B------:R-:W-:Y:S05]  /*15f0*/  BSYNC.RECONVERGENT B2 ;  /* 0x0000000000027941 */ /* 0x000fea0003800200 */
.L_x_164:
[----:B0-----:R-:W2:Y:S02]  /*1600*/  LDG.E R13, desc[UR30][R12.64] ;  /* 0x0000001e0c0d7981 */ /* 0x001ea4000c1e1900 */
[----:B-1234-:R-:W-:Y:S02]  /*1610*/  HFMA2 R15, -RZ, RZ, 0, 2.384185791015625e-07 ;  /* 0x00000004ff0f7431 */ /* 0x01efe400000001ff */
[C---:B------:R-:W-:Y:S02]  /*1620*/  IMAD.IADD R14, R11.reuse, 0x1, R22 ;  /* 0x000000010b0e7824 */ /* 0x040fe400078e0216 */
[----:B------:R-:W-:Y:S02]  /*1630*/  VIADD R11, R11, 0x1 ;  /* 0x000000010b0b7836 */ /* 0x000fe40000000000 */
[----:B------:R-:W-:-:S05]  /*1640*/  IMAD.WIDE R14, R14, R15, UR8 ;  /* 0x000000080e0e7e25 */ /* 0x000fca000f8e020f */
[----:B------:R0:W-:Y:S01]  /*1650*/  STG.E desc[UR30][R14.64], R13 ;  /* 0x0000000d0e007986 */ /* 0x0001e2000c10191e */
[----:B------:R-:W-:Y:S05]  /*1660*/  BRA `(.L_x_156) ;  /* 0x0000003000e47947 */ /* 0x000fea0003800000 */
.L_x_154:
        /* <DEDUP_REMOVED lines=12> */
[----:B------:R-:W-:Y:S01]  /*1730*/  BSSY.RECONVERGENT B3, `(.L_x_174) ;  /* 0x0000020000037945 */ /* 0x000fe20003800200 */
[----:B------:R-:W-:-:S07]  /*1740*/  IMAD.MOV.U32 R17, RZ, RZ, RZ ;  /* 0x000000ffff117224 */ /* 0x000fce00078e00ff */
.L_x_175:
        /* <DEDUP_REMOVED lines=26> */
[----:B------:R-:W-:-:S04]  /*18f0*/  IADD3 R17, PT, PT, R17, 0x10, RZ ;  /* 0x0000001011117810 */ /* 0x000fc80007ffe0ff */
[----:B------:R-:W-:Y:S01]  /*1900*/  ISETP.NE.AND P0, PT, R17, R2, PT ;  /* 0x000000021100720c */ /* 0x000fe20003f05270 */
[----:B--2---:R3:W-:-:S12]  /*1910*/  STG.E desc[UR30][R14.64+0x3c], R23 ;  /* 0x00003c170e007986 */ /* 0x0047d8000c10191e */
[----:B------:R-:W-:Y:S05]  /*1920*/  @P0 BRA `(.L_x_175) ;  /* 0xfffffffc00880947 */ /* 0x000fea000383ffff */
[----:B------:R-:W-:Y:S05]  /*1930*/  BSYNC.RECONVERGENT B3 ;  /* 0x0000000000037941 */ /* 0x000fea0003800200 */
.L_x_174:
[----:B---3--:R-:W-:-:S07]  /*1940*/  IMAD.MOV.U32 R23, RZ, RZ, R2 ;  /* 0x000000ffff177224 */ /* 0x008fce00078e0002 */
.L_x_173:
        /* <DEDUP_REMOVED lines=25> */
.L_x_176:
[----:B------:R-:W-:Y:S05]  /*1ae0*/  BRA.U !UP0, `(.L_x_172) ;  /* 0x0000000108907547 */ /* 0x000fea000b800000 */
[----:B------:R-:W-:Y:S01]  /*1af0*/  ISETP.GE.U32.AND P0, PT, R3, 0x3, PT ;  /* 0x000000030300780c */ /* 0x000fe20003f06070 */
[----:B------:R-:W-:-:S12]  /*1b00*/  UISETP.NE.AND UP0, UPT, UR34, URZ, UPT ;  /* 0x000000ff2200728c */ /* 0x000fd8000bf05270 */
[----:B------:R-:W-:Y:S05]  /*1b10*/  @!P0 BRA `(.L_x_177) ;  /* 0x0000000000388947 */ /* 0x000fea0003800000 */
[----:B-1----:R-:W2:Y:S01]  /*1b20*/  LDG.E R25, desc[UR30][R12.64] ;  /* 0x0000001e0c197981 */ /* 0x002ea2000c1e1900 */
[C---:B------:R-:W-:Y:S01]  /*1b30*/  IADD3 R15, P0, PT, R22.reuse, R23, RZ ;  /* 0x00000017160f7210 */ /* 0x040fe20007f1e0ff */
[----:B------:R-:W-:Y:S01]  /*1b40*/  IMAD.IADD R16, R22, 0x1, R23 ;  /* 0x0000000116107824 */ /* 0x000fe200078e0217 */
[----:B------:R-:W-:-:S03]  /*1b50*/  MOV R17, 0x4 ;  /* 0x0000000400117802 */ /* 0x000fc60000000f00 */
        /* <DEDUP_REMOVED lines=10> */
.L_x_177:
        /* <DEDUP_REMOVED lines=12> */
[----:B------:R-:W-:Y:S02]  /*1cc0*/  LEA.HI.X R15, R15, UR7, R16, 0x2, P0 ;  /* 0x000000070f0f7c11 */ /* 0x000fe400080f1410 */
[----:B------:R-:W-:-:S03]  /*1cd0*/  MOV R16, UR34 ;  /* 0x0000002200107c02 */ /* 0x000fc60008000f00 */
[----:B------:R4:W-:Y:S01]  /*1ce0*/  STG.E desc[UR30][R14.64+0x4], R17 ;  /* 0x000004110e007986 */ /* 0x0009e2000c10191e */
[----:B------:R-:W-:-:S13]  /*1cf0*/  ISETP.NE.AND P0, PT, R16, 0x2, PT ;  /* 0x000000021000780c */ /* 0x000fda0003f05270 */
[----:B----4-:R-:W-:Y:S05]  /*1d00*/  @!P0 BRA `(.L_x_172) ;  /* 0x0000000000088947 */ /* 0x010fea0003800000 */
[----:B------:R-:W2:Y:S04]  /*1d10*/  LDG.E R17, desc[UR30][R12.64] ;  /* 0x0000001e0c117981 */ /* 0x000ea8000c1e1900 */
[----:B--2---:R4:W-:Y:S02]  /*1d20*/  STG.E desc[UR30][R14.64+0x8], R17 ;  /* 0x000008110e007986 */ /* 0x0049e4000c10191e */
.L_x_172:
[----:B------:R-:W-:Y:S05]  /*1d30*/  BSYNC.RECONVERGENT B2 ;  /* 0x0000000000027941 */ /* 0x000fea0003800200 */
.L_x_171:
[----:B0-----:R-:W2:Y:S02]  /*1d40*/  LDG.E R13, desc[UR30][R12.64] ;  /* 0x0000001e0c0d7981 */ /* 0x001ea4000c1e1900 */
[C---:B-1234-:R-:W-:Y:S02]  /*1d50*/  IMAD.IADD R14, R18.reuse, 0x1, R22 ;  /* 0x00000001120e7824 */ /* 0x05efe400078e0216 */
[----:B------:R-:W-:Y:S02]  /*1d60*/  IMAD.MOV.U32 R15, RZ, RZ, 0x4 ;  /* 0x00000004ff0f7424 */ /* 0x000fe400078e00ff */
[----:B------:R-:W-:Y:S02]  /*1d70*/  VIADD R18, R18, 0x1 ;  /* 0x0000000112127836 */ /* 0x000fe40000000000 */
[----:B------:R-:W-:-:S05]  /*1d80*/  IMAD.WIDE R14, R14, R15, UR6 ;  /* 0x000000060e0e7e25 */ /* 0x000fca000f8e020f */
[----:B------:R0:W-:Y:S01]  /*1d90*/  STG.E desc[UR30][R14.64], R13 ;  /* 0x0000000d0e007986 */ /* 0x0001e2000c10191e */
[----:B------:R-:W-:Y:S05]  /*1da0*/  BRA `(.L_x_156) ;  /* 0x0000002c00147947 */ /* 0x000fea0003800000 */
.L_x_153:
[----:B------:R-:W-:-:S13]  /*1db0*/  FSETP.GT.AND P0, PT, R14, 0.5, PT ;  /* 0x3f0000000e00780b */ /* 0x000fda0003f04000 */
[----:B------:R-:W-:Y:S05]  /*1dc0*/  @!P0 BRA `(.L_x_178) ;  /* 0x0000001400808947 */ /* 0x000fea0003800000 */
        /* <DEDUP_REMOVED lines=18> */
.L_x_185:
[----:B---3--:R-:W-:Y:S01]  /*1ef0*/  IADD3 R14, PT, PT, R22, R17, RZ ;  /* 0x00000011160e7210 */ /* 0x008fe20007ffe0ff */
        /* <DEDUP_REMOVED lines=30> */
.L_x_184:
[----:B---3--:R-:W-:-:S07]  /*20e0*/  IMAD.MOV.U32 R23, RZ, RZ, R2 ;  /* 0x000000ffff177224 */ /* 0x008fce00078e0002 */
.L_x_183:
        /* <DEDUP_REMOVED lines=22> */
[----:B------:R-:W-:-:S03]  /*2250*/  IADD3 R23, PT, PT, R23, 0x8, RZ ;  /* 0x0000000817177810 */ /* 0x000fc60007ffe0ff */
[----:B--2---:R1:W-:Y:S04]  /*2260*/  STG.E desc[UR30][R14.64+0x18], R24 ;  /* 0x000018180e007986 */ /* 0x0043e8000c10191e */
[----:B------:R1:W-:Y:S02]  /*2270*/  STG.E desc[UR30][R14.64+0x1c], R24 ;  /* 0x00001c180e007986 */ /* 0x0003e4000c10191e */
.L_x_186:
        /* <DEDUP_REMOVED lines=18> */
.L_x_187:
[----:B------:R-:W-:Y:S05]  /*23a0*/  BRA.U !UP0, `(.L_x_182) ;  /* 0x0000000108487547 */ /* 0x000fea000b800000 */
[----:B-12---:R-:W2:Y:S01]  /*23b0*/  LDG.E R17, desc[UR30][R12.64] ;  /* 0x0000001e0c117981 */ /* 0x006ea2000c1e1900 */
[----:B------:R-:W-:Y:S02]  /*23c0*/  HFMA2 R15, -RZ, RZ, 0, 2.384185791015625e-07 ;  /* 0x00000004ff0f7431 */ /* 0x000fe400000001ff */
[----:B------:R-:W-:Y:S02]  /*23d0*/  IMAD.IADD R14, R22, 0x1, R23 ;  /* 0x00000001160e7824 */ /* 0x000fe400078e0217 */
[----:B------:R-:W-:-:S05]  /*23e0*/  IMAD.U32 R16, RZ, RZ, UR34 ;  /* 0x00000022ff107e24 */ /* 0x000fca000f8e00ff */
[----:B------:R-:W-:Y:S01]  /*23f0*/  ISETP.NE.AND P0, PT, R16, 0x1, PT ;  /* 0x000000011000780c */ /* 0x000fe20003f05270 */
[----:B------:R-:W-:-:S05]  /*2400*/  IMAD.WIDE.U32 R14, R14, R15, UR10 ;  /* 0x0000000a0e0e7e25 */ /* 0x000fca000f8e000f */
[----:B--2---:R3:W-:Y:S07]  /*2410*/  STG.E desc[UR30][R14.64], R17 ;  /* 0x000000110e007986 */ /* 0x0047ee000c10191e */
        /* <DEDUP_REMOVED lines=11> */
.L_x_182:
[----:B------:R-:W-:Y:S05]  /*24d0*/  BSYNC.RECONVERGENT B2 ;  /* 0x0000000000027941 */ /* 0x000fea0003800200 */
.L_x_181:
[----:B0-----:R-:W2:Y:S02]  /*24e0*/  LDG.E R13, desc[UR30][R12.64] ;  /* 0x0000001e0c0d7981 */ /* 0x001ea4000c1e1900 */
[C---:B-1234-:R-:W-:Y:S01]  /*24f0*/  IMAD.IADD R14, R10.reuse, 0x1, R22 ;  /* 0x000000010a0e7824 */ /* 0x05efe200078e0216 */
[----:B------:R-:W-:Y:S01]  /*2500*/  IADD3 R10, PT, PT, R10, 0x1, RZ ;  /* 0x000000010a0a7810 */ /* 0x000fe20007ffe0ff */
[----:B------:R-:W-:-:S04]  /*2510*/  IMAD.MOV.U32 R15, RZ, RZ, 0x4 ;  /* 0x00000004ff0f7424 */ /* 0x000fc800078e00ff */
[----:B------:R-:W-:-:S05]  /*2520*/  IMAD.WIDE R14, R14, R15, UR10 ;  /* 0x0000000a0e0e7e25 */ /* 0x000fca000f8e020f */
[----:B------:R2:W-:Y:S01]  /*2530*/  STG.E desc[UR30][R14.64], R13 ;  /* 0x0000000d0e007986 */ /* 0x0005e2000c10191e */
[----:B------:R-:W-:Y:S05]  /*2540*/  BRA `(.L_x_156) ;  /* 0x00000024002c7947 */ /* 0x000fea0003800000 */
.L_x_180:
        /* <DEDUP_REMOVED lines=14> */
.L_x_192:
        /* <DEDUP_REMOVED lines=31> */
.L_x_191:
[----:B---3--:R-:W-:-:S07]  /*2820*/  IMAD.MOV.U32 R23, RZ, RZ, R2 ;  /* 0x000000ffff177224 */ /* 0x008fce00078e0002 */
.L_x_190:
        /* <DEDUP_REMOVED lines=25> */
.L_x_193:
[----:B------:R-:W-:Y:S05]  /*29c0*/  BRA.U !UP0, `(.L_x_189) ;  /* 0x0000000108907547 */ /* 0x000fea000b800000 */
[----:B------:R-:W-:Y:S01]  /*29d0*/  ISETP.GE.U32.AND P0, PT, R3, 0x3, PT ;  /* 0x000000030300780c */ /* 0x000fe20003f06070 */
[----:B------:R-:W-:-:S12]  /*29e0*/  UISETP.NE.AND UP0, UPT, UR34, URZ, UPT ;  /* 0x000000ff2200728c */ /* 0x000fd8000bf05270 */
[----:B------:R-:W-:Y:S05]  /*29f0*/  @!P0 BRA `(.L_x_194) ;  /* 0x0000000000388947 */ /* 0x000fea0003800000 */
[----:B-1----:R-:W2:Y:S01]  /*2a00*/  LDG.E R25, desc[UR30][R12.64] ;  /* 0x0000001e0c197981 */ /* 0x002ea2000c1e1900 */
        /* <DEDUP_REMOVED lines=13> */
.L_x_194:
[----:B------:R-:W-:Y:S05]  /*2ae0*/  BRA.U !UP0, `(.L_x_189) ;  /* 0x0000000108487547 */ /* 0x000fea000b800000 */
[----:B-12---:R-:W2:Y:S01]  /*2af0*/  LDG.E R17, desc[UR30][R12.64] ;  /* 0x0000001e0c117981 */ /* 0x006ea2000c1e1900 */
[----:B------:R-:W-:Y:S01]  /*2b00*/  IMAD.IADD R14, R22, 0x1, R23 ;  /* 0x00000001160e7824 */ /* 0x000fe200078e0217 */
[----:B------:R-:W-:Y:S01]  /*2b10*/  MOV R16, UR34 ;  /* 0x0000002200107c02 */ /* 0x000fe20008000f00 */
[----:B------:R-:W-:-:S03]  /*2b20*/  IMAD.MOV.U32 R15, RZ, RZ, 0x4 ;  /* 0x00000004ff0f7424 */ /* 0x000fc600078e00ff */
        /* <DEDUP_REMOVED lines=14> */
.L_x_189:
[----:B------:R-:W-:Y:S05]  /*2c10*/  BSYNC.RECONVERGENT B2 ;  /* 0x0000000000027941 */ /* 0x000fea0003800200 */
.L_x_188:
[----:B0-----:R-:W2:Y:S02]  /*2c20*/  LDG.E R13, desc[UR30][R12.64] ;  /* 0x0000001e0c0d7981 */ /* 0x001ea4000c1e1900 */
[C---:B-1234-:R-:W-:Y:S02]  /*2c30*/  IMAD.IADD R14, R8.reuse, 0x1, R22 ;  /* 0x00000001080e7824 */ /* 0x05efe400078e0216 */
[----:B------:R-:W-:Y:S02]  /*2c40*/  IMAD.MOV.U32 R15, RZ, RZ, 0x4 ;  /* 0x00000004ff0f7424 */ /* 0x000fe400078e00ff */
[----:B------:R-:W-:Y:S02]  /*2c50*/  VIADD R8, R8, 0x1 ;  /* 0x0000000108087836 */ /* 0x000fe40000000000 */
[----:B------:R-:W-:-:S05]  /*2c60*/  IMAD.WIDE R14, R14, R15, UR14 ;  /* 0x0000000e0e0e7e25 */ /* 0x000fca000f8e020f */
[----:B------:R1:W-:Y:S01]  /*2c70*/  STG.E desc[UR30][R14.64], R13 ;  /* 0x0000000d0e007986 */ /* 0x0003e2000c10191e */
[----:B------:R-:W-:Y:S05]  /*2c80*/  BRA `(.L_x_156) ;  /* 0x0000001c005c7947 */ /* 0x000fea0003800000 */
.L_x_179:
        /* <DEDUP_REMOVED lines=14> */
.L_x_199:
        /* <DEDUP_REMOVED lines=31> */
.L_x_198:
[----:B---3--:R-:W-:-:S07]  /*2f60*/  MOV R23, R2 ;  /* 0x0000000200177202 */ /* 0x008fce0000000f00 */
.L_x_197:
        /* <DEDUP_REMOVED lines=25> */
.L_x_200:
[----:B------:R-:W-:Y:S05]  /*3100*/  BRA.U !UP0, `(.L_x_196) ;  /* 0x0000000108907547 */ /* 0x000fea000b800000 */
[----:B------:R-:W-:Y:S01]  /*3110*/  ISETP.GE.U32.AND P0, PT, R3, 0x3, PT ;  /* 0x000000030300780c */ /* 0x000fe20003f06070 */
[----:B------:R-:W-:-:S12]  /*3120*/  UISETP.NE.AND UP0, UPT, UR34, URZ, UPT ;  /* 0x000000ff2200728c */ /* 0x000fd8000bf05270 */
[----:B------:R-:W-:Y:S05]  /*3130*/  @!P0 BRA `(.L_x_201) ;  /* 0x0000000000388947 */ /* 0x000fea0003800000 */
[----:B-1----:R-:W2:Y:S01]  /*3140*/  LDG.E R25, desc[UR30][R12.64] ;  /* 0x0000001e0c197981 */ /* 0x002ea2000c1e1900 */
[----:B------:R-:W-:Y:S01]  /*3150*/  HFMA2 R17, -RZ, RZ, 0, 2.384185791015625e-07 ;  /* 0x00000004ff117431 */ /* 0x000fe200000001ff */
[C---:B------:R-:W-:Y:S01]  /*3160*/  IADD3 R15, P0, PT, R22.reuse, R23, RZ ;  /* 0x00000017160f7210 */ /* 0x040fe20007f1e0ff */
[----:B------:R-:W-:-:S04]  /*3170*/  IMAD.IADD R16, R22, 0x1, R23 ;  /* 0x0000000116107824 */ /* 0x000fc800078e0217 */
        /* <DEDUP_REMOVED lines=10> */
.L_x_201:
        /* <DEDUP_REMOVED lines=9> */
[----:B---3--:R-:W-:-:S04]  /*32b0*/  IADD3 R15, P0, PT, R22, R23, RZ ;  /* 0x00000017160f7210 */ /* 0x008fc80007f1e0ff */
[----:B------:R-:W-:Y:S02]  /*32c0*/  IADD3.X R16, PT, PT, RZ, RZ, RZ, P0, !PT ;  /* 0x000000ffff107210 */ /* 0x000fe400007fe4ff */
        /* <DEDUP_REMOVED lines=8> */
.L_x_196:
[----:B------:R-:W-:Y:S05]  /*3350*/  BSYNC.RECONVERGENT B2 ;  /* 0x0000000000027941 */ /* 0x000fea0003800200 */
.L_x_195:
[----:B0-----:R-:W2:Y:S02]  /*3360*/  LDG.E R13, desc[UR30][R12.64] ;  /* 0x0000001e0c0d7981 */ /* 0x001ea4000c1e1900 */
[C---:B-1234-:R-:W-:Y:S02]  /*3370*/  IMAD.IADD R14, R9.reuse, 0x1, R22 ;  /* 0x00000001090e7824 */ /* 0x05efe400078e0216 */
[----:B------:R-:W-:Y:S02]  /*3380*/  IMAD.MOV.U32 R15, RZ, RZ, 0x4 ;  /* 0x00000004ff0f7424 */ /* 0x000fe400078e00ff */
[----:B------:R-:W-:Y:S02]  /*3390*/  VIADD R9, R9, 0x1 ;  /* 0x0000000109097836 */ /* 0x000fe40000000000 */
[----:B------:R-:W-:-:S05]  /*33a0*/  IMAD.WIDE R14, R14, R15, UR12 ;  /* 0x0000000c0e0e7e25 */ /* 0x000fca000f8e020f */
[----:B------:R0:W-:Y:S01]  /*33b0*/  STG.E desc[UR30][R14.64], R13 ;  /* 0x0000000d0e007986 */ /* 0x0001e2000c10191e */
[----:B------:R-:W-:Y:S05]  /*33c0*/  BRA `(.L_x_156) ;  /* 0x00000014008c7947 */ /* 0x000fea0003800000 */
.L_x_178:
        /* <DEDUP_REMOVED lines=11> */
[----:B------:R-:W-:Y:S01]  /*3480*/  IMAD.U32 R14, RZ, RZ, UR27 ;  /* 0x0000001bff0e7e24 */ /* 0x000fe2000f8e00ff */
[----:B------:R-:W-:-:S04]  /*3490*/  MOV R23, RZ ;  /* 0x000000ff00177202 */ /* 0x000fc80000000f00 */
[----:B------:R-:W-:-:S13]  /*34a0*/  ISETP.GE.U32.AND P0, PT, R14, 0xf, PT ;  /* 0x0000000f0e00780c */ /* 0x000fda0003f06070 */
[----:B------:R-:W-:Y:S05]  /*34b0*/  @!P0 BRA `(.L_x_206) ;  /* 0x00000000008c8947 */ /* 0x000fea0003800000 */
[----:B------:R0:W5:Y:S01]  /*34c0*/  LDG.E R23, desc[UR30][R12.64] ;  /* 0x0000001e0c177981 */ /* 0x000162000c1e1900 */
[----:B------:R-:W-:Y:S01]  /*34d0*/  BSSY.RECONVERGENT B3, `(.L_x_207) ;  /* 0x0000020000037945 */ /* 0x000fe20003800200 */
[----:B------:R-:W-:-:S07]  /*34e0*/  IMAD.MOV.U32 R17, RZ, RZ, RZ ;  /* 0x000000ffff117224 */ /* 0x000fce00078e00ff */
.L_x_208:
        /* <DEDUP_REMOVED lines=31> */
.L_x_207:
[----:B---3--:R-:W-:-:S07]  /*36e0*/  IMAD.MOV.U32 R23, RZ, RZ, R2 ;  /* 0x000000ffff177224 */ /* 0x008fce00078e0002 */
.L_x_206:
        /* <DEDUP_REMOVED lines=25> */
.L_x_209:
[----:B------:R-:W-:Y:S05]  /*3880*/  BRA.U !UP0, `(.L_x_205) ;  /* 0x0000000108907547 */ /* 0x000fea000b800000 */
[----:B------:R-:W-:Y:S01]  /*3890*/  ISETP.GE.U32.AND P0, PT, R3, 0x3, PT ;  /* 0x000000030300780c */ /* 0x000fe20003f06070 */
[----:B------:R-:W-:-:S12]  /*38a0*/  UISETP.NE.AND UP0, UPT, UR34, URZ, UPT ;  /* 0x000000ff2200728c */ /* 0x000fd8000bf05270 */
[----:B------:R-:W-:Y:S05]  /*38b0*/  @!P0 BRA `(.L_x_210) ;  /* 0x0000000000388947 */ /* 0x000fea0003800000 */
[----:B-1----:R-:W2:Y:S01]  /*38c0*/  LDG.E R25, desc[UR30][R12.64] ;  /* 0x0000001e0c197981 */ /* 0x002ea2000c1e1900 */
        /* <DEDUP_REMOVED lines=13> */
.L_x_210:
        /* <DEDUP_REMOVED lines=19> */
.L_x_205:
[----:B------:R-:W-:Y:S05]  /*3ad0*/  BSYNC.RECONVERGENT B2 ;  /* 0x0000000000027941 */ /* 0x000fea0003800200 */
.L_x_204:
[----:B0-----:R-:W2:Y:S02]  /*3ae0*/  LDG.E R13, desc[UR30][R12.64] ;  /* 0x0000001e0c0d7981 */ /* 0x001ea4000c1e1900 */
[C---:B-1234-:R-:W-:Y:S02]  /*3af0*/  IMAD.IADD R14, R7.reuse, 0x1, R22 ;  /* 0x00000001070e7824 */ /* 0x05efe400078e0216 */
[----:B------:R-:W-:Y:S02]  /*3b00*/  IMAD.MOV.U32 R15, RZ, RZ, 0x4 ;  /* 0x00000004ff0f7424 */ /* 0x000fe400078e00ff */
[----:B------:R-:W-:Y:S02]  /*3b10*/  VIADD R7, R7, 0x1 ;  /* 0x0000000107077836 */ /* 0x000fe40000000000 */
[----:B------:R-:W-:-:S05]  /*3b20*/  IMAD.WIDE R14, R14, R15, UR16 ;  /* 0x000000100e0e7e25 */ /* 0x000fca000f8e020f */
[----:B------:R0:W-:Y:S01]  /*3b30*/  STG.E desc[UR30][R14.64], R13 ;  /* 0x0000000d0e007986 */ /* 0x0001e2000c10191e */
[----:B------:R-:W-:Y:S05]  /*3b40*/  BRA `(.L_x_156) ;  /* 0x0000000c00ac7947 */ /* 0x000fea0003800000 */
.L_x_203:
        /* <DEDUP_REMOVED lines=14> */
.L_x_215:
        /* <DEDUP_REMOVED lines=31> */
.L_x_214:
[----:B---3--:R-:W-:-:S07]  /*3e20*/  IMAD.MOV.U32 R23, RZ, RZ, R2 ;  /* 0x000000ffff177224 */ /* 0x008fce00078e0002 */
.L_x_213:
[----:B------:R-:W-:-:S09]  /*3e30*/  UISETP.NE.AND UP0, UPT, UR32, URZ, UPT ;  /* 0x000000ff2000728c */ /* 0x000fd2000bf05270 */
[----:B------:R-:W-:Y:S05]  /*3e40*/  BRA.U !UP0, `(.L_x_212) ;  /* 0x0000000108f07547 */ /* 0x000fea000b800000 */
[----:B------:R-:W-:Y:S01]  /*3e50*/  ISETP.GE.U32.AND P0, PT, R16, 0x7, PT ;  /* 0x000000071000780c */ /* 0x000fe20003f06070 */
[----:B------:R-:W-:-:S12]  /*3e60*/  UISETP.NE.AND UP0, UPT, UR33, URZ, UPT ;  /* 0x000000ff2100728c */ /* 0x000fd8000bf05270 */
[----:B------:R-:W-:Y:S05]  /*3e70*/  @!P0 BRA `(.L_x_216) ;  /* 0x0000000000508947 */ /* 0x000fea0003800000 */
[----:B------:R-:W2:Y:S01]  /*3e80*/  LDG.E R25, desc[UR30][R12.64] ;  /* 0x0000001e0c197981 */ /* 0x000ea2000c1e1900 */
        /* <DEDUP_REMOVED lines=19> */
.L_x_216:
        /* <DEDUP_REMOVED lines=18> */
.L_x_217:
        /* <DEDUP_REMOVED lines=19> */
.L_x_212:
[----:B------:R-:W-:Y:S05]  /*4210*/  BSYNC.RECONVERGENT B2 ;  /* 0x0000000000027941 */ /* 0x000fea0003800200 */
.L_x_211:
[----:B0-----:R-:W2:Y:S02]  /*4220*/  LDG.E R13, desc[UR30][R12.64] ;  /* 0x0000001e0c0d7981 */ /* 0x001ea4000c1e1900 */
[C---:B-1234-:R-:W-:Y:S01]  /*4230*/  IADD3 R14, PT, PT, R5.reuse, R22, RZ ;  /* 0x00000016050e7210 */ /* 0x05efe20007ffe0ff */
[----:B------:R-:W-:Y:S02]  /*4240*/  IMAD.MOV.U32 R15, RZ, RZ, 0x4 ;  /* 0x00000004ff0f7424 */ /* 0x000fe400078e00ff */
[----:B------:R-:W-:Y:S02]  /*4250*/  VIADD R5, R5, 0x1 ;  /* 0x0000000105057836 */ /* 0x000fe40000000000 */
[----:B------:R-:W-:-:S05]  /*4260*/  IMAD.WIDE R14, R14, R15, UR20 ;  /* 0x000000140e0e7e25 */ /* 0x000fca000f8e020f */
[----:B------:R4:W-:Y:S01]  /*4270*/  STG.E desc[UR30][R14.64], R13 ;  /* 0x0000000d0e007986 */ /* 0x0009e2000c10191e */
[----:B------:R-:W-:Y:S05]  /*4280*/  BRA `(.L_x_156) ;  /* 0x0000000400dc7947 */ /* 0x000fea0003800000 */
.L_x_202:
        /* <DEDUP_REMOVED lines=12> */
[----:B------:R-:W-:Y:S01]  /*4350*/  IMAD.U32 R17, RZ, RZ, UR18 ;  /* 0x00000012ff117e24 */ /* 0x000fe2000f8e00ff */
[----:B------:R-:W-:-:S04]  /*4360*/  LOP3.LUT R2, R15, 0x7ffffff0, RZ, 0xc0, !PT ;  /* 0x7ffffff00f027812 */ /* 0x000fc800078ec0ff */
[----:B------:R-:W-:-:S04]  /*4370*/  IADD3 R17, PT, PT, R17, 0x20, RZ ;  /* 0x0000002011117810 */ /* 0x000fc80007ffe0ff */
[----:B------:R-:W-:Y:S01]  /*4380*/  LEA R24, P0, R22, R17, 0x2 ;  /* 0x0000001116187211 */ /* 0x000fe200078010ff */
[----:B------:R-:W-:-:S03]  /*4390*/  IMAD.MOV R17, RZ, RZ, -R2 ;  /* 0x000000ffff117224 */ /* 0x000fc600078e0a02 */
[----:B0-----:R-:W-:-:S09]  /*43a0*/  LEA.HI.X R29, R22, R4, RZ, 0x2, P0 ;  /* 0x00000004161d7211 */ /* 0x001fd200000f14ff */
.L_x_221:
[----:B---3--:R-:W-:Y:S02]  /*43b0*/  IMAD.MOV.U32 R14, RZ, RZ, R24 ;  /* 0x000000ffff0e7224 */ /* 0x008fe400078e0018 */
[----:B------:R-:W-:-:S05]  /*43c0*/  IMAD.MOV.U32 R15, RZ, RZ, R29 ;  /* 0x000000ffff0f7224 */ /* 0x000fca00078e001d */
[----:B-----5:R-:W-:Y:S04]  /*43d0*/  STG.E desc[UR30][R14.64+-0x20], R23 ;  /* 0xffffe0170e007986 */ /* 0x020fe8000c10191e */
[----:B------:R-:W2:Y:S04]  /*43e0*/  LDG.E R25, desc[UR30][R12.64] ;  /* 0x0000001e0c197981 */ /* 0x000ea8000c1e1900 */
[----:B--2---:R-:W-:Y:S04]  /*43f0*/  STG.E desc[UR30][R14.64+-0x1c], R25 ;  /* 0xffffe4190e007986 */ /* 0x004fe8000c10191e */
[----:B------:R0:W-:Y:S04]  /*4400*/  STG.E desc[UR30][R14.64+-0x18], R25 ;  /* 0xffffe8190e007986 */ /* 0x0001e8000c10191e */
[----:B------:R-:W2:Y:S04]  /*4410*/  LDG.E R27, desc[UR30][R12.64] ;  /* 0x0000001e0c1b7981 */ /* 0x000ea8000c1e1900 */
[----:B--2---:R-:W-:Y:S04]  /*4420*/  STG.E desc[UR30][R14.64+-0x14], R27 ;  /* 0xffffec1b0e007986 */ /* 0x004fe8000c10191e */
[----:B------:R1:W-:Y:S04]  /*4430*/  STG.E desc[UR30][R14.64+-0x10], R27 ;  /* 0xfffff01b0e007986 */ /* 0x0003e8000c10191e */
[----:B------:R-:W2:Y:S04]  /*4440*/  LDG.E R29, desc[UR30][R12.64] ;  /* 0x0000001e0c1d7981 */ /* 0x000ea8000c1e1900 */
[----:B--2---:R-:W-:Y:S04]  /*4450*/  STG.E desc[UR30][R14.64+-0xc], R29 ;  /* 0xfffff41d0e007986 */ /* 0x004fe8000c10191e */
[----:B------:R-:W-:Y:S04]  /*4460*/  STG.E desc[UR30][R14.64+-0x8], R29 ;  /* 0xfffff81d0e007986 */ /* 0x000fe8000c10191e */
[----:B------:R-:W2:Y:S04]  /*4470*/  LDG.E R24, desc[UR30][R12.64] ;  /* 0x0000001e0c187981 */ /* 0x000ea8000c1e1900 */
[----:B--2---:R-:W-:Y:S04]  /*4480*/  STG.E desc[UR30][R14.64+-0x4], R24 ;  /* 0xfffffc180e007986 */ /* 0x004fe8000c10191e */
[----:B------:R2:W-:Y:S04]  /*4490*/  STG.E desc[UR30][R14.64], R24 ;  /* 0x000000180e007986 */ /* 0x0005e8000c10191e */
[----:B------:R-:W3:Y:S04]  /*44a0*/  LDG.E R26, desc[UR30][R12.64] ;  /* 0x0000001e0c1a7981 */ /* 0x000ee8000c1e1900 */
[----:B---3--:R3:W-:Y:S04]  /*44b0*/  STG.E desc[UR30][R14.64+0x4], R26 ;  /* 0x0000041a0e007986 */ /* 0x0087e8000c10191e */
[----:B------:R3:W-:Y:S04]  /*44c0*/  STG.E desc[UR30][R14.64+0x8], R26 ;  /* 0x0000081a0e007986 */ /* 0x0007e8000c10191e */
[----:B0-----:R-:W4:Y:S04]  /*44d0*/  LDG.E R25, desc[UR30][R12.64] ;  /* 0x0000001e0c197981 */ /* 0x001f28000c1e1900 */
[----:B----4-:R3:W-:Y:S04]  /*44e0*/  STG.E desc[UR30][R14.64+0xc], R25 ;  /* 0x00000c190e007986 */ /* 0x0107e8000c10191e */
[----:B------:R3:W-:Y:S04]  /*44f0*/  STG.E desc[UR30][R14.64+0x10], R25 ;  /* 0x000010190e007986 */ /* 0x0007e8000c10191e */
[----:B-1----:R-:W4:Y:S04]  /*4500*/  LDG.E R27, desc[UR30][R12.64] ;  /* 0x0000001e0c1b7981 */ /* 0x002f28000c1e1900 */
[----:B----4-:R3:W-:Y:S04]  /*4510*/  STG.E desc[UR30][R14.64+0x14], R27 ;  /* 0x0000141b0e007986 */ /* 0x0107e8000c10191e */
[----:B------:R3:W-:Y:S04]  /*4520*/  STG.E desc[UR30][R14.64+0x18], R27 ;  /* 0x0000181b0e007986 */ /* 0x0007e8000c10191e */
[----:B------:R-:W4:Y:S01]  /*4530*/  LDG.E R23, desc[UR30][R12.64] ;  /* 0x0000001e0c177981 */ /* 0x000f22000c1e1900 */
[----:B------:R-:W-:Y:S01]  /*4540*/  VIADD R17, R17, 0x10 ;  /* 0x0000001011117836 */ /* 0x000fe20000000000 */
[----:B--2---:R-:W-:-:S04]  /*4550*/  IADD3 R24, P1, PT, R14, 0x40, RZ ;  /* 0x000000400e187810 */ /* 0x004fc80007f3e0ff */
[----:B------:R-:W-:Y:S01]  /*4560*/  ISETP.NE.AND P0, PT, R17, RZ, PT ;  /* 0x000000ff1100720c */ /* 0x000fe20003f05270 */
[----:B------:R-:W-:Y:S01]  /*4570*/  IMAD.X R29, RZ, RZ, R15, P1 ;  /* 0x000000ffff1d7224 */ /* 0x000fe200008e060f */
[----:B----4-:R3:W-:Y:S11]  /*4580*/  STG.E desc[UR30][R14.64+0x1c], R23 ;  /* 0x00001c170e007986 */ /* 0x0107f6000c10191e */
[----:B------:R-:W-:Y:S05]  /*4590*/  @P0 BRA `(.L_x_221) ;  /* 0xfffffffc00840947 */ /* 0x000fea000383ffff */
[----:B---3--:R-:W-:-:S07]  /*45a0*/  MOV R23, R2 ;  /* 0x0000000200177202 */ /* 0x008fce0000000f00 */
.L_x_220:
        /* <DEDUP_REMOVED lines=25> */
.L_x_222:
[----:B------:R-:W-:Y:S05]  /*4740*/  BRA.U !UP0, `(.L_x_219) ;  /* 0x0000000108907547 */ /* 0x000fea000b800000 */
[----:B------:R-:W-:Y:S01]  /*4750*/  ISETP.GE.U32.AND P0, PT, R3, 0x3, PT ;  /* 0x000000030300780c */ /* 0x000fe20003f06070 */
[----:B------:R-:W-:-:S12]  /*4760*/  UISETP.NE.AND UP0, UPT, UR34, URZ, UPT ;  /* 0x000000ff2200728c */ /* 0x000fd8000bf05270 */
[----:B------:R-:W-:Y:S05]  /*4770*/  @!P0 BRA `(.L_x_223) ;  /* 0x0000000000388947 */ /* 0x000fea0003800000 */
[----:B0-----:R-:W2:Y:S01]  /*4780*/  LDG.E R25, desc[UR30][R12.64] ;  /* 0x0000001e0c197981 */ /* 0x001ea2000c1e1900 */
        /* <DEDUP_REMOVED lines=9> */
[----:B------:R-:W2:Y:S01]  /*4820*/  LDG.E R27, desc[UR30][R12.64] ;  /* 0x0000001e0c1b7981 */ /* 0x000ea2000c1e1900 */
[----:B------:R-:W-:-:S03]  /*4830*/  VIADD R23, R23, 0x4 ;  /* 0x0000000417177836 */ /* 0x000fc60000000000 */
[----:B--2---:R1:W-:Y:S04]  /*4840*/  STG.E desc[UR30][R14.64+0x8], R27 ;  /* 0x0000081b0e007986 */ /* 0x0043e8000c10191e */
[----:B------:R1:W-:Y:S02]  /*4850*/  STG.E desc[UR30][R14.64+0xc], R27 ;  /* 0x00000c1b0e007986 */ /* 0x0003e4000c10191e */
.L_x_223:
[----:B------:R-:W-:Y:S05]  /*4860*/  BRA.U !UP0, `(.L_x_219) ;  /* 0x0000000108487547 */ /* 0x000fea000b800000 */
[----:B01----:R-:W2:Y:S01]  /*4870*/  LDG.E R17, desc[UR30][R12.64] ;  /* 0x0000001e0c117981 */ /* 0x003ea2000c1e1900 */
[----:B------:R-:W-:Y:S02]  /*4880*/  IMAD.IADD R14, R22, 0x1, R23 ;  /* 0x00000001160e7824 */ /* 0x000fe400078e0217 */
[----:B------:R-:W-:Y:S02]  /*4890*/  IMAD.MOV.U32 R15, RZ, RZ, 0x4 ;  /* 0x00000004ff0f7424 */ /* 0x000fe400078e00ff */
[----:B------:R-:W-:Y:S02]  /*48a0*/  IMAD.U32 R16, RZ, RZ, UR34 ;  /* 0x00000022ff107e24 */ /* 0x000fe4000f8e00ff */
[----:B------:R-:W-:-:S03]  /*48b0*/  IMAD.WIDE.U32 R14, R14, R15, UR18 ;  /* 0x000000120e0e7e25 */ /* 0x000fc6000f8e000f */
[----:B------:R-:W-:Y:S02]  /*48c0*/  ISETP.NE.AND P0, PT, R16, 0x1, PT ;  /* 0x000000011000780c */ /* 0x000fe40003f05270 */
[----:B--2---:R2:W-:Y:S11]  /*48d0*/  STG.E desc[UR30][R14.64], R17 ;  /* 0x000000110e007986 */ /* 0x0045f6000c10191e */
[----:B------:R-:W-:Y:S05]  /*48e0*/  @!P0 BRA `(.L_x_219) ;  /* 0x0000000000288947 */ /* 0x000fea0003800000 */
[----:B--2---:R-:W-:-:S04]  /*48f0*/  IADD3 R15, P0, PT, R22, R23, RZ ;  /* 0x00000017160f7210 */ /* 0x004fc80007f1e0ff */
[----:B------:R-:W-:Y:S02]  /*4900*/  IADD3.X R16, PT, PT, RZ, RZ, RZ, P0, !PT ;  /* 0x000000ffff107210 */ /* 0x000fe400007fe4ff */
[----:B------:R-:W-:-:S04]  /*4910*/  LEA R14, P0, R15, UR18, 0x2 ;  /* 0x000000120f0e7c11 */ /* 0x000fc8000f8010ff */
[----:B------:R-:W-:Y:S01]  /*4920*/  LEA.HI.X R15, R15, UR19, R16, 0x2, P0 ;  /* 0x000000130f0f7c11 */ /* 0x000fe200080f1410 */
[----:B------:R-:W-:-:S04]  /*4930*/  IMAD.U32 R16, RZ, RZ, UR34 ;  /* 0x00000022ff107e24 */ /* 0x000fc8000f8e00ff */
[----:B------:R3:W-:Y:S01]  /*4940*/  STG.E desc[UR30][R14.64+0x4], R17 ;  /* 0x000004110e007986 */ /* 0x0007e2000c10191e */
[----:B------:R-:W-:-:S13]  /*4950*/  ISETP.NE.AND P0, PT, R16, 0x2, PT ;  /* 0x000000021000780c */ /* 0x000fda0003f05270 */
[----:B---3--:R-:W-:Y:S05]  /*4960*/  @!P0 BRA `(.L_x_219) ;  /* 0x0000000000088947 */ /* 0x008fea0003800000 */
[----:B------:R-:W2:Y:S04]  /*4970*/  LDG.E R17, desc[UR30][R12.64] ;  /* 0x0000001e0c117981 */ /* 0x000ea8000c1e1900 */
[----:B--2---:R3:W-:Y:S02]  /*4980*/  STG.E desc[UR30][R14.64+0x8], R17 ;  /* 0x000008110e007986 */ /* 0x0047e4000c10191e */
.L_x_219:
[----:B------:R-:W-:Y:S05]  /*4990*/  BSYNC.RECONVERGENT B2 ;  /* 0x0000000000027941 */ /* 0x000fea0003800200 */
.L_x_218:
[----:B------:R-:W4:Y:S01]  /*49a0*/  LDG.E R13, desc[UR30][R12.64] ;  /* 0x0000001e0c0d7981 */ /* 0x000f22000c1e1900 */
[C---:B0123--:R-:W-:Y:S02]  /*49b0*/  IMAD.IADD R14, R6.reuse, 0x1, R22 ;  /* 0x00000001060e7824 */ /* 0x04ffe400078e0216 */
[----:B------:R-:W-:Y:S02]  /*49c0*/  IMAD.MOV.U32 R15, RZ, RZ, 0x4 ;  /* 0x00000004ff0f7424 */ /* 0x000fe400078e00ff */
[----:B------:R-:W-:Y:S02]  /*49d0*/  VIADD R6, R6, 0x1 ;  /* 0x0000000106067836 */ /* 0x000fe40000000000 */
[----:B------:R-:W-:-:S05]  /*49e0*/  IMAD.WIDE R14, R14, R15, UR18 ;  /* 0x000000120e0e7e25 */ /* 0x000fca000f8e020f */
[----:B----4-:R3:W-:Y:S02]  /*49f0*/  STG.E desc[UR30][R14.64], R13 ;  /* 0x0000000d0e007986 */ /* 0x0107e4000c10191e */
.L_x_156:
[----:B------:R-:W-:Y:S05]  /*4a00*/  BSYNC.RECONVERGENT B1 ;  /* 0x0000000000017941 */ /* 0x000fea0003800200 */
.L_x_152:
[----:B------:R-:W-:Y:S05]  /*4a10*/  @P2 BRA `(.L_x_224) ;  /* 0xffffffb800642947 */ /* 0x000fea000383ffff */
[----:B-----5:R-:W-:-:S07]  /*4a20*/  LOP3.LUT R17, RZ, R20, RZ, 0x33, !PT ;  /* 0x00000014ff117212 */ /* 0x020fce00078e33ff */
.L_x_147:
[----:B------:R-:W5:Y:S01]  /*4a30*/  LDC R21, c[0x0][0x394] ;  /* 0x0000e500ff157b82 */ /* 0x000f620000000800 */
[----:B------:R-:W-:Y:S01]  /*4a40*/  IMAD.U32 R16, RZ, RZ, UR34 ;  /* 0x00000022ff107e24 */ /* 0x000fe2000f8e00ff */
[----:B------:R-:W-:Y:S04]  /*4a50*/  BSSY.RECONVERGENT B1, `(.L_x_225) ;  /* 0x000003d000017945 */ /* 0x000fe80003800200 */
[----:B------:R-:W-:Y:S02]  /*4a60*/  IADD3 R16, PT, PT, R16, -0x1, RZ ;  /* 0xffffffff10107810 */ /* 0x000fe40007ffe0ff */
[----:B-----5:R-:W-:-:S04]  /*4a70*/  ISETP.GE.AND P0, PT, R21, 0x1, PT ;  /* 0x000000011500780c */ /* 0x020fc80003f06270 */
[----:B------:R-:W-:-:S13]  /*4a80*/  ISETP.NE.OR P1, PT, R19, RZ, !P0 ;  /* 0x000000ff1300720c */ /* 0x000fda0004725670 */
[----:B------:R-:W-:Y:S05]  /*4a90*/  @P1 BRA `(.L_x_226) ;  /* 0x0000000000e01947 */ /* 0x000fea0003800000 */
[----:B------:R-:W-:Y:S01]  /*4aa0*/  IMAD.U32 R12, RZ, RZ, UR27 ;  /* 0x0000001bff0c7e24 */ /* 0x000fe2000f8e00ff */
[----:B------:R-:W-:Y:S01]  /*4ab0*/  UMOV UR4, URZ ;  /* 0x000000ff00047c82 */ /* 0x000fe20008000000 */
[----:B------:R-:W-:-:S03]  /*4ac0*/  IMAD R20, R0, R21, RZ ;  /* 0x0000001500147224 */ /* 0x000fc600078e02ff */
[----:B------:R-:W-:-:S13]  /*4ad0*/  ISETP.GE.U32.AND P1, PT, R12, 0x7, PT ;  /* 0x000000070c00780c */ /* 0x000fda0003f26070 */
[----:B------:R-:W-:Y:S05]  /*4ae0*/  @!P1 BRA `(.L_x_227) ;  /* 0x0000000000409947 */ /* 0x000fea0003800000 */
[----:B------:R-:W-:-:S05]  /*4af0*/  UMOV UR4, URZ ;  /* 0x000000ff00047c82 */ /* 0x000fca0008000000 */
.L_x_228:
[----:B0-----:R-:W-:Y:S01]  /*4b00*/  VIADD R12, R20, UR4 ;  /* 0x00000004140c7c36 */ /* 0x001fe20008000000 */
[----:B------:R-:W-:Y:S01]  /*4b10*/  UIADD3 UR4, UPT, UPT, UR4, 0x8, URZ ;  /* 0x0000000804047890 */ /* 0x000fe2000fffe0ff */
[----:B01234-:R-:W-:-:S03]  /*4b20*/  IMAD.MOV.U32 R13, RZ, RZ, 0x4 ;  /* 0x00000004ff0d7424 */ /* 0x01ffc600078e00ff */
[----:B------:R-:W-:Y:S01]  /*4b30*/  UISETP.NE.AND UP0, UPT, UR4, UR24, UPT ;  /* 0x000000180400728c */ /* 0x000fe2000bf05270 */
[----:B------:R-:W-:-:S05]  /*4b40*/  IMAD.WIDE.U32 R12, R12, R13, UR22 ;  /* 0x000000160c0c7e25 */ /* 0x000fca000f8e000d */
[----:B------:R0:W-:Y:S04]  /*4b50*/  STG.E desc[UR30][R12.64], R17 ;  /* 0x000000110c007986 */ /* 0x0001e8000c10191e */
[----:B------:R0:W-:Y:S04]  /*4b60*/  STG.E desc[UR30][R12.64+0x4], R17 ;  /* 0x000004110c007986 */ /* 0x0001e8000c10191e */
[----:B------:R0:W-:Y:S04]  /*4b70*/  STG.E desc[UR30][R12.64+0x8], R17 ;  /* 0x000008110c007986 */ /* 0x0001e8000c10191e */
[----:B------:R0:W-:Y:S04]  /*4b80*/  STG.E desc[UR30][R12.64+0xc], R17 ;  /* 0x00000c110c007986 */ /* 0x0001e8000c10191e */
[----:B------:R0:W-:Y:S04]  /*4b90*/  STG.E desc[UR30][R12.64+0x10], R17 ;  /* 0x000010110c007986 */ /* 0x0001e8000c10191e */
[----:B------:R0:W-:Y:S04]  /*4ba0*/  STG.E desc[UR30][R12.64+0x14], R17 ;  /* 0x000014110c007986 */ /* 0x0001e8000c10191e */
[----:B------:R0:W-:Y:S04]  /*4bb0*/  STG.E desc[UR30][R12.64+0x18], R17 ;  /* 0x000018110c007986 */ /* 0x0001e8000c10191e */
[----:B------:R0:W-:Y:S01]  /*4bc0*/  STG.E desc[UR30][R12.64+0x1c], R17 ;  /* 0x00001c110c007986 */ /* 0x0001e2000c10191e */
[----:B------:R-:W-:Y:S05]  /*4bd0*/  BRA.U UP0, `(.L_x_228) ;  /* 0xfffffffd00c87547 */ /* 0x000fea000b83ffff */
[----:B------:R-:W-:-:S05]  /*4be0*/  UMOV UR4, UR24 ;  /* 0x0000001800047c82 */ /* 0x000fca0008000000 */
.L_x_227:
[----:B------:R-:W-:-:S09]  /*4bf0*/  UISETP.NE.AND UP0, UPT, UR33, URZ, UPT ;  /* 0x000000ff2100728c */ /* 0x000fd2000bf05270 */
[----:B------:R-:W-:Y:S05]  /*4c00*/  BRA.U !UP0, `(.L_x_226) ;  /* 0x0000000108847547 */ /* 0x000fea000b800000 */
[----:B------:R-:W-:Y:S01]  /*4c10*/  ISETP.GE.U32.AND P1, PT, R3, 0x3, PT ;  /* 0x000000030300780c */ /* 0x000fe20003f26070 */
[----:B------:R-:W-:-:S12]  /*4c20*/  UISETP.NE.AND UP0, UPT, UR34, URZ, UPT ;  /* 0x000000ff2200728c */ /* 0x000fd8000bf05270 */
[----:B------:R-:W-:Y:S05]  /*4c30*/  @!P1 BRA `(.L_x_229) ;  /* 0x0000000000309947 */ /* 0x000fea0003800000 */
[C---:B01234-:R-:W-:Y:S01]  /*4c40*/  IADD3 R13, P1, PT, R20.reuse, UR4, RZ ;  /* 0x00000004140d7c10 */ /* 0x05ffe2000ff3e0ff */
[----:B------:R-:W-:Y:S01]  /*4c50*/  VIADD R14, R20, UR4 ;  /* 0x00000004140e7c36 */ /* 0x000fe20008000000 */
[----:B------:R-:W-:Y:S01]  /*4c60*/  UIADD3 UR4, UPT, UPT, UR4, 0x4, URZ ;  /* 0x0000000404047890 */ /* 0x000fe2000fffe0ff */
[----:B------:R-:W-:Y:S01]  /*4c70*/  IMAD.MOV.U32 R15, RZ, RZ, 0x4 ;  /* 0x00000004ff0f7424 */ /* 0x000fe200078e00ff */
[----:B------:R-:W-:Y:S02]  /*4c80*/  IADD3.X R22, PT, PT, RZ, RZ, RZ, P1, !PT ;  /* 0x000000ffff167210 */ /* 0x000fe40000ffe4ff */
[----:B------:R-:W-:Y:S01]  /*4c90*/  LEA R12, P1, R13, UR22, 0x2 ;  /* 0x000000160d0c7c11 */ /* 0x000fe2000f8210ff */
[----:B------:R-:W-:-:S03]  /*4ca0*/  IMAD.WIDE.U32 R14, R14, R15, UR22 ;  /* 0x000000160e0e7e25 */ /* 0x000fc6000f8e000f */
[----:B------:R-:W-:Y:S02]  /*4cb0*/  LEA.HI.X R13, R13, UR23, R22, 0x2, P1 ;  /* 0x000000170d0d7c11 */ /* 0x000fe400088f1416 */
[----:B------:R0:W-:Y:S04]  /*4cc0*/  STG.E desc[UR30][R14.64], R17 ;  /* 0x000000110e007986 */ /* 0x0001e8000c10191e */
[----:B------:R0:W-:Y:S04]  /*4cd0*/  STG.E desc[UR30][R12.64+0x4], R17 ;  /* 0x000004110c007986 */ /* 0x0001e8000c10191e */
[----:B------:R0:W-:Y:S04]  /*4ce0*/  STG.E desc[UR30][R12.64+0x8], R17 ;  /* 0x000008110c007986 */ /* 0x0001e8000c10191e */
[----:B------:R0:W-:Y:S02]  /*4cf0*/  STG.E desc[UR30][R12.64+0xc], R17 ;  /* 0x00000c110c007986 */ /* 0x0001e4000c10191e */
.L_x_229:
[----:B------:R-:W-:Y:S05]  /*4d00*/  BRA.U !UP0, `(.L_x_226) ;  /* 0x0000000108447547 */ /* 0x000fea000b800000 */
[----:B------:R-:W-:Y:S01]  /*4d10*/  ISETP.NE.AND P2, PT, R16, RZ, PT ;  /* 0x000000ff1000720c */ /* 0x000fe20003f45270 */
[----:B------:R-:W-:Y:S01]  /*4d20*/  IMAD.MOV.U32 R23, RZ, RZ, 0x4 ;  /* 0x00000004ff177424 */ /* 0x000fe200078e00ff */
[----:B------:R-:W-:-:S11]  /*4d30*/  ISETP.NE.AND P1, PT, RZ, UR25, PT ;  /* 0x00000019ff007c0c */ /* 0x000fd6000bf25270 */
[----:B------:R-:W-:Y:S05]  /*4d40*/  @!P2 BRA `(.L_x_230) ;  /* 0x000000000028a947 */ /* 0x000fea0003800000 */
[C---:B01234-:R-:W-:Y:S01]  /*4d50*/  IADD3 R13, P2, PT, R20.reuse, UR4, RZ ;  /* 0x00000004140d7c10 */ /* 0x05ffe2000ff5e0ff */
[----:B------:R-:W-:Y:S01]  /*4d60*/  VIADD R14, R20, UR4 ;  /* 0x00000004140e7c36 */ /* 0x000fe20008000000 */
[----:B------:R-:W-:Y:S01]  /*4d70*/  UIADD3 UR4, UPT, UPT, UR4, 0x2, URZ ;  /* 0x0000000204047890 */ /* 0x000fe2000fffe0ff */
[----:B------:R-:W-:Y:S02]  /*4d80*/  IMAD.MOV.U32 R15, RZ, RZ, 0x4 ;  /* 0x00000004ff0f7424 */ /* 0x000fe400078e00ff */
[----:B------:R-:W-:Y:S01]  /*4d90*/  IMAD.X R22, RZ, RZ, RZ, P2 ;  /* 0x000000ffff167224 */ /* 0x000fe200010e06ff */
[----:B------:R-:W-:Y:S01]  /*4da0*/  LEA R12, P2, R13, UR22, 0x2 ;  /* 0x000000160d0c7c11 */ /* 0x000fe2000f8410ff */
[----:B------:R-:W-:-:S03]  /*4db0*/  IMAD.WIDE.U32 R14, R14, R15, UR22 ;  /* 0x000000160e0e7e25 */ /* 0x000fc6000f8e000f */
[----:B------:R-:W-:Y:S02]  /*4dc0*/  LEA.HI.X R13, R13, UR23, R22, 0x2, P2 ;  /* 0x000000170d0d7c11 */ /* 0x000fe400090f1416 */
[----:B------:R0:W-:Y:S04]  /*4dd0*/  STG.E desc[UR30][R14.64], R17 ;  /* 0x000000110e007986 */ /* 0x0001e8000c10191e */
[----:B------:R0:W-:Y:S03]  /*4de0*/  STG.E desc[UR30][R12.64+0x4], R17 ;  /* 0x000004110c007986 */ /* 0x0001e6000c10191e */
.L_x_230:
[----:B0-----:R-:W-:-:S04]  /*4df0*/  @P1 VIADD R12, R20, UR4 ;  /* 0x00000004140c1c36 */ /* 0x001fc80008000000 */
[----:B-1234-:R-:W-:-:S05]  /*4e00*/  @P1 IMAD.WIDE.U32 R12, R12, R23, UR22 ;  /* 0x000000160c0c1e25 */ /* 0x01efca000f8e0017 */
[----:B------:R0:W-:Y:S02]  /*4e10*/  @P1 STG.E desc[UR30][R12.64], R17 ;  /* 0x000000110c001986 */ /* 0x0001e4000c10191e */
.L_x_226:
[----:B0-----:R-:W-:Y:S05]  /*4e20*/  BSYNC.RECONVERGENT B1 ;  /* 0x0000000000017941 */ /* 0x001fea0003800200 */
.L_x_225:
[----:B------:R-:W-:Y:S01]  /*4e30*/  ISETP.NE.OR P1, PT, R18, RZ, !P0 ;  /* 0x000000ff1200720c */ /* 0x000fe20004725670 */
[----:B------:R-:W-:-:S12]  /*4e40*/  BSSY.RECONVERGENT B1, `(.L_x_231) ;  /* 0x000003a000017945 */ /* 0x000fd80003800200 */
[----:B------:R-:W-:Y:S05]  /*4e50*/  @P1 BRA `(.L_x_232) ;  /* 0x0000000000e01947 */ /* 0x000fea0003800000 */
[----:B------:R-:W-:Y:S01]  /*4e60*/  MOV R12, UR27 ;  /* 0x0000001b000c7c02 */ /* 0x000fe20008000f00 */
[----:B------:R-:W-:Y:S01]  /*4e70*/  UMOV UR4, URZ ;  /* 0x000000ff00047c82 */ /* 0x000fe20008000000 */
[----:B------:R-:W-:Y:S02]  /*4e80*/  IMAD R20, R0, R21, RZ ;  /* 0x0000001500147224 */ /* 0x000fe400078e02ff */
[----:B------:R-:W-:-:S13]  /*4e90*/  ISETP.GE.U32.AND P1, PT, R12, 0x7, PT ;  /* 0x000000070c00780c */ /* 0x000fda0003f26070 */
[----:B------:R-:W-:Y:S05]  /*4ea0*/  @!P1 BRA `(.L_x_233) ;  /* 0x0000000000409947 */ /* 0x000fea0003800000 */
[----:B------:R-:W-:-:S05]  /*4eb0*/  UMOV UR4, URZ ;  /* 0x000000ff00047c82 */ /* 0x000fca0008000000 */
.L_x_234:
[----:B0-----:R-:W-:Y:S01]  /*4ec0*/  VIADD R12, R20, UR4 ;  /* 0x00000004140c7c36 */ /* 0x001fe20008000000 */
[----:B------:R-:W-:Y:S01]  /*4ed0*/  UIADD3 UR4, UPT, UPT, UR4, 0x8, URZ ;  /* 0x0000000804047890 */ /* 0x000fe2000fffe0ff */
[----:B-1234-:R-:W-:-:S03]  /*4ee0*/  IMAD.MOV.U32 R13, RZ, RZ, 0x4 ;  /* 0x00000004ff0d7424 */ /* 0x01efc600078e00ff */
        /* <DEDUP_REMOVED lines=12> */
.L_x_233:
        /* <DEDUP_REMOVED lines=14> */
[----:B------:R0:W-:Y:S04]  /*5090*/  STG.E desc[UR30][R12.64+0x4], R17 ;  /* 0x000004110c007986 */ /* 0x0001e8000c10191e */
[----:B------:R0:W-:Y:S04]  /*50a0*/  STG.E desc[UR30][R12.64+0x8], R17 ;  /* 0x000008110c007986 */ /* 0x0001e8000c10191e */
[----:B------:R0:W-:Y:S02]  /*50b0*/  STG.E desc[UR30][R12.64+0xc], R17 ;  /* 0x00000c110c007986 */ /* 0x0001e4000c10191e */
.L_x_235:
[----:B------:R-:W-:Y:S05]  /*50c0*/  BRA.U !UP0, `(.L_x_232) ;  /* 0x0000000108447547 */ /* 0x000fea000b800000 */
[----:B------:R-:W-:Y:S01]  /*50d0*/  ISETP.NE.AND P2, PT, R16, RZ, PT ;  /* 0x000000ff1000720c */ /* 0x000fe20003f45270 */
[----:B------:R-:W-:Y:S01]  /*50e0*/  HFMA2 R23, -RZ, RZ, 0, 2.384185791015625e-07 ;  /* 0x00000004ff177431 */ /* 0x000fe200000001ff */
        /* <DEDUP_REMOVED lines=12> */
.L_x_236:
[----:B0-----:R-:W-:-:S04]  /*51b0*/  @P1 VIADD R12, R20, UR4 ;  /* 0x00000004140c1c36 */ /* 0x001fc80008000000 */
[----:B-1234-:R-:W-:-:S05]  /*51c0*/  @P1 IMAD.WIDE.U32 R12, R12, R23, UR6 ;  /* 0x000000060c0c1e25 */ /* 0x01efca000f8e0017 */
[----:B------:R0:W-:Y:S02]  /*51d0*/  @P1 STG.E desc[UR30][R12.64], R17 ;  /* 0x000000110c001986 */ /* 0x0001e4000c10191e */
.L_x_232:
[----:B------:R-:W-:Y:S05]  /*51e0*/  BSYNC.RECONVERGENT B1 ;  /* 0x0000000000017941 */ /* 0x000fea0003800200 */
.L_x_231:
[----:B------:R-:W-:Y:S01]  /*51f0*/  ISETP.NE.OR P1, PT, R11, RZ, !P0 ;  /* 0x000000ff0b00720c */ /* 0x000fe20004725670 */
[----:B------:R-:W-:-:S12]  /*5200*/  BSSY.RECONVERGENT B1, `(.L_x_237) ;  /* 0x000003a000017945 */ /* 0x000fd80003800200 */
[----:B------:R-:W-:Y:S05]  /*5210*/  @P1 BRA `(.L_x_238) ;  /* 0x0000000000e01947 */ /* 0x000fea0003800000 */
[----:B0-----:R-:W-:Y:S01]  /*5220*/  IMAD.U32 R12, RZ, RZ, UR27 ;  /* 0x0000001bff0c7e24 */ /* 0x001fe2000f8e00ff */
[----:B------:R-:W-:Y:S01]  /*5230*/  UMOV UR4, URZ ;  /* 0x000000ff00047c82 */ /* 0x000fe20008000000 */
[----:B------:R-:W-:-:S03]  /*5240*/  IMAD R20, R0, R21, RZ ;  /* 0x0000001500147224 */ /* 0x000fc600078e02ff */
[----:B------:R-:W-:-:S13]  /*5250*/  ISETP.GE.U32.AND P1, PT, R12, 0x7, PT ;  /* 0x000000070c00780c */ /* 0x000fda0003f26070 */
[----:B------:R-:W-:Y:S05]  /*5260*/  @!P1 BRA `(.L_x_239) ;  /* 0x0000000000409947 */ /* 0x000fea0003800000 */
[----:B------:R-:W-:-:S05]  /*5270*/  UMOV UR4, URZ ;  /* 0x000000ff00047c82 */ /* 0x000fca0008000000 */
.L_x_240:
[----:B0-----:R-:W-:Y:S01]  /*5280*/  IADD3 R12, PT, PT, R20, UR4, RZ ;  /* 0x00000004140c7c10 */ /* 0x001fe2000fffe0ff */
[----:B-1234-:R-:W-:Y:S01]  /*5290*/  IMAD.MOV.U32 R13, RZ, RZ, 0x4 ;  /* 0x00000004ff0d7424 */ /* 0x01efe200078e00ff */
[----:B------:R-:W-:-:S03]  /*52a0*/  UIADD3 UR4, UPT, UPT, UR4, 0x8, URZ ;  /* 0x0000000804047890 */ /* 0x000fc6000fffe0ff */
[----:B------:R-:W-:Y:S01]  /*52b0*/  IMAD.WIDE.U32 R12, R12, R13, UR8 ;  /* 0x000000080c0c7e25 */ /* 0x000fe2000f8e000d */
[----:B------:R-:W-:-:S04]  /*52c0*/  UISETP.NE.AND UP0, UPT, UR4, UR24, UPT ;  /* 0x000000180400728c */ /* 0x000fc8000bf05270 */
        /* <DEDUP_REMOVED lines=10> */
.L_x_239:
        /* <DEDUP_REMOVED lines=17> */
.L_x_241:
[----:B------:R-:W-:Y:S05]  /*5480*/  BRA.U !UP0, `(.L_x_238) ;  /* 0x0000000108447547 */ /* 0x000fea000b800000 */
[----:B------:R-:W-:Y:S01]  /*5490*/  ISETP.NE.AND P2, PT, R16, RZ, PT ;  /* 0x000000ff1000720c */ /* 0x000fe20003f45270 */
[----:B------:R-:W-:Y:S01]  /*54a0*/  IMAD.MOV.U32 R23, RZ, RZ, 0x4 ;  /* 0x00000004ff177424 */ /* 0x000fe200078e00ff */
[----:B------:R-:W-:-:S11]  /*54b0*/  ISETP.NE.AND P1, PT, RZ, UR25, PT ;  /* 0x00000019ff007c0c */ /* 0x000fd6000bf25270 */
[----:B------:R-:W-:Y:S05]  /*54c0*/  @!P2 BRA `(.L_x_242) ;  /* 0x000000000028a947 */ /* 0x000fea0003800000 */
[C---:B01234-:R-:W-:Y:S01]  /*54d0*/  IADD3 R13, P2, PT, R20.reuse, UR4, RZ ;  /* 0x00000004140d7c10 */ /* 0x05ffe2000ff5e0ff */
[----:B------:R-:W-:Y:S01]  /*54e0*/  IMAD.MOV.U32 R15, RZ, RZ, 0x4 ;  /* 0x00000004ff0f7424 */ /* 0x000fe200078e00ff */
[----:B------:R-:W-:Y:S01]  /*54f0*/  IADD3 R14, PT, PT, R20, UR4, RZ ;  /* 0x00000004140e7c10 */ /* 0x000fe2000fffe0ff */
[----:B------:R-:W-:Y:S02]  /*5500*/  UIADD3 UR4, UPT, UPT, UR4, 0x2, URZ ;  /* 0x0000000204047890 */ /* 0x000fe4000fffe0ff */
[----:B------:R-:W-:Y:S01]  /*5510*/  IMAD.X R22, RZ, RZ, RZ, P2 ;  /* 0x000000ffff167224 */ /* 0x000fe200010e06ff */
[----:B------:R-:W-:Y:S01]  /*5520*/  LEA R12, P2, R13, UR8, 0x2 ;  /* 0x000000080d0c7c11 */ /* 0x000fe2000f8410ff */
[----:B------:R-:W-:-:S03]  /*5530*/  IMAD.WIDE.U32 R14, R14, R15, UR8 ;  /* 0x000000080e0e7e25 */ /* 0x000fc6000f8e000f */
[----:B------:R-:W-:Y:S02]  /*5540*/  LEA.HI.X R13, R13, UR9, R22, 0x2, P2 ;  /* 0x000000090d0d7c11 */ /* 0x000fe400090f1416 */
[----:B------:R0:W-:Y:S04]  /*5550*/  STG.E desc[UR30][R14.64], R17 ;  /* 0x000000110e007986 */ /* 0x0001e8000c10191e */
[----:B------:R0:W-:Y:S03]  /*5560*/  STG.E desc[UR30][R12.64+0x4], R17 ;  /* 0x000004110c007986 */ /* 0x0001e6000c10191e */
.L_x_242:
[----:B0-----:R-:W-:-:S04]  /*5570*/  @P1 VIADD R12, R20, UR4 ;  /* 0x00000004140c1c36 */ /* 0x001fc80008000000 */
[----:B-1234-:R-:W-:-:S05]  /*5580*/  @P1 IMAD.WIDE.U32 R12, R12, R23, UR8 ;  /* 0x000000080c0c1e25 */ /* 0x01efca000f8e0017 */
[----:B------:R0:W-:Y:S02]  /*5590*/  @P1 STG.E desc[UR30][R12.64], R17 ;  /* 0x000000110c001986 */ /* 0x0001e4000c10191e */
.L_x_238:
[----:B------:R-:W-:Y:S05]  /*55a0*/  BSYNC.RECONVERGENT B1 ;  /* 0x0000000000017941 */ /* 0x000fea0003800200 */
.L_x_237:
        /* <DEDUP_REMOVED lines=9> */
.L_x_246:
[----:B01234-:R-:W-:Y:S02]  /*5640*/  HFMA2 R13, -RZ, RZ, 0, 2.384185791015625e-07 ;  /* 0x00000004ff0d7431 */ /* 0x01ffe400000001ff */
[----:B------:R-:W-:Y:S01]  /*5650*/  VIADD R12, R20, UR4 ;  /* 0x00000004140c7c36 */ /* 0x000fe20008000000 */
[----:B------:R-:W-:-:S04]  /*5660*/  UIADD3 UR4, UPT, UPT, UR4, 0x8, URZ ;  /* 0x0000000804047890 */ /* 0x000fc8000fffe0ff */
        /* <DEDUP_REMOVED lines=12> */
.L_x_245:
        /* <DEDUP_REMOVED lines=17> */
.L_x_247:
[----:B------:R-:W-:Y:S05]  /*5840*/  BRA.U !UP0, `(.L_x_244) ;  /* 0x0000000108447547 */ /* 0x000fea000b800000 */
[----:B------:R-:W-:Y:S01]  /*5850*/  ISETP.NE.AND P2, PT, R16, RZ, PT ;  /* 0x000000ff1000720c */ /* 0x000fe20003f45270 */
[----:B------:R-:W-:Y:S01]  /*5860*/  IMAD.MOV.U32 R23, RZ, RZ, 0x4 ;  /* 0x00000004ff177424 */ /* 0x000fe200078e00ff */
[----:B------:R-:W-:-:S11]  /*5870*/  ISETP.NE.AND P1, PT, RZ, UR25, PT ;  /* 0x00000019ff007c0c */ /* 0x000fd6000bf25270 */
[----:B------:R-:W-:Y:S05]  /*5880*/  @!P2 BRA `(.L_x_248) ;  /* 0x000000000028a947 */ /* 0x000fea0003800000 */
[C---:B01234-:R-:W-:Y:S01]  /*5890*/  IADD3 R13, P2, PT, R20.reuse, UR4, RZ ;  /* 0x00000004140d7c10 */ /* 0x05ffe2000ff5e0ff */
[----:B------:R-:W-:Y:S01]  /*58a0*/  VIADD R14, R20, UR4 ;  /* 0x00000004140e7c36 */ /* 0x000fe20008000000 */
[----:B------:R-:W-:Y:S01]  /*58b0*/  MOV R15, 0x4 ;  /* 0x00000004000f7802 */ /* 0x000fe20000000f00 */
[----:B------:R-:W-:Y:S02]  /*58c0*/  UIADD3 UR4, UPT, UPT, UR4, 0x2, URZ ;  /* 0x0000000204047890 */ /* 0x000fe4000fffe0ff */
[----:B------:R-:W-:Y:S01]  /*58d0*/  IMAD.X R22, RZ, RZ, RZ, P2 ;  /* 0x000000ffff167224 */ /* 0x000fe200010e06ff */
[----:B------:R-:W-:Y:S01]  /*58e0*/  LEA R12, P2, R13, UR10, 0x2 ;  /* 0x0000000a0d0c7c11 */ /* 0x000fe2000f8410ff */
[----:B------:R-:W-:-:S03]  /*58f0*/  IMAD.WIDE.U32 R14, R14, R15, UR10 ;  /* 0x0000000a0e0e7e25 */ /* 0x000fc6000f8e000f */
[----:B------:R-:W-:Y:S02]  /*5900*/  LEA.HI.X R13, R13, UR11, R22, 0x2, P2 ;  /* 0x0000000b0d0d7c11 */ /* 0x000fe400090f1416 */
[----:B------:R0:W-:Y:S04]  /*5910*/  STG.E desc[UR30][R14.64], R17 ;  /* 0x000000110e007986 */ /* 0x0001e8000c10191e */
[----:B------:R0:W-:Y:S03]  /*5920*/  STG.E desc[UR30][R12.64+0x4], R17 ;  /* 0x000004110c007986 */ /* 0x0001e6000c10191e */
.L_x_248:
[----:B0-----:R-:W-:-:S04]  /*5930*/  @P1 VIADD R12, R20, UR4 ;  /* 0x00000004140c1c36 */ /* 0x001fc80008000000 */
[----:B-1234-:R-:W-:-:S05]  /*5940*/  @P1 IMAD.WIDE.U32 R12, R12, R23, UR10 ;  /* 0x0000000a0c0c1e25 */ /* 0x01efca000f8e0017 */
[----:B------:R0:W-:Y:S02]  /*5950*/  @P1 STG.E desc[UR30][R12.64], R17 ;  /* 0x000000110c001986 */ /* 0x0001e4000c10191e */
.L_x_244:
[----:B------:R-:W-:Y:S05]  /*5960*/  BSYNC.RECONVERGENT B1 ;  /* 0x0000000000017941 */ /* 0x000fea0003800200 */
.L_x_243:
        /* <DEDUP_REMOVED lines=9> */
.L_x_252:
        /* <DEDUP_REMOVED lines=15> */
.L_x_251:
[----:B------:R-:W-:-:S09]  /*5af0*/  UISETP.NE.AND UP0, UPT, UR33, URZ, UPT ;  /* 0x000000ff2100728c */ /* 0x000fd2000bf05270 */
[----:B------:R-:W-:Y:S05]  /*5b00*/  BRA.U !UP0, `(.L_x_250) ;  /* 0x0000000108847547 */ /* 0x000fea000b800000 */
[----:B------:R-:W-:Y:S01]  /*5b10*/  ISETP.GE.U32.AND P1, PT, R3, 0x3, PT ;  /* 0x000000030300780c */ /* 0x000fe20003f26070 */
[----:B------:R-:W-:-:S12]  /*5b20*/  UISETP.NE.AND UP0, UPT, UR34, URZ, UPT ;  /* 0x000000ff2200728c */ /* 0x000fd8000bf05270 */
        /* <DEDUP_REMOVED lines=13> */
.L_x_253:
        /* <DEDUP_REMOVED lines=14> */
[----:B------:R0:W-:Y:S03]  /*5ce0*/  STG.E desc[UR30][R12.64+0x4], R17 ;  /* 0x000004110c007986 */ /* 0x0001e6000c10191e */
.L_x_254:
[----:B0-----:R-:W-:-:S04]  /*5cf0*/  @P1 VIADD R12, R20, UR4 ;  /* 0x00000004140c1c36 */ /* 0x001fc80008000000 */
[----:B-1234-:R-:W-:-:S05]  /*5d00*/  @P1 IMAD.WIDE.U32 R12, R12, R23, UR12 ;  /* 0x0000000c0c0c1e25 */ /* 0x01efca000f8e0017 */
[----:B------:R0:W-:Y:S02]  /*5d10*/  @P1 STG.E desc[UR30][R12.64], R17 ;  /* 0x000000110c001986 */ /* 0x0001e4000c10191e */
.L_x_250:
[----:B------:R-:W-:Y:S05]  /*5d20*/  BSYNC.RECONVERGENT B1 ;  /* 0x0000000000017941 */ /* 0x000fea0003800200 */
.L_x_249:
        /* <DEDUP_REMOVED lines=9> */
.L_x_258:
        /* <DEDUP_REMOVED lines=15> */
.L_x_257:
[----:B------:R-:W-:-:S09]  /*5eb0*/  UISETP.NE.AND UP0, UPT, UR33, URZ, UPT ;  /* 0x000000ff2100728c */ /* 0x000fd2000bf05270 */
[----:B------:R-:W-:Y:S05]  /*5ec0*/  BRA.U !UP0, `(.L_x_256) ;  /* 0x0000000108847547 */ /* 0x000fea000b800000 */
[----:B------:R-:W-:Y:S01]  /*5ed0*/  ISETP.GE.U32.AND P1, PT, R3, 0x3, PT ;  /* 0x000000030300780c */ /* 0x000fe20003f26070 */
[----:B------:R-:W-:-:S12]  /*5ee0*/  UISETP.NE.AND UP0, UPT, UR34, URZ, UPT ;  /* 0x000000ff2200728c */ /* 0x000fd8000bf05270 */
[----:B------:R-:W-:Y:S05]  /*5ef0*/  @!P1 BRA `(.L_x_259) ;  /* 0x0000000000309947 */ /* 0x000fea0003800000 */
[----:B-1234-:R-:W-:Y:S01]  /*5f00*/  HFMA2 R15, -RZ, RZ, 0, 2.384185791015625e-07 ;  /* 0x00000004ff0f7431 */ /* 0x01efe200000001ff */
[C---:B0-----:R-:W-:Y:S01]  /*5f10*/  IADD3 R13, P1, PT, R20.reuse, UR4, RZ ;  /* 0x00000004140d7c10 */ /* 0x041fe2000ff3e0ff */
[----:B------:R-:W-:Y:S01]  /*5f20*/  VIADD R14, R20, UR4 ;  /* 0x00000004140e7c36 */ /* 0x000fe20008000000 */
[----:B------:R-:W-:-:S03]  /*5f30*/  UIADD3 UR4, UPT, UPT, UR4, 0x4, URZ ;  /* 0x0000000404047890 */ /* 0x000fc6000fffe0ff */
        /* <DEDUP_REMOVED lines=8> */
.L_x_259:
        /* <DEDUP_REMOVED lines=15> */
.L_x_260:
[----:B0-----:R-:W-:-:S05]  /*60b0*/  @P1 IADD3 R12, PT, PT, R20, UR4, RZ ;  /* 0x00000004140c1c10 */ /* 0x001fca000fffe0ff */
[----:B-1234-:R-:W-:-:S05]  /*60c0*/  @P1 IMAD.WIDE.U32 R12, R12, R23, UR14 ;  /* 0x0000000e0c0c1e25 */ /* 0x01efca000f8e0017 */
[----:B------:R0:W-:Y:S02]  /*60d0*/  @P1 STG.E desc[UR30][R12.64], R17 ;  /* 0x000000110c001986 */ /* 0x0001e4000c10191e */
.L_x_256:
[----:B------:R-:W-:Y:S05]  /*60e0*/  BSYNC.RECONVERGENT B1 ;  /* 0x0000000000017941 */ /* 0x000fea0003800200 */
.L_x_255:
        /* <DEDUP_REMOVED lines=9> */
.L_x_264:
        /* <DEDUP_REMOVED lines=15> */
.L_x_263:
        /* <DEDUP_REMOVED lines=17> */
.L_x_265:
        /* <DEDUP_REMOVED lines=15> */
.L_x_266:
[----:B0-----:R-:W-:-:S04]  /*6470*/  @P1 VIADD R12, R20, UR4 ;  /* 0x00000004140c1c36 */ /* 0x001fc80008000000 */
[----:B-1234-:R-:W-:-:S05]  /*6480*/  @P1 IMAD.WIDE.U32 R12, R12, R23, UR16 ;  /* 0x000000100c0c1e25 */ /* 0x01efca000f8e0017 */
[----:B------:R0:W-:Y:S02]  /*6490*/  @P1 STG.E desc[UR30][R12.64], R17 ;  /* 0x000000110c001986 */ /* 0x0001e4000c10191e */
.L_x_262:
[----:B------:R-:W-:Y:S05]  /*64a0*/  BSYNC.RECONVERGENT B1 ;  /* 0x0000000000017941 */ /* 0x000fea0003800200 */
.L_x_261:
[----:B------:R-:W-:Y:S01]  /*64b0*/  ISETP.NE.OR P1, PT, R6, RZ, !P0 ;  /* 0x000000ff0600720c */ /* 0x000fe20004725670 */
[----:B------:R-:W-:-:S12]  /*64c0*/  BSSY.RECONVERGENT B1, `(.L_x_267) ;  /* 0x000003a000017945 */ /* 0x000fd80003800200 */
[----:B------:R-:W-:Y:S05]  /*64d0*/  @P1 BRA `(.L_x_268) ;  /* 0x0000000000e01947 */ /* 0x000fea0003800000 */
[----:B0-----:R-:W-:Y:S01]  /*64e0*/  MOV R12, UR27 ;  /* 0x0000001b000c7c02 */ /* 0x001fe20008000f00 */
[----:B------:R-:W-:Y:S01]  /*64f0*/  UMOV UR4, URZ ;  /* 0x000000ff00047c82 */ /* 0x000fe20008000000 */
[----:B------:R-:W-:Y:S02]  /*6500*/  IMAD R20, R0, R21, RZ ;  /* 0x0000001500147224 */ /* 0x000fe400078e02ff */
[----:B------:R-:W-:-:S13]  /*6510*/  ISETP.GE.U32.AND P1, PT, R12, 0x7, PT ;  /* 0x000000070c00780c */ /* 0x000fda0003f26070 */
[----:B------:R-:W-:Y:S05]  /*6520*/  @!P1 BRA `(.L_x_269) ;  /* 0x0000000000409947 */ /* 0x000fea0003800000 */
[----:B------:R-:W-:-:S05]  /*6530*/  UMOV UR4, URZ ;  /* 0x000000ff00047c82 */ /* 0x000fca0008000000 */
.L_x_270:
        /* <DEDUP_REMOVED lines=15> */
.L_x_269:
        /* <DEDUP_REMOVED lines=17> */
.L_x_271:
        /* <DEDUP_REMOVED lines=15> */
.L_x_272:
[----:B0-----:R-:W-:-:S04]  /*6830*/  @P1 VIADD R12, R20, UR4 ;  /* 0x00000004140c1c36 */ /* 0x001fc80008000000 */
[----:B-1234-:R-:W-:-:S05]  /*6840*/  @P1 IMAD.WIDE.U32 R12, R12, R23, UR18 ;  /* 0x000000120c0c1e25 */ /* 0x01efca000f8e0017 */
[----:B------:R0:W-:Y:S02]  /*6850*/  @P1 STG.E desc[UR30][R12.64], R17 ;  /* 0x000000110c001986 */ /* 0x0001e4000c10191e */
.L_x_268:
[----:B------:R-:W-:Y:S05]  /*6860*/  BSYNC.RECONVERGENT B1 ;  /* 0x0000000000017941 */ /* 0x000fea0003800200 */
.L_x_267:
        /* <DEDUP_REMOVED lines=9> */
.L_x_276:
        /* <DEDUP_REMOVED lines=15> */
.L_x_275:
        /* <DEDUP_REMOVED lines=17> */
.L_x_277:
        /* <DEDUP_REMOVED lines=15> */
.L_x_278:
[----:B0-----:R-:W-:-:S04]  /*6bf0*/  @P1 VIADD R12, R21, UR4 ;  /* 0x00000004150c1c36 */ /* 0x001fc80008000000 */
[----:B-1234-:R-:W-:-:S05]  /*6c00*/  @P1 IMAD.WIDE.U32 R12, R12, R23, UR20 ;  /* 0x000000140c0c1e25 */ /* 0x01efca000f8e0017 */
[----:B------:R0:W-:Y:S02]  /*6c10*/  @P1 STG.E desc[UR30][R12.64], R17 ;  /* 0x000000110c001986 */ /* 0x0001e4000c10191e */
.L_x_274:
[----:B------:R-:W-:Y:S05]  /*6c20*/  BSYNC.RECONVERGENT B1 ;  /* 0x0000000000017941 */ /* 0x000fea0003800200 */
.L_x_273:
[----:B------:R-:W5:Y:S01]  /*6c30*/  S2UR UR4, SR_CTAID.X ;  /* 0x00000000000479c3 */ /* 0x000f620000002500 */
[----:B------:R-:W5:Y:S01]  /*6c40*/  LDCU.64 UR28, c[0x0][0x3f0] ;  /* 0x00007e00ff1c77ac */ /* 0x000f620008000a00 */
[----:B------:R-:W-:-:S04]  /*6c50*/  IADD3 R5, PT, PT, R7, R6, R5 ;  /* 0x0000000607057210 */ /* 0x000fc80007ffe005 */
[----:B------:R-:W-:Y:S02]  /*6c60*/  IADD3 R5, PT, PT, R9, R5, R8 ;  /* 0x0000000509057210 */ /* 0x000fe40007ffe008 */
[----:B01234-:R-:W5:Y:S02]  /*6c70*/  LDC R13, c[0x0][0x384] ;  /* 0x0000e100ff0d7b82 */ /* 0x01ff640000000800 */
[----:B------:R-:W-:-:S04]  /*6c80*/  IADD3 R5, PT, PT, R11, R5, R10 ;  /* 0x000000050b057210 */ /* 0x000fc80007ffe00a */
[----:B------:R-:W-:Y:S01]  /*6c90*/  IADD3 R5, PT, PT, R19, R5, R18 ;  /* 0x0000000513057210 */ /* 0x000fe20007ffe012 */
[----:B-----5:R-:W-:Y:S01]  /*6ca0*/  IMAD R15, R13, UR4, RZ ;  /* 0x000000040d0f7c24 */ /* 0x020fe2000f8e02ff */
[----:B------:R-:W0:Y:S04]  /*6cb0*/  LDCU UR4, c[0x0][0x360] ;  /* 0x00006c00ff0477ac */ /* 0x000e280008000800 */
[----:B------:R-:W-:-:S04]  /*6cc0*/  IADD3 R7, P0, PT, R15, R0, RZ ;  /* 0x000000000f077210 */ /* 0x000fc80007f1e0ff */
[----:B------:R-:W-:Y:S02]  /*6cd0*/  LEA.HI.X.SX32 R8, R15, RZ, 0x1, P0 ;  /* 0x000000ff0f087211 */ /* 0x000fe400000f0eff */
[----:B------:R-:W-:-:S04]  /*6ce0*/  LEA R6, P0, R7, UR28, 0x2 ;  /* 0x0000001c07067c11 */ /* 0x000fc8000f8010ff */
[----:B------:R-:W-:Y:S01]  /*6cf0*/  LEA.HI.X R7, R7, UR29, R8, 0x2, P0 ;  /* 0x0000001d07077c11 */ /* 0x000fe200080f1408 */
[----:B0-----:R-:W-:-:S04]  /*6d00*/  VIADD R0, R0, UR4 ;  /* 0x0000000400007c36 */ /* 0x001fc80008000000 */
[----:B------:R1:W-:Y:S01]  /*6d10*/  STG.E desc[UR30][R6.64], R5 ;  /* 0x0000000506007986 */ /* 0x0003e2000c10191e */
[----:B------:R-:W-:-:S13]  /*6d20*/  ISETP.GE.AND P0, PT, R0, R13, PT ;  /* 0x0000000d0000720c */ /* 0x000fda0003f06270 */
[----:B-1----:R-:W-:Y:S05]  /*6d30*/  @!P0 BRA `(.L_x_279) ;  /* 0xffffff9400548947 */ /* 0x002fea000383ffff */
[----:B------:R-:W-:Y:S05]  /*6d40*/  BSYNC.RECONVERGENT B0 ;  /* 0x0000000000007941 */ /* 0x000fea0003800200 */
.L_x_146:
[----:B------:R-:W-:Y:S05]  /*6d50*/  EXIT ;  /* 0x000000000000794d */ /* 0x000fea0003800000 */
        .weak           $__internal_0_$__cuda_sm3x_div_rn_noftz_f32_slowpath
        .type           $__internal_0_$__cuda_sm3x_div_rn_noftz_f32_slowpath,@function
        .size           $__internal_0_$__cuda_sm3x_div_rn_noftz_f32_slowpath,(.L_x_721 - $__internal_0_$__cuda_sm3x_div_rn_noftz_f32_slowpath)
$__internal_0_$__cuda_sm3x_div_rn_noftz_f32_slowpath:
[----:B------:R-:W-:Y:S01]  /*6d60*/  SHF.R.U32.HI R15, RZ, 0x17, R16 ;  /* 0x00000017ff0f7819 */ /* 0x000fe20000011610 */
[----:B------:R-:W-:Y:S01]  /*6d70*/  BSSY.RECONVERGENT B2, `(.L_x_280) ;  /* 0x0000063000027945 */ /* 0x000fe20003800200 */
[----:B------:R-:W-:Y:S01]  /*6d80*/  SHF.R.U32.HI R14, RZ, 0x17, R24 ;  /* 0x00000017ff0e7819 */ /* 0x000fe20000011618 */
[----:B------:R-:W-:Y:S01]  /*6d90*/  IMAD.MOV.U32 R27, RZ, RZ, R16 ;  /* 0x000000ffff1b7224 */ /* 0x000fe200078e0010 */
[----:B------:R-:W-:Y:S02]  /*6da0*/  LOP3.LUT R15, R15, 0xff, RZ, 0xc0, !PT ;  /* 0x000000ff0f0f7812 */ /* 0x000fe400078ec0ff */
[----:B------:R-:W-:-:S03]  /*6db0*/  LOP3.LUT R14, R14, 0xff, RZ, 0xc0, !PT ;  /* 0x000000ff0e0e7812 */ /* 0x000fc600078ec0ff */
[----:B------:R-:W-:Y:S01]  /*6dc0*/  VIADD R29, R15, 0xffffffff ;  /* 0xffffffff0f1d7836 */ /* 0x000fe20000000000 */
[----:B------:R-:W-:-:S04]  /*6dd0*/  IADD3 R28, PT, PT, R14, -0x1, RZ ;  /* 0xffffffff0e1c7810 */ /* 0x000fc80007ffe0ff */
[----:B------:R-:W-:-:S04]  /*6de0*/  ISETP.GT.U32.AND P0, PT, R29, 0xfd, PT ;  /* 0x000000fd1d00780c */ /* 0x000fc80003f04070 */
[----:B------:R-:W-:-:S13]  /*6df0*/  ISETP.GT.U32.OR P0, PT, R28, 0xfd, P0 ;  /* 0x000000fd1c00780c */ /* 0x000fda0000704470 */
[----:B------:R-:W-:Y:S01]  /*6e00*/  @!P0 IMAD.MOV.U32 R26, RZ, RZ, RZ ;  /* 0x000000ffff1a8224 */ /* 0x000fe200078e00ff */
[----:B------:R-:W-:Y:S06]  /*6e10*/  @!P0 BRA `(.L_x_281) ;  /* 0x00000000005c8947 */ /* 0x000fec0003800000 */
[----:B------:R-:W-:Y:S02]  /*6e20*/  FSETP.GTU.FTZ.AND P0, PT, |R24|, +INF , PT ;  /* 0x7f8000001800780b */ /* 0x000fe40003f1c200 */
[----:B------:R-:W-:-:S04]  /*6e30*/  FSETP.GTU.FTZ.AND P1, PT, |R16|, +INF , PT ;  /* 0x7f8000001000780b */ /* 0x000fc80003f3c200 */
[----:B------:R-:W-:-:S13]  /*6e40*/  PLOP3.LUT P0, PT, P0, P1, PT, 0xf8, 0x8f ;  /* 0x00000000008f781c */ /* 0x000fda0000703f70 */
[----:B------:R-:W-:Y:S05]  /*6e50*/  @P0 BRA `(.L_x_282) ;  /* 0x00000004004c0947 */ /* 0x000fea0003800000 */
[----:B------:R-:W-:-:S13]  /*6e60*/  LOP3.LUT P0, RZ, R27, 0x7fffffff, R24, 0xc8, !PT ;  /* 0x7fffffff1bff7812 */ /* 0x000fda000780c818 */
[----:B------:R-:W-:Y:S05]  /*6e70*/  @!P0 BRA `(.L_x_283) ;  /* 0x00000004003c8947 */ /* 0x000fea0003800000 */
[----:B------:R-:W-:Y:S02]  /*6e80*/  FSETP.NEU.FTZ.AND P3, PT, |R24|, +INF , PT ;  /* 0x7f8000001800780b */ /* 0x000fe40003f7d200 */
[----:B------:R-:W-:Y:S02]  /*6e90*/  FSETP.NEU.FTZ.AND P1, PT, |R16|, +INF , PT ;  /* 0x7f8000001000780b */ /* 0x000fe40003f3d200 */
[----:B------:R-:W-:-:S11]  /*6ea0*/  FSETP.NEU.FTZ.AND P0, PT, |R24|, +INF , PT ;  /* 0x7f8000001800780b */ /* 0x000fd60003f1d200 */
[----:B------:R-:W-:Y:S05]  /*6eb0*/  @!P1 BRA !P3, `(.L_x_283) ;  /* 0x00000004002c9947 */ /* 0x000fea0005800000 */
[----:B------:R-:W-:-:S04]  /*6ec0*/  LOP3.LUT P3, RZ, R24, 0x7fffffff, RZ, 0xc0, !PT ;  /* 0x7fffffff18ff7812 */ /* 0x000fc8000786c0ff */
[----:B------:R-:W-:-:S13]  /*6ed0*/  PLOP3.LUT P1, PT, P1, P3, PT, 0x2f, 0xf2 ;  /* 0x0000000000f2781c */ /* 0x000fda0000f26577 */
[----:B------:R-:W-:Y:S05]  /*6ee0*/  @P1 BRA `(.L_x_284) ;  /* 0x0000000400181947 */ /* 0x000fea0003800000 */
[----:B------:R-:W-:-:S04]  /*6ef0*/  LOP3.LUT P1, RZ, R27, 0x7fffffff, RZ, 0xc0, !PT ;  /* 0x7fffffff1bff7812 */ /* 0x000fc8000782c0ff */
[----:B------:R-:W-:-:S13]  /*6f00*/  PLOP3.LUT P0, PT, P0, P1, PT, 0x2f, 0xf2 ;  /* 0x0000000000f2781c */ /* 0x000fda0000702577 */
[----:B------:R-:W-:Y:S05]  /*6f10*/  @P0 BRA `(.L_x_285) ;  /* 0x0000000400000947 */ /* 0x000fea0003800000 */
[----:B------:R-:W-:Y:S02]  /*6f20*/  ISETP.GE.AND P0, PT, R28, RZ, PT ;  /* 0x000000ff1c00720c */ /* 0x000fe40003f06270 */
[----:B------:R-:W-:-:S11]  /*6f30*/  ISETP.GE.AND P1, PT, R29, RZ, PT ;  /* 0x000000ff1d00720c */ /* 0x000fd60003f26270 */
[----:B------:R-:W-:Y:S02]  /*6f40*/  @P0 IMAD.MOV.U32 R26, RZ, RZ, RZ ;  /* 0x000000ffff1a0224 */ /* 0x000fe400078e00ff */
[----:B------:R-:W-:Y:S01]  /*6f50*/  @!P0 FFMA R24, R24, 1.84467440737095516160e+19, RZ ;  /* 0x5f80000018188823 */ /* 0x000fe200000000ff */
[----:B------:R-:W-:Y:S02]  /*6f60*/  @!P0 IMAD.MOV.U32 R26, RZ, RZ, -0x40 ;  /* 0xffffffc0ff1a8424 */ /* 0x000fe400078e00ff */
[----:B------:R-:W-:Y:S02]  /*6f70*/  @!P1 FFMA R27, R16, 1.84467440737095516160e+19, RZ ;  /* 0x5f800000101b9823 */ /* 0x000fe400000000ff */
[----:B------:R-:W-:-:S07]  /*6f80*/  @!P1 VIADD R26, R26, 0x40 ;  /* 0x000000401a1a9836 */ /* 0x000fce0000000000 */
.L_x_281:
[----:B------:R-:W-:Y:S01]  /*6f90*/  LEA R28, R15, 0xc0800000, 0x17 ;  /* 0xc08000000f1c7811 */ /* 0x000fe200078eb8ff */
[----:B------:R-:W-:Y:S01]  /*6fa0*/  VIADD R29, R14, 0xffffff81 ;  /* 0xffffff810e1d7836 */ /* 0x000fe20000000000 */
[----:B------:R-:W-:Y:S02]  /*6fb0*/  BSSY.RECONVERGENT B3, `(.L_x_286) ;  /* 0x0000035000037945 */ /* 0x000fe40003800200 */
[----:B------:R-:W-:Y:S01]  /*6fc0*/  IADD3 R27, PT, PT, -R28, R27, RZ ;  /* 0x0000001b1c1b7210 */ /* 0x000fe20007ffe1ff */
[C---:B------:R-:W-:Y:S01]  /*6fd0*/  IMAD R14, R29.reuse, -0x800000, R24 ;  /* 0xff8000001d0e7824 */ /* 0x040fe200078e0218 */
[----:B------:R-:W-:Y:S02]  /*6fe0*/  IADD3 R29, PT, PT, R29, 0x7f, -R15 ;  /* 0x0000007f1d1d7810 */ /* 0x000fe40007ffe80f */
[----:B------:R0:W1:Y:S03]  /*6ff0*/  MUFU.RCP R28, R27 ;  /* 0x0000001b001c7308 */ /* 0x0000660000001000 */
[----:B------:R-:W-:-:S02]  /*7000*/  IMAD.IADD R26, R29, 0x1, R26 ;  /* 0x000000011d1a7824 */ /* 0x000fc400078e021a */
[----:B0-----:R-:W-:-:S04]  /*7010*/  FADD.FTZ R27, -R27, -RZ ;  /* 0x800000ff1b1b7221 */ /* 0x001fc80000010100 */
[----:B-1----:R-:W-:-:S04]  /*7020*/  FFMA R15, R28, R27, 1 ;  /* 0x3f8000001c0f7423 */ /* 0x002fc8000000001b */
[----:B------:R-:W-:-:S04]  /*7030*/  FFMA R15, R28, R15, R28 ;  /* 0x0000000f1c0f7223 */ /* 0x000fc8000000001c */
[----:B------:R-:W-:-:S04]  /*7040*/  FFMA R24, R14, R15, RZ ;  /* 0x0000000f0e187223 */ /* 0x000fc800000000ff */
[----:B------:R-:W-:-:S04]  /*7050*/  FFMA R28, R27, R24, R14 ;  /* 0x000000181b1c7223 */ /* 0x000fc8000000000e */
[----:B------:R-:W-:-:S04]  /*7060*/  FFMA R24, R15, R28, R24 ;  /* 0x0000001c0f187223 */ /* 0x000fc80000000018 */
[----:B------:R-:W-:-:S04]  /*7070*/  FFMA R29, R27, R24, R14 ;  /* 0x000000181b1d7223 */ /* 0x000fc8000000000e */
[----:B------:R-:W-:-:S05]  /*7080*/  FFMA R27, R15, R29, R24 ;  /* 0x0000001d0f1b7223 */ /* 0x000fca0000000018 */
[----:B------:R-:W-:-:S04]  /*7090*/  SHF.R.U32.HI R14, RZ, 0x17, R27 ;  /* 0x00000017ff0e7819 */ /* 0x000fc8000001161b */
[----:B------:R-:W-:-:S05]  /*70a0*/  LOP3.LUT R14, R14, 0xff, RZ, 0xc0, !PT ;  /* 0x000000ff0e0e7812 */ /* 0x000fca00078ec0ff */
[----:B------:R-:W-:-:S04]  /*70b0*/  IMAD.IADD R14, R14, 0x1, R26 ;  /* 0x000000010e0e7824 */ /* 0x000fc800078e021a */
[----:B------:R-:W-:-:S05]  /*70c0*/  VIADD R28, R14, 0xffffffff ;  /* 0xffffffff0e1c7836 */ /* 0x000fca0000000000 */
[----:B------:R-:W-:-:S13]  /*70d0*/  ISETP.GE.U32.AND P0, PT, R28, 0xfe, PT ;  /* 0x000000fe1c00780c */ /* 0x000fda0003f06070 */
[----:B------:R-:W-:Y:S05]  /*70e0*/  @!P0 BRA `(.L_x_287) ;  /* 0x0000000000808947 */ /* 0x000fea0003800000 */
[----:B------:R-:W-:-:S13]  /*70f0*/  ISETP.GT.AND P0, PT, R14, 0xfe, PT ;  /* 0x000000fe0e00780c */ /* 0x000fda0003f04270 */
[----:B------:R-:W-:Y:S05]  /*7100*/  @P0 BRA `(.L_x_288) ;  /* 0x00000000006c0947 */ /* 0x000fea0003800000 */
[----:B------:R-:W-:-:S13]  /*7110*/  ISETP.GE.AND P0, PT, R14, 0x1, PT ;  /* 0x000000010e00780c */ /* 0x000fda0003f06270 */
[----:B------:R-:W-:Y:S05]  /*7120*/  @P0 BRA `(.L_x_289) ;  /* 0x0000000000740947 */ /* 0x000fea0003800000 */
[----:B------:R-:W-:Y:S02]  /*7130*/  ISETP.GE.AND P0, PT, R14, -0x18, PT ;  /* 0xffffffe80e00780c */ /* 0x000fe40003f06270 */
[----:B------:R-:W-:-:S11]  /*7140*/  LOP3.LUT R27, R27, 0x80000000, RZ, 0xc0, !PT ;  /* 0x800000001b1b7812 */ /* 0x000fd600078ec0ff */
[----:B------:R-:W-:Y:S05]  /*7150*/  @!P0 BRA `(.L_x_289) ;  /* 0x0000000000688947 */ /* 0x000fea0003800000 */
[CCC-:B------:R-:W-:Y:S01]  /*7160*/  FFMA.RP R28, R15.reuse, R29.reuse, R24.reuse ;  /* 0x0000001d0f1c7223 */ /* 0x1c0fe20000008018 */
[CCC-:B------:R-:W-:Y:S01]  /*7170*/  FFMA.RM R26, R15.reuse, R29.reuse, R24.reuse ;  /* 0x0000001d0f1a7223 */ /* 0x1c0fe20000004018 */
[----:B------:R-:W-:Y:S01]  /*7180*/  FFMA.RZ R15, R15, R29, R24 ;  /* 0x0000001d0f0f7223 */ /* 0x000fe2000000c018 */
[C---:B------:R-:W-:Y:S01]  /*7190*/  VIADD R24, R14.reuse, 0x20 ;  /* 0x000000200e187836 */ /* 0x040fe20000000000 */
[C---:B------:R-:W-:Y:S02]  /*71a0*/  ISETP.NE.AND P3, PT, R14.reuse, RZ, PT ;  /* 0x000000ff0e00720c */ /* 0x040fe40003f65270 */
[C---:B------:R-:W-:Y:S02]  /*71b0*/  ISETP.NE.AND P1, PT, R14.reuse, RZ, PT ;  /* 0x000000ff0e00720c */ /* 0x040fe40003f25270 */
[----:B------:R-:W-:Y:S02]  /*71c0*/  LOP3.LUT R15, R15, 0x7fffff, RZ, 0xc0, !PT ;  /* 0x007fffff0f0f7812 */ /* 0x000fe400078ec0ff */
[----:B------:R-:W-:-:S02]  /*71d0*/  IADD3 R14, PT, PT, -R14, RZ, RZ ;  /* 0x000000ff0e0e7210 */ /* 0x000fc40007ffe1ff */
[----:B------:R-:W-:Y:S02]  /*71e0*/  LOP3.LUT R15, R15, 0x800000, RZ, 0xfc, !PT ;  /* 0x008000000f0f7812 */ /* 0x000fe400078efcff */
[----:B------:R-:W-:Y:S02]  /*71f0*/  FSETP.NEU.FTZ.AND P0, PT, R28, R26, PT ;  /* 0x0000001a1c00720b */ /* 0x000fe40003f1d000 */
[----:B------:R-:W-:Y:S02]  /*7200*/  SHF.L.U32 R24, R15, R24, RZ ;  /* 0x000000180f187219 */ /* 0x000fe400000006ff */
[----:B------:R-:W-:Y:S02]  /*7210*/  SEL R14, R14, RZ, P3 ;  /* 0x000000ff0e0e7207 */ /* 0x000fe40001800000 */
[----:B------:R-:W-:Y:S02]  /*7220*/  ISETP.NE.AND P1, PT, R24, RZ, P1 ;  /* 0x000000ff1800720c */ /* 0x000fe40000f25270 */
[----:B------:R-:W-:-:S02]  /*7230*/  SHF.R.U32.HI R14, RZ, R14, R15 ;  /* 0x0000000eff0e7219 */ /* 0x000fc4000001160f */
[----:B------:R-:W-:Y:S02]  /*7240*/  PLOP3.LUT P0, PT, P0, P1, PT, 0xf8, 0x8f ;  /* 0x00000000008f781c */ /* 0x000fe40000703f70 */
[----:B------:R-:W-:Y:S02]  /*7250*/  SHF.R.U32.HI R24, RZ, 0x1, R14 ;  /* 0x00000001ff187819 */ /* 0x000fe4000001160e */
[----:B------:R-:W-:-:S04]  /*7260*/  SEL R15, RZ, 0x1, !P0 ;  /* 0x00000001ff0f7807 */ /* 0x000fc80004000000 */
[----:B------:R-:W-:-:S04]  /*7270*/  LOP3.LUT R15, R15, 0x1, R24, 0xf8, !PT ;  /* 0x000000010f0f7812 */ /* 0x000fc800078ef818 */
[----:B------:R-:W-:-:S05]  /*7280*/  LOP3.LUT R15, R15, R14, RZ, 0xc0, !PT ;  /* 0x0000000e0f0f7212 */ /* 0x000fca00078ec0ff */
[----:B------:R-:W-:-:S05]  /*7290*/  IMAD.IADD R24, R24, 0x1, R15 ;  /* 0x0000000118187824 */ /* 0x000fca00078e020f */
[----:B------:R-:W-:Y:S01]  /*72a0*/  LOP3.LUT R27, R24, R27, RZ, 0xfc, !PT ;  /* 0x0000001b181b7212 */ /* 0x000fe200078efcff */
[----:B------:R-:W-:Y:S06]  /*72b0*/  BRA `(.L_x_289) ;  /* 0x0000000000107947 */ /* 0x000fec0003800000 */
.L_x_288:
[----:B------:R-:W-:-:S04]  /*72c0*/  LOP3.LUT R27, R27, 0x80000000, RZ, 0xc0, !PT ;  /* 0x800000001b1b7812 */ /* 0x000fc800078ec0ff */
[----:B------:R-:W-:Y:S01]  /*72d0*/  LOP3.LUT R27, R27, 0x7f800000, RZ, 0xfc, !PT ;  /* 0x7f8000001b1b7812 */ /* 0x000fe200078efcff */
[----:B------:R-:W-:Y:S06]  /*72e0*/  BRA `(.L_x_289) ;  /* 0x0000000000047947 */ /* 0x000fec0003800000 */
.L_x_287:
[----:B------:R-:W-:-:S07]  /*72f0*/  IMAD R27, R26, 0x800000, R27 ;  /* 0x008000001a1b7824 */ /* 0x000fce00078e021b */
.L_x_289:
[----:B------:R-:W-:Y:S05]  /*7300*/  BSYNC.RECONVERGENT B3 ;  /* 0x0000000000037941 */ /* 0x000fea0003800200 */
.L_x_286:
[----:B------:R-:W-:Y:S05]  /*7310*/  BRA `(.L_x_290) ;  /* 0x0000000000207947 */ /* 0x000fea0003800000 */
.L_x_285:
[----:B------:R-:W-:-:S04]  /*7320*/  LOP3.LUT R24, R27, 0x80000000, R24, 0x48, !PT ;  /* 0x800000001b187812 */ /* 0x000fc800078e4818 */
[----:B------:R-:W-:Y:S01]  /*7330*/  LOP3.LUT R27, R24, 0x7f800000, RZ, 0xfc, !PT ;  /* 0x7f800000181b7812 */ /* 0x000fe200078efcff */
[----:B------:R-:W-:Y:S06]  /*7340*/  BRA `(.L_x_290) ;  /* 0x0000000000147947 */ /* 0x000fec0003800000 */
.L_x_284:
[----:B------:R-:W-:Y:S01]  /*7350*/  LOP3.LUT R27, R27, 0x80000000, R24, 0x48, !PT ;  /* 0x800000001b1b7812 */ /* 0x000fe200078e4818 */
[----:B------:R-:W-:Y:S06]  /*7360*/  BRA `(.L_x_290) ;  /* 0x00000000000c7947 */ /* 0x000fec0003800000 */
.L_x_283:
[----:B------:R-:W0:Y:S01]  /*7370*/  MUFU.RSQ R27, -QNAN ;  /* 0xffc00000001b7908 */ /* 0x000e220000001400 */
[----:B------:R-:W-:Y:S05]  /*7380*/  BRA `(.L_x_290) ;  /* 0x0000000000047947 */ /* 0x000fea0003800000 */
.L_x_282:
[----:B------:R-:W-:-:S07]  /*7390*/  FADD.FTZ R27, R24, R16 ;  /* 0x00000010181b7221 */ /* 0x000fce0000010000 */
.L_x_290:
[----:B------:R-:W-:Y:S05]  /*73a0*/  BSYNC.RECONVERGENT B2 ;  /* 0x0000000000027941 */ /* 0x000fea0003800200 */
.L_x_280:
[----:B------:R-:W-:Y:S02]  /*73b0*/  IMAD.MOV.U32 R14, RZ, RZ, R25 ;  /* 0x000000ffff0e7224 */ /* 0x000fe400078e0019 */
[----:B------:R-:W-:-:S04]  /*73c0*/  IMAD.MOV.U32 R15, RZ, RZ, 0x0 ;  /* 0x00000000ff0f7424 */ /* 0x000fc800078e00ff */
[----:B0-----:R-:W-:Y:S05]  /*73d0*/  RET.REL.NODEC R14 `(_Z30query_tangent9_point_level_gpuiiiffiPKfPKiPiS3_S3_S3_S3_S3_S3_S3_S3_S3_) ;  /* 0xffffff8c0e087950 */ /* 0x001fea0003c3ffff */
.L_x_291:
        /* <DEDUP_REMOVED lines=10> */
.L_x_721:


//--------------------- .text._Z34query_radius_angle_point_level_gpuiiiffiPKfPKiPiS3_S3_S3_S3_S3_S3_S3_S3_S3_ --------------------------
	.section	.text._Z34query_radius_angle_point_level_gpuiiiffiPKfPKiPiS3_S3_S3_S3_S3_S3_S3_S3_S3_,"ax",@progbits
	.align	128
        .global         _Z34query_radius_angle_point_level_gpuiiiffiPKfPKiPiS3_S3_S3_S3_S3_S3_S3_S3_S3_
        .type           _Z34query_radius_angle_point_level_gpuiiiffiPKfPKiPiS3_S3_S3_S3_S3_S3_S3_S3_S3_,@function
        .size           _Z34query_radius_angle_point_level_gpuiiiffiPKfPKiPiS3_S3_S3_S3_S3_S3_S3_S3_S3_,(.L_x_724 - _Z34query_radius_angle_point_level_gpuiiiffiPKfPKiPiS3_S3_S3_S3_S3_S3_S3_S3_S3_)
        .other          _Z34query_radius_angle_point_level_gpuiiiffiPKfPKiPiS3_S3_S3_S3_S3_S3_S3_S3_S3_,@"STO_CUDA_ENTRY STV_DEFAULT"
_Z34query_radius_angle_point_level_gpuiiiffiPKfPKiPiS3_S3_S3_S3_S3_S3_S3_S3_S3_:
.text._Z34query_radius_angle_point_level_gpuiiiffiPKfPKiPiS3_S3_S3_S3_S3_S3_S3_S3_S3_:
        /* <DEDUP_REMOVED lines=12> */
[----:B------:R-:W4:Y:S01]  /*00c0*/  LDCU.64 UR26, c[0x0][0x388] ;  /* 0x00007100ff1a77ac */ /* 0x000f220008000a00 */
[----:B0-----:R-:W-:Y:S02]  /*00d0*/  UIMAD UR4, UR4, UR5, URZ ;  /* 0x00000005040472a4 */ /* 0x001fe4000f8e02ff */
[----:B-1----:R-:W-:-:S02]  /*00e0*/  ULOP3.LUT UR32, UR25, 0x7, URZ, 0xc0, !UPT ;  /* 0x0000000719207892 */ /* 0x002fc4000f8ec0ff */
[----:B------:R-:W-:Y:S02]  /*00f0*/  UIMAD UR5, UR4, UR25, URZ ;  /* 0x00000019040572a4 */ /* 0x000fe4000f8e02ff */
[----:B------:R-:W-:Y:S02]  /*0100*/  ULOP3.LUT UR31, UR25, 0xf, URZ, 0xc0, !UPT ;  /* 0x0000000f191f7892 */ /* 0x000fe4000f8ec0ff */
[----:B--2---:R-:W-:Y:S01]  /*0110*/  UIMAD.WIDE UR6, UR5, 0x4, UR8 ;  /* 0x00000004050678a5 */ /* 0x004fe2000f8e0208 */
[----:B------:R-:W-:Y:S01]  /*0120*/  IMAD.U32 R34, RZ, RZ, UR32 ;  /* 0x00000020ff227e24 */ /* 0x000fe2000f8e00ff */
[----:B------:R-:W-:Y:S02]  /*0130*/  UIMAD.WIDE UR8, UR5, 0x4, UR10 ;  /* 0x00000004050878a5 */ /* 0x000fe4000f8e020a */
[----:B---3--:R-:W-:Y:S01]  /*0140*/  UIMAD.WIDE UR10, UR5, 0x4, UR12 ;  /* 0x00000004050a78a5 */ /* 0x008fe2000f8e020c */
[----:B------:R-:W-:Y:S01]  /*0150*/  IMAD.U32 R35, RZ, RZ, UR31 ;  /* 0x0000001fff237e24 */ /* 0x000fe2000f8e00ff */
[----:B------:R-:W-:Y:S01]  /*0160*/  UIMAD.WIDE UR12, UR5, 0x4, UR14 ;  /* 0x00000004050c78a5 */ /* 0x000fe2000f8e020e */
[----:B----4-:R-:W0:Y:S01]  /*0170*/  F2F.F64.F32 R16, UR27 ;  /* 0x0000001b00107d10 */ /* 0x010e220008201800 */
[----:B------:R-:W-:Y:S01]  /*0180*/  UIMAD.WIDE UR14, UR5, 0x4, UR16 ;  /* 0x00000004050e78a5 */ /* 0x000fe2000f8e0210 */
[----:B------:R-:W-:Y:S01]  /*0190*/  VIADD R35, R35, 0xffffffff ;  /* 0xffffffff23237836 */ /* 0x000fe20000000000 */
[----:B------:R-:W-:Y:S01]  /*01a0*/  UIMAD.WIDE UR16, UR5, 0x4, UR18 ;  /* 0x00000004051078a5 */ /* 0x000fe2000f8e0212 */
[----:B------:R-:W-:Y:S01]  /*01b0*/  IADD3 R34, PT, PT, R34, -0x1, RZ ;  /* 0xffffffff22227810 */ /* 0x000fe20007ffe0ff */
[----:B-----5:R-:W-:-:S02]  /*01c0*/  UIMAD.WIDE UR18, UR5, 0x4, UR20 ;  /* 0x00000004051278a5 */ /* 0x020fc4000f8e0214 */
[----:B------:R-:W-:Y:S01]  /*01d0*/  UIMAD.WIDE UR20, UR5, 0x4, UR22 ;  /* 0x00000004051478a5 */ /* 0x000fe2000f8e0216 */
[----:B------:R-:W1:Y:S03]  /*01e0*/  LDCU.64 UR22, c[0x0][0x3a8] ;  /* 0x00007500ff1677ac */ /* 0x000e660008000a00 */
[----:B------:R-:W-:Y:S01]  /*01f0*/  IMAD.U32 R37, RZ, RZ, UR18 ;  /* 0x00000012ff257e24 */ /* 0x000fe2000f8e00ff */
[----:B------:R-:W-:Y:S02]  /*0200*/  ULOP3.LUT UR33, UR25, 0x3, URZ, 0xc0, !UPT ;  /* 0x0000000319217892 */ /* 0x000fe4000f8ec0ff */
[----:B------:R-:W-:Y:S02]  /*0210*/  ULOP3.LUT UR34, UR25, 0x7ffffff0, URZ, 0xc0, !UPT ;  /* 0x7ffffff019227892 */ /* 0x000fe4000f8ec0ff */
[----:B------:R-:W-:Y:S01]  /*0220*/  IADD3 R37, P0, PT, R37, 0x20, RZ ;  /* 0x0000002025257810 */ /* 0x000fe20007f1e0ff */
[----:B------:R-:W-:Y:S01]  /*0230*/  UIMAD UR26, UR4, UR26, URZ ;  /* 0x0000001a041a72a4 */ /* 0x000fe2000f8e02ff */
[----:B------:R-:W-:Y:S01]  /*0240*/  IMAD.U32 R32, RZ, RZ, UR33 ;  /* 0x00000021ff207e24 */ /* 0x000fe2000f8e00ff */
[----:B------:R-:W-:Y:S01]  /*0250*/  UIADD3 UR30, UPT, UPT, UR25, -0x1, URZ ;  /* 0xffffffff191e7890 */ /* 0x000fe2000fffe0ff */
[----:B------:R-:W-:Y:S01]  /*0260*/  IMAD.U32 R36, RZ, RZ, UR34 ;  /* 0x00000022ff247e24 */ /* 0x000fe2000f8e00ff */
[----:B------:R-:W-:Y:S01]  /*0270*/  ULOP3.LUT UR24, UR25, 0x7ffffff8, URZ, 0xc0, !UPT ;  /* 0x7ffffff819187892 */ /* 0x000fe2000f8ec0ff */
[----:B------:R-:W-:Y:S01]  /*0280*/  VIADD R32, R32, 0xffffffff ;  /* 0xffffffff20207836 */ /* 0x000fe20000000000 */
[----:B------:R-:W2:Y:S01]  /*0290*/  LDCU.64 UR28, c[0x0][0x358] ;  /* 0x00006b00ff1c77ac */ /* 0x000ea20008000a00 */
[----:B------:R-:W-:Y:S01]  /*02a0*/  IMAD.X R33, RZ, RZ, UR19, P0 ;  /* 0x00000013ff217e24 */ /* 0x000fe200080e06ff */
[----:B-1----:R-:W-:-:S02]  /*02b0*/  UIMAD.WIDE UR22, UR5, 0x4, UR22 ;  /* 0x00000004051678a5 */ /* 0x002fc4000f8e0216 */
[----:B------:R-:W-:Y:S02]  /*02c0*/  ULOP3.LUT UR25, UR25, 0x1, URZ, 0xc0, !UPT ;  /* 0x0000000119197892 */ /* 0x000fe4000f8ec0ff */
[----:B0-----:R-:W-:-:S12]  /*02d0*/  USHF.L.U32 UR5, UR26, 0x1, URZ ;  /* 0x000000011a057899 */ /* 0x001fd800080006ff */
.L_x_432:
[----:B------:R-:W0:Y:S01]  /*02e0*/  LDCU UR4, c[0x0][0x388] ;  /* 0x00007100ff0477ac */ /* 0x000e220008000800 */
[----:B------:R-:W-:Y:S02]  /*02f0*/  CS2R R8, SRZ ;  /* 0x0000000000087805 */ /* 0x000fe4000001ff00 */
[----:B------:R-:W-:Y:S02]  /*0300*/  CS2R R30, SRZ ;  /* 0x00000000001e7805 */ /* 0x000fe4000001ff00 */
[----:B------:R-:W-:Y:S02]  /*0310*/  CS2R R14, SRZ ;  /* 0x00000000000e7805 */ /* 0x000fe4000001ff00 */
[----:B------:R-:W-:Y:S02]  /*0320*/  CS2R R12, SRZ ;  /* 0x00000000000c7805 */ /* 0x000fe4000001ff00 */
[----:B------:R-:W-:Y:S01]  /*0330*/  CS2R R10, SRZ ;  /* 0x00000000000a7805 */ /* 0x000fe2000001ff00 */
[----:B0-----:R-:W-:-:S09]  /*0340*/  UISETP.GE.AND UP0, UPT, UR4, 0x1, UPT ;  /* 0x000000010400788c */ /* 0x001fd2000bf06270 */
[----:B------:R-:W-:Y:S05]  /*0350*/  BRA.U !UP0, `(.L_x_293) ;  /* 0x0000004d08547547 */ /* 0x000fea000b800000 */
[----:B------:R-:W0:Y:S01]  /*0360*/  LDCU UR4, c[0x0][0x394] ;  /* 0x00007280ff0477ac */ /* 0x000e220008000800 */
[----:B------:R-:W-:Y:S01]  /*0370*/  IMAD.MOV.U32 R8, RZ, RZ, -0x1 ;  /* 0xffffffffff087424 */ /* 0x000fe200078e00ff */
[----:B------:R-:W-:Y:S01]  /*0380*/  CS2R R10, SRZ ;  /* 0x00000000000a7805 */ /* 0x000fe2000001ff00 */
[----:B------:R-:W-:Y:S01]  /*0390*/  IMAD.MOV.U32 R9, RZ, RZ, RZ ;  /* 0x000000ffff097224 */ /* 0x000fe200078e00ff */
[----:B------:R-:W-:Y:S02]  /*03a0*/  CS2R R12, SRZ ;  /* 0x00000000000c7805 */ /* 0x000fe4000001ff00 */
[----:B------:R-:W-:Y:S02]  /*03b0*/  CS2R R14, SRZ ;  /* 0x00000000000e7805 */ /* 0x000fe4000001ff00 */
[----:B------:R-:W-:Y:S01]  /*03c0*/  CS2R R30, SRZ ;  /* 0x00000000001e7805 */ /* 0x000fe2000001ff00 */
[----:B------:R-:W-:Y:S02]  /*03d0*/  IMAD.MOV.U32 R7, RZ, RZ, RZ ;  /* 0x000000ffff077224 */ /* 0x000fe400078e00ff */
[----:B0-----:R-:W-:-:S07]  /*03e0*/  IMAD R6, R38, UR4, RZ ;  /* 0x0000000426067c24 */ /* 0x001fce000f8e02ff */
.L_x_377:
[----:B0-----:R-:W0:Y:S01]  /*03f0*/  LDCU UR4, c[0x0][0x388] ;  /* 0x00007100ff0477ac */ /* 0x001e220008000800 */
[----:B-1234-:R-:W-:Y:S01]  /*0400*/  MOV R3, UR5 ;  /* 0x0000000500037c02 */ /* 0x01efe20008000f00 */
[----:B------:R-:W1:Y:S01]  /*0410*/  LDCU.64 UR34, c[0x0][0x398] ;  /* 0x00007300ff2277ac */ /* 0x000e620008000a00 */
[----:B0-----:R-:W-:-:S05]  /*0420*/  IMAD R5, R38, UR4, R7 ;  /* 0x0000000426057c24 */ /* 0x001fca000f8e0207 */
[----:B------:R-:W-:-:S04]  /*0430*/  LEA R0, P0, R5, UR5, 0x1 ;  /* 0x0000000505007c11 */ /* 0x000fc8000f8008ff */
[----:B------:R-:W-:Y:S02]  /*0440*/  LEA.HI.X.SX32 R3, R3, RZ, 0x1, P0 ;  /* 0x000000ff03037211 */ /* 0x000fe400000f0eff */
[----:B-1----:R-:W-:-:S04]  /*0450*/  LEA R18, P0, R0, UR34, 0x2 ;  /* 0x0000002200127c11 */ /* 0x002fc8000f8010ff */
[----:B------:R-:W-:-:S05]  /*0460*/  LEA.HI.X R19, R0, UR35, R3, 0x2, P0 ;  /* 0x0000002300137c11 */ /* 0x000fca00080f1403 */
[----:B--2---:R-:W2:Y:S04]  /*0470*/  LDG.E R3, desc[UR28][R18.64] ;  /* 0x0000001c12037981 */ /* 0x004ea8000c1e1900 */
[----:B------:R-:W2:Y:S01]  /*0480*/  LDG.E R0, desc[UR28][R18.64+0x4] ;  /* 0x0000041c12007981 */ /* 0x000ea2000c1e1900 */
[----:B------:R-:W-:Y:S01]  /*0490*/  VIADD R7, R7, 0x1 ;  /* 0x0000000107077836 */ /* 0x000fe20000000000 */
[----:B------:R-:W-:Y:S04]  /*04a0*/  BSSY.RECONVERGENT B1, `(.L_x_294) ;  /* 0x0000011000017945 */ /* 0x000fe80003800200 */
[----:B------:R-:W-:-:S02]  /*04b0*/  ISETP.NE.AND P2, PT, R7, UR4, PT ;  /* 0x0000000407007c0c */ /* 0x000fc4000bf45270 */
[----:B--2---:R-:W-:-:S04]  /*04c0*/  FSETP.GT.AND P3, PT, |R3|, |R0|, PT ;  /* 0x400000000300720b */ /* 0x004fc80003f64200 */
[----:B------:R-:W-:Y:S02]  /*04d0*/  FSEL R23, |R3|, |R0|, P3 ;  /* 0x4000000003177208 */ /* 0x000fe40001800200 */
[----:B------:R-:W-:Y:S02]  /*04e0*/  FSEL R2, |R0|, |R3|, P3 ;  /* 0x4000000300027208 */ /* 0x000fe40001800200 */
[----:B------:R-:W0:Y:S08]  /*04f0*/  MUFU.RCP R4, R23 ;  /* 0x0000001700047308 */ /* 0x000e300000001000 */
[----:B------:R-:W1:Y:S01]  /*0500*/  FCHK P0, R2, R23 ;  /* 0x0000001702007302 */ /* 0x000e620000000000 */
[----:B0-----:R-:W-:-:S04]  /*0510*/  FFMA R21, -R23, R4, 1 ;  /* 0x3f80000017157423 */ /* 0x001fc80000000104 */
[----:B------:R-:W-:-:S04]  /*0520*/  FFMA R21, R4, R21, R4 ;  /* 0x0000001504157223 */ /* 0x000fc80000000004 */
[----:B------:R-:W-:-:S04]  /*0530*/  FFMA R4, R2, R21, RZ ;  /* 0x0000001502047223 */ /* 0x000fc800000000ff */
[----:B------:R-:W-:-:S04]  /*0540*/  FFMA R18, -R23, R4, R2 ;  /* 0x0000000417127223 */ /* 0x000fc80000000102 */
[----:B------:R-:W-:Y:S01]  /*0550*/  FFMA R4, R21, R18, R4 ;  /* 0x0000001215047223 */ /* 0x000fe20000000004 */
[----:B-1---5:R-:W-:Y:S06]  /*0560*/  @!P0 BRA `(.L_x_295) ;  /* 0x0000000000108947 */ /* 0x022fec0003800000 */
[----:B------:R-:W-:Y:S01]  /*0570*/  IMAD.MOV.U32 R19, RZ, RZ, R23 ;  /* 0x000000ffff137224 */ /* 0x000fe200078e0017 */
[----:B------:R-:W-:-:S07]  /*0580*/  MOV R18, 0x5a0 ;  /* 0x000005a000127802 */ /* 0x000fce0000000f00 */
[----:B------:R-:W-:Y:S05]  /*0590*/  CALL.REL.NOINC `($__internal_3_$__cuda_sm3x_div_rn_noftz_f32_slowpath) ;  /* 0x0000007400287944 */ /* 0x000fea0003c00000 */
[----:B------:R-:W-:-:S07]  /*05a0*/  IMAD.MOV.U32 R4, RZ, RZ, R2 ;  /* 0x000000ffff047224 */ /* 0x000fce00078e0002 */
.L_x_295:
[----:B------:R-:W-:Y:S05]  /*05b0*/  BSYNC.RECONVERGENT B1 ;  /* 0x0000000000017941 */ /* 0x000fea0003800200 */
.L_x_294:
[----:B------:R-:W-:Y:S02]  /*05c0*/  IMAD.MOV.U32 R19, RZ, RZ, 0x3b33710b ;  /* 0x3b33710bff137424 */ /* 0x000fe400078e00ff */
[----:B------:R-:W-:Y:S01]  /*05d0*/  FMUL R2, R4, R4 ;  /* 0x0000000404027220 */ /* 0x000fe20000400000 */
[----:B------:R-:W0:Y:S01]  /*05e0*/  MUFU.RCP64H R21, 3.1415920257568359375 ;  /* 0x400921fb00157908 */ /* 0x000e220000001800 */
[----:B------:R-:W-:Y:S01]  /*05f0*/  IMAD.MOV.U32 R25, RZ, RZ, 0x3f6ee581 ;  /* 0x3f6ee581ff197424 */ /* 0x000fe200078e00ff */
[----:B------:R-:W-:Y:S01]  /*0600*/  ISETP.GE.AND P0, PT, R0, RZ, PT ;  /* 0x000000ff0000720c */ /* 0x000fe20003f06270 */
[C---:B------:R-:W-:Y:S01]  /*0610*/  FFMA R19, R2.reuse, R19, -0.015681877732276916504 ;  /* 0xbc80774802137423 */ /* 0x040fe20000000013 */
[----:B------:R-:W-:Y:S01]  /*0620*/  HFMA2 R18, -RZ, RZ, 69.125, 5.3125 ;  /* 0x54524550ff127431 */ /* 0x000fe200000001ff */
[----:B------:R-:W-:Y:S01]  /*0630*/  FSETP.NEU.AND P1, PT, R23, RZ, PT ;  /* 0x000000ff1700720b */ /* 0x000fe20003f2d000 */
[----:B------:R-:W-:Y:S02]  /*0640*/  IMAD.MOV.U32 R20, RZ, RZ, 0x1 ;  /* 0x00000001ff147424 */ /* 0x000fe400078e00ff */
[----:B------:R-:W-:Y:S01]  /*0650*/  FFMA R19, R2, R19, 0.042200751602649688721 ;  /* 0x3d2cdab202137423 */ /* 0x000fe20000000013 */
[----:B------:R-:W-:Y:S01]  /*0660*/  FSETP.NEU.AND P4, PT, |R0|, |R3|, PT ;  /* 0x400000030000720b */ /* 0x000fe20003f8d200 */
[----:B------:R-:W-:Y:S02]  /*0670*/  BSSY.RECONVERGENT B1, `(.L_x_296) ;  /* 0x0000024000017945 */ /* 0x000fe40003800200 */
[----:B------:R-:W-:-:S04]  /*0680*/  FFMA R19, R2, R19, -0.074792981147766113281 ;  /* 0xbd992d1002137423 */ /* 0x000fc80000000013 */
[----:B------:R-:W-:-:S04]  /*0690*/  FFMA R19, R2, R19, 0.10640415549278259277 ;  /* 0x3dd9ea6c02137423 */ /* 0x000fc80000000013 */
[----:B------:R-:W-:-:S04]  /*06a0*/  FFMA R19, R2, R19, -0.14207722246646881104 ;  /* 0xbe117cb102137423 */ /* 0x000fc80000000013 */
[----:B------:R-:W-:-:S04]  /*06b0*/  FFMA R19, R2, R19, 0.19993925094604492188 ;  /* 0x3e4cbce002137423 */ /* 0x000fc80000000013 */
[----:B------:R-:W-:-:S04]  /*06c0*/  FFMA R19, R2, R19, -0.33333197236061096191 ;  /* 0xbeaaaa7d02137423 */ /* 0x000fc80000000013 */
[----:B------:R-:W-:Y:S01]  /*06d0*/  FMUL R19, R2, R19 ;  /* 0x0000001302137220 */ /* 0x000fe20000400000 */
[----:B------:R-:W-:-:S03]  /*06e0*/  FSEL R2, R25, 1.8663789033889770508, P3 ;  /* 0x3feee58119027808 */ /* 0x000fc60001800000 */
[----:B------:R-:W-:Y:S01]  /*06f0*/  FFMA R4, R19, R4, R4 ;  /* 0x0000000413047223 */ /* 0x000fe20000000004 */
[----:B------:R-:W-:-:S03]  /*0700*/  IMAD.MOV.U32 R19, RZ, RZ, 0x400921fb ;  /* 0x400921fbff137424 */ /* 0x000fc600078e00ff */
[----:B------:R-:W-:Y:S01]  /*0710*/  FFMA R23, R25, 1.6832555532455444336, -R4 ;  /* 0x3fd774eb19177823 */ /* 0x000fe20000000804 */
[----:B------:R-:W-:-:S04]  /*0720*/  FSEL R25, R4, -R4, P3 ;  /* 0x8000000404197208 */ /* 0x000fc80001800000 */
[----:B------:R-:W-:Y:S01]  /*0730*/  FSEL R24, R23, R4, P3 ;  /* 0x0000000417187208 */ /* 0x000fe20001800000 */
[----:B0-----:R-:W-:Y:S01]  /*0740*/  DFMA R22, R20, -R18, 1 ;  /* 0x3ff000001416742b */ /* 0x001fe20000000812 */
[----:B------:R-:W-:Y:S01]  /*0750*/  @!P0 FFMA R24, R2, 1.6832555532455444336, R25 ;  /* 0x3fd774eb02188823 */ /* 0x000fe20000000019 */
[----:B------:R-:W-:-:S05]  /*0760*/  IMAD.MOV.U32 R2, RZ, RZ, 0x4016cbe4 ;  /* 0x4016cbe4ff027424 */ /* 0x000fca00078e00ff */
[----:B------:R-:W-:Y:S01]  /*0770*/  @!P4 FSEL R24, R2, 0.78539818525314331055, !P0 ;  /* 0x3f490fdb0218c808 */ /* 0x000fe20004000000 */
[----:B------:R-:W-:Y:S01]  /*0780*/  DFMA R22, R22, R22, R22 ;  /* 0x000000161616722b */ /* 0x000fe20000000016 */
[----:B------:R-:W-:Y:S01]  /*0790*/  FADD R2, |R3|, |R0| ;  /* 0x4000000003027221 */ /* 0x000fe20000000200 */
[----:B------:R-:W-:-:S04]  /*07a0*/  @!P1 FSEL R24, RZ, 3.1415927410125732422, P0 ;  /* 0x40490fdbff189808 */ /* 0x000fc80000000000 */
[----:B------:R-:W-:Y:S02]  /*07b0*/  FSETP.NAN.AND P0, PT, R2, R2, PT ;  /* 0x000000020200720b */ /* 0x000fe40003f08000 */
[----:B------:R-:W-:Y:S01]  /*07c0*/  DFMA R22, R20, R22, R20 ;  /* 0x000000161416722b */ /* 0x000fe20000000014 */
[----:B------:R-:W-:-:S04]  /*07d0*/  LOP3.LUT R21, R24, 0x80000000, R3, 0xb8, !PT ;  /* 0x8000000018157812 */ /* 0x000fc800078eb803 */
[----:B------:R-:W-:-:S03]  /*07e0*/  FSEL R21, R2, R21, P0 ;  /* 0x0000001502157208 */ /* 0x000fc60000000000 */
[----:B------:R-:W-:-:S03]  /*07f0*/  DFMA R24, R22, -R18, 1 ;  /* 0x3ff000001618742b */ /* 0x000fc60000000812 */
[----:B------:R-:W0:Y:S05]  /*0800*/  F2F.F64.F32 R20, R21 ;  /* 0x0000001500147310 */ /* 0x000e2a0000201800 */
[----:B------:R-:W-:-:S08]  /*0810*/  DFMA R24, R22, R24, R22 ;  /* 0x000000181618722b */ /* 0x000fd00000000016 */
[----:B0-----:R-:W-:Y:S01]  /*0820*/  DMUL R22, R20, R24 ;  /* 0x0000001814167228 */ /* 0x001fe20000000000 */
[----:B------:R-:W-:-:S07]  /*0830*/  FSETP.GEU.AND P1, PT, |R21|, 6.5827683646048100446e-37, PT ;  /* 0x036000001500780b */ /* 0x000fce0003f2e200 */
[----:B------:R-:W-:-:S08]  /*0840*/  DFMA R18, R22, -R18, R20 ;  /* 0x800000121612722b */ /* 0x000fd00000000014 */
[----:B------:R-:W-:-:S10]  /*0850*/  DFMA R18, R24, R18, R22 ;  /* 0x000000121812722b */ /* 0x000fd40000000016 */
[----:B------:R-:W-:-:S05]  /*0860*/  FFMA R2, RZ, 2.1426990032196044922, R19 ;  /* 0x400921fbff027823 */ /* 0x000fca0000000013 */
[----:B------:R-:W-:-:S13]  /*0870*/  FSETP.GT.AND P0, PT, |R2|, 1.469367938527859385e-39, PT ;  /* 0x001000000200780b */ /* 0x000fda0003f04200 */
[----:B------:R-:W-:Y:S05]  /*0880*/  @P0 BRA P1, `(.L_x_297) ;  /* 0x0000000000080947 */ /* 0x000fea0000800000 */
[----:B------:R-:W-:-:S07]  /*0890*/  MOV R40, 0x8b0 ;  /* 0x000008b000287802 */ /* 0x000fce0000000f00 */
[----:B------:R-:W-:Y:S05]  /*08a0*/  CALL.REL.NOINC `($__internal_1_$__cuda_sm20_div_rn_f64_full) ;  /* 0x0000006800c47944 */ /* 0x000fea0003c00000 */
.L_x_297:
[----:B------:R-:W-:Y:S05]  /*08b0*/  BSYNC.RECONVERGENT B1 ;  /* 0x0000000000017941 */ /* 0x000fea0003800200 */
.L_x_296:
[----:B------:R-:W0:Y:S01]  /*08c0*/  F2F.F64.F32 R20, |R0| ;  /* 0x4000000000147310 */ /* 0x000e220000201800 */
[----:B------:R-:W-:Y:S01]  /*08d0*/  UMOV UR34, 0x88e368f1 ;  /* 0x88e368f100227882 */ /* 0x000fe20000000000 */
[----:B------:R-:W-:Y:S01]  /*08e0*/  UMOV UR35, 0x3ee4f8b5 ;  /* 0x3ee4f8b500237882 */ /* 0x000fe20000000000 */
[----:B------:R-:W1:Y:S01]  /*08f0*/  LDCU.64 UR36, c[0x0][0x3a0] ;  /* 0x00007400ff2477ac */ /* 0x000e620008000a00 */
[----:B------:R-:W-:Y:S01]  /*0900*/  IMAD.U32 R2, RZ, RZ, UR26 ;  /* 0x0000001aff027e24 */ /* 0x000fe2000f8e00ff */
[----:B------:R-:W-:-:S03]  /*0910*/  IADD3 R5, P1, PT, R5, UR26, RZ ;  /* 0x0000001a05057c10 */ /* 0x000fc6000ff3e0ff */
[----:B------:R-:W2:Y:S01]  /*0920*/  F2F.F64.F32 R22, |R3| ;  /* 0x4000000300167310 */ /* 0x000ea20000201800 */
[----:B------:R-:W-:Y:S01]  /*0930*/  LEA.HI.X.SX32 R2, R2, RZ, 0x1, P1 ;  /* 0x000000ff02027211 */ /* 0x000fe200008f0eff */
[----:B0-----:R-:W-:Y:S02]  /*0940*/  DSETP.GEU.AND P0, PT, R20, UR34, PT ;  /* 0x0000002214007e2a */ /* 0x001fe4000bf0e000 */
[----:B------:R-:W-:Y:S01]  /*0950*/  DFMA R20, R18, 180, R16 ;  /* 0x406680001214782b */ /* 0x000fe20000000010 */
[----:B-1----:R-:W-:-:S03]  /*0960*/  LEA R4, P1, R5, UR36, 0x2 ;  /* 0x0000002405047c11 */ /* 0x002fc6000f8210ff */
[----:B--2---:R-:W-:Y:S01]  /*0970*/  DSETP.GEU.OR P0, PT, R22, UR34, P0 ;  /* 0x0000002216007e2a */ /* 0x004fe2000870e400 */
[----:B------:R-:W0:Y:S01]  /*0980*/  LDC R22, c[0x0][0x390] ;  /* 0x0000e400ff167b82 */ /* 0x000e220000000800 */
[----:B------:R-:W-:-:S04]  /*0990*/  IMAD.MOV.U32 R18, RZ, RZ, RZ ;  /* 0x000000ffff127224 */ /* 0x000fc800078e00ff */
[----:B------:R-:W1:Y:S01]  /*09a0*/  F2F.F32.F64 R20, R20 ;  /* 0x0000001400147310 */ /* 0x000e620000301000 */
[----:B------:R-:W-:-:S07]  /*09b0*/  LEA.HI.X R5, R5, UR37, R2, 0x2, P1 ;  /* 0x0000002505057c11 */ /* 0x000fce00088f1402 */
[----:B------:R2:W5:Y:S01]  /*09c0*/  @!P0 LDG.E R8, desc[UR28][R4.64] ;  /* 0x0000001c04088981 */ /* 0x000562000c1e1900 */
[----:B------:R-:W-:Y:S01]  /*09d0*/  BSSY.RECONVERGENT B1, `(.L_x_298) ;  /* 0x000001b000017945 */ /* 0x000fe20003800200 */
[----:B-1----:R-:W1:Y:S08]  /*09e0*/  F2I.TRUNC.NTZ R19, R20 ;  /* 0x0000001400137305 */ /* 0x002e70000020f100 */
[----:B0-----:R-:W-:Y:S01]  /*09f0*/  FCHK P0, |R3|, R22 ;  /* 0x0000001603007302 */ /* 0x001fe20000000200 */
[----:B-1----:R-:W-:-:S05]  /*0a00*/  IMAD.HI R2, R19, -0x49f49f49, R18 ;  /* 0xb60b60b713027827 */ /* 0x002fca00078e0212 */
[----:B------:R-:W-:-:S04]  /*0a10*/  SHF.R.U32.HI R23, RZ, 0x1f, R2 ;  /* 0x0000001fff177819 */ /* 0x000fc80000011602 */
[----:B------:R-:W-:Y:S02]  /*0a20*/  LEA.HI R23, R2, R23, RZ, 0x18 ;  /* 0x0000001702177211 */ /* 0x000fe400078fc0ff */
[----:B------:R-:W0:Y:S03]  /*0a30*/  MUFU.RCP R2, R22 ;  /* 0x0000001600027308 */ /* 0x000e260000001000 */
[----:B------:R-:W-:-:S05]  /*0a40*/  IMAD R23, R23, -0x168, R19 ;  /* 0xfffffe9817177824 */ /* 0x000fca00078e0213 */
[----:B------:R-:W-:-:S05]  /*0a50*/  PRMT R18, R23, 0x9910, RZ ;  /* 0x0000991017127816 */ /* 0x000fca00000000ff */
[----:B------:R-:W-:Y:S02]  /*0a60*/  IMAD R18, R18, -0x7777, RZ ;  /* 0xffff888912127824 */ /* 0x000fe400078e02ff */
[----:B0-----:R-:W-:-:S03]  /*0a70*/  FFMA R19, R2, -R22, 1 ;  /* 0x3f80000002137423 */ /* 0x001fc60000000816 */
[----:B------:R-:W-:Y:S01]  /*0a80*/  LEA.HI.SX32 R23, R18, R23, 0x10 ;  /* 0x0000001712177211 */ /* 0x000fe200078f82ff */
[----:B------:R-:W-:-:S03]  /*0a90*/  FFMA R2, R2, R19, R2 ;  /* 0x0000001302027223 */ /* 0x000fc60000000002 */
[C---:B------:R-:W-:Y:S02]  /*0aa0*/  LOP3.LUT R20, R23.reuse, 0xffff, RZ, 0xc0, !PT ;  /* 0x0000ffff17147812 */ /* 0x040fe400078ec0ff */
[----:B------:R-:W-:Y:S01]  /*0ab0*/  PRMT R19, R23, 0x9910, RZ ;  /* 0x0000991017137816 */ /* 0x000fe200000000ff */
[----:B------:R-:W-:Y:S01]  /*0ac0*/  FFMA R21, |R3|, R2, RZ ;  /* 0x0000000203157223 */ /* 0x000fe200000002ff */
[----:B------:R-:W-:-:S03]  /*0ad0*/  SHF.R.U32.HI R20, RZ, 0xf, R20 ;  /* 0x0000000fff147819 */ /* 0x000fc60000011614 */
[----:B------:R-:W-:Y:S01]  /*0ae0*/  FFMA R18, R21, -R22, |R3| ;  /* 0x8000001615127223 */ /* 0x000fe20000000403 */
[----:B------:R-:W-:-:S03]  /*0af0*/  LEA.HI.SX32 R20, R19, R20, 0x1a ;  /* 0x0000001413147211 */ /* 0x000fc600078fd2ff */
[----:B------:R-:W-:Y:S01]  /*0b00*/  FFMA R21, R2, R18, R21 ;  /* 0x0000001202157223 */ /* 0x000fe20000000015 */
[----:B--2---:R-:W-:Y:S06]  /*0b10*/  @!P0 BRA `(.L_x_299) ;  /* 0x0000000000188947 */ /* 0x004fec0003800000 */
[----:B------:R-:W0:Y:S01]  /*0b20*/  LDCU UR4, c[0x0][0x390] ;  /* 0x00007200ff0477ac */ /* 0x000e220008000800 */
[----:B------:R-:W-:Y:S01]  /*0b30*/  FADD R2, |R3|, -RZ ;  /* 0x800000ff03027221 */ /* 0x000fe20000000200 */
[----:B------:R-:W-:Y:S02]  /*0b40*/  MOV R18, 0xb70 ;  /* 0x00000b7000127802 */ /* 0x000fe40000000f00 */
[----:B0-----:R-:W-:-:S07]  /*0b50*/  MOV R19, UR4 ;  /* 0x0000000400137c02 */ /* 0x001fce0008000f00 */
[----:B-----5:R-:W-:Y:S05]  /*0b60*/  CALL.REL.NOINC `($__internal_3_$__cuda_sm3x_div_rn_noftz_f32_slowpath) ;  /* 0x0000006c00b47944 */ /* 0x020fea0003c00000 */
[----:B------:R-:W-:-:S07]  /*0b70*/  IMAD.MOV.U32 R21, RZ, RZ, R2 ;  /* 0x000000ffff157224 */ /* 0x000fce00078e0002 */
.L_x_299:
[----:B------:R-:W-:Y:S05]  /*0b80*/  BSYNC.RECONVERGENT B1 ;  /* 0x0000000000017941 */ /* 0x000fea0003800200 */
.L_x_298:
[----:B------:R-:W0:Y:S01]  /*0b90*/  LDC R19, c[0x0][0x390] ;  /* 0x0000e400ff137b82 */ /* 0x000e220000000800 */
[----:B------:R-:W-:Y:S01]  /*0ba0*/  BSSY.RECONVERGENT B1, `(.L_x_300) ;  /* 0x000000e000017945 */ /* 0x000fe20003800200 */
[----:B0-----:R-:W0:Y:S08]  /*0bb0*/  MUFU.RCP R2, R19 ;  /* 0x0000001300027308 */ /* 0x001e300000001000 */
[----:B------:R-:W1:Y:S01]  /*0bc0*/  FCHK P0, |R0|, R19 ;  /* 0x0000001300007302 */ /* 0x000e620000000200 */
[----:B0-----:R-:W-:-:S04]  /*0bd0*/  FFMA R3, R2, -R19, 1 ;  /* 0x3f80000002037423 */ /* 0x001fc80000000813 */
[----:B------:R-:W-:-:S04]  /*0be0*/  FFMA R18, R2, R3, R2 ;  /* 0x0000000302127223 */ /* 0x000fc80000000002 */
[----:B------:R-:W-:-:S04]  /*0bf0*/  FFMA R3, |R0|, R18, RZ ;  /* 0x0000001200037223 */ /* 0x000fc800000002ff */
[----:B------:R-:W-:-:S04]  /*0c00*/  FFMA R2, R3, -R19, |R0| ;  /* 0x8000001303027223 */ /* 0x000fc80000000400 */
[----:B------:R-:W-:Y:S01]  /*0c10*/  FFMA R2, R18, R2, R3 ;  /* 0x0000000212027223 */ /* 0x000fe20000000003 */
[----:B-1----:R-:W-:Y:S06]  /*0c20*/  @!P0 BRA `(.L_x_301) ;  /* 0x0000000000148947 */ /* 0x002fec0003800000 */
[----:B------:R-:W0:Y:S01]  /*0c30*/  LDCU UR4, c[0x0][0x390] ;  /* 0x00007200ff0477ac */ /* 0x000e220008000800 */
[----:B------:R-:W-:Y:S01]  /*0c40*/  FADD R2, |R0|, -RZ ;  /* 0x800000ff00027221 */ /* 0x000fe20000000200 */
[----:B------:R-:W-:Y:S01]  /*0c50*/  MOV R18, 0xc80 ;  /* 0x00000c8000127802 */ /* 0x000fe20000000f00 */
[----:B0-----:R-:W-:-:S07]  /*0c60*/  IMAD.U32 R19, RZ, RZ, UR4 ;  /* 0x00000004ff137e24 */ /* 0x001fce000f8e00ff */
[----:B-----5:R-:W-:Y:S05]  /*0c70*/  CALL.REL.NOINC `($__internal_3_$__cuda_sm3x_div_rn_noftz_f32_slowpath) ;  /* 0x0000006c00707944 */ /* 0x020fea0003c00000 */
.L_x_301:
[----:B------:R-:W-:Y:S05]  /*0c80*/  BSYNC.RECONVERGENT B1 ;  /* 0x0000000000017941 */ /* 0x000fea0003800200 */
.L_x_300:
[----:B------:R-:W-:Y:S01]  /*0c90*/  FMUL R2, R2, R2 ;  /* 0x0000000202027220 */ /* 0x000fe20000400000 */
[----:B------:R-:W-:Y:S03]  /*0ca0*/  BSSY.RECONVERGENT B1, `(.L_x_302) ;  /* 0x000000e000017945 */ /* 0x000fe60003800200 */
[----:B------:R-:W-:-:S04]  /*0cb0*/  FFMA R3, R21, R21, R2 ;  /* 0x0000001515037223 */ /* 0x000fc80000000002 */
[----:B------:R-:W-:Y:S01]  /*0cc0*/  VIADD R2, R3, 0xf3000000 ;  /* 0xf300000003027836 */ /* 0x000fe20000000000 */
[----:B------:R0:W1:Y:S04]  /*0cd0*/  MUFU.RSQ R0, R3 ;  /* 0x0000000300007308 */ /* 0x0000680000001400 */
[----:B------:R-:W-:-:S13]  /*0ce0*/  ISETP.GT.U32.AND P0, PT, R2, 0x727fffff, PT ;  /* 0x727fffff0200780c */ /* 0x000fda0003f04070 */
[----:B01----:R-:W-:Y:S05]  /*0cf0*/  @!P0 BRA `(.L_x_303) ;  /* 0x0000000000108947 */ /* 0x003fea0003800000 */
[----:B------:R-:W-:-:S07]  /*0d00*/  MOV R23, 0xd20 ;  /* 0x00000d2000177802 */ /* 0x000fce0000000f00 */
[----:B-----5:R-:W-:Y:S05]  /*0d10*/  CALL.REL.NOINC `($__internal_2_$__cuda_sm20_sqrt_rn_f32_slowpath) ;  /* 0x0000006800e87944 */ /* 0x020fea0003c00000 */
[----:B------:R-:W-:Y:S01]  /*0d20*/  IMAD.MOV.U32 R2, RZ, RZ, R0 ;  /* 0x000000ffff027224 */ /* 0x000fe200078e0000 */
[----:B------:R-:W-:Y:S06]  /*0d30*/  BRA `(.L_x_304) ;  /* 0x0000000000107947 */ /* 0x000fec0003800000 */
.L_x_303:
[----:B------:R-:W-:Y:S01]  /*0d40*/  FMUL.FTZ R2, R3, R0 ;  /* 0x0000000003027220 */ /* 0x000fe20000410000 */
[----:B------:R-:W-:-:S03]  /*0d50*/  FMUL.FTZ R0, R0, 0.5 ;  /* 0x3f00000000007820 */ /* 0x000fc60000410000 */
[----:B------:R-:W-:-:S04]  /*0d60*/  FFMA R3, -R2, R2, R3 ;  /* 0x0000000202037223 */ /* 0x000fc80000000103 */
[----:B------:R-:W-:-:S07]  /*0d70*/  FFMA R2, R3, R0, R2 ;  /* 0x0000000003027223 */ /* 0x000fce0000000002 */
.L_x_304:
[----:B------:R-:W-:Y:S05]  /*0d80*/  BSYNC.RECONVERGENT B1 ;  /* 0x0000000000017941 */ /* 0x000fea0003800200 */
.L_x_302:
[----:B------:R-:W0:Y:S01]  /*0d90*/  F2F.F64.F32 R2, R2 ;  /* 0x0000000200027310 */ /* 0x000e220000201800 */
[----:B------:R-:W-:Y:S01]  /*0da0*/  UMOV UR34, 0xb4395810 ;  /* 0xb439581000227882 */ /* 0x000fe20000000000 */
[----:B------:R-:W-:Y:S01]  /*0db0*/  UMOV UR35, 0x3fe276c8 ;  /* 0x3fe276c800237882 */ /* 0x000fe20000000000 */
[----:B------:R-:W-:Y:S01]  /*0dc0*/  BSSY.RECONVERGENT B1, `(.L_x_305) ;  /* 0x000042c000017945 */ /* 0x000fe20003800200 */
[----:B0-----:R-:W-:-:S14]  /*0dd0*/  DSETP.GEU.AND P0, PT, R2, UR34, PT ;  /* 0x0000002202007e2a */ /* 0x001fdc000bf0e000 */
[----:B------:R-:W-:Y:S05]  /*0de0*/  @P0 BRA `(.L_x_306) ;  /* 0x0000001400840947 */ /* 0x000fea0003800000 */
[----:B------:R-:W-:-:S04]  /*0df0*/  PRMT R0, R20, 0x9910, RZ ;  /* 0x0000991014007816 */ /* 0x000fc800000000ff */
        /* <DEDUP_REMOVED lines=18> */
.L_x_314:
        /* <DEDUP_REMOVED lines=31> */
.L_x_313:
[----:B------:R-:W-:-:S07]  /*1110*/  IMAD.MOV.U32 R21, RZ, RZ, R36 ;  /* 0x000000ffff157224 */ /* 0x000fce00078e0024 */
.L_x_312:
[----:B------:R-:W-:-:S09]  /*1120*/  UISETP.NE.AND UP0, UPT, UR31, URZ, UPT ;  /* 0x000000ff1f00728c */ /* 0x000fd2000bf05270 */
[----:B------:R-:W-:Y:S05]  /*1130*/  BRA.U !UP0, `(.L_x_311) ;  /* 0x0000000108f07547 */ /* 0x000fea000b800000 */
[----:B------:R-:W-:Y:S01]  /*1140*/  ISETP.GE.U32.AND P0, PT, R35, 0x7, PT ;  /* 0x000000072300780c */ /* 0x000fe20003f06070 */
[----:B------:R-:W-:-:S12]  /*1150*/  UISETP.NE.AND UP0, UPT, UR32, URZ, UPT ;  /* 0x000000ff2000728c */ /* 0x000fd8000bf05270 */
[----:B------:R-:W-:Y:S05]  /*1160*/  @!P0 BRA `(.L_x_315) ;  /* 0x0000000000508947 */ /* 0x000fea0003800000 */
[----:B---3--:R-:W2:Y:S01]  /*1170*/  LDG.E R23, desc[UR28][R4.64] ;  /* 0x0000001c04177981 */ /* 0x008ea2000c1e1900 */
        /* <DEDUP_REMOVED lines=19> */
.L_x_315:
[----:B------:R-:W-:Y:S05]  /*12b0*/  BRA.U !UP0, `(.L_x_311) ;  /* 0x0000000108907547 */ /* 0x000fea000b800000 */
[----:B------:R-:W-:Y:S01]  /*12c0*/  ISETP.GE.U32.AND P0, PT, R34, 0x3, PT ;  /* 0x000000032200780c */ /* 0x000fe20003f06070 */
[----:B------:R-:W-:-:S12]  /*12d0*/  UISETP.NE.AND UP0, UPT, UR33, URZ, UPT ;  /* 0x000000ff2100728c */ /* 0x000fd8000bf05270 */
[----:B------:R-:W-:Y:S05]  /*12e0*/  @!P0 BRA `(.L_x_316) ;  /* 0x0000000000388947 */ /* 0x000fea0003800000 */
[----:B-1-3--:R-:W2:Y:S01]  /*12f0*/  LDG.E R23, desc[UR28][R4.64] ;  /* 0x0000001c04177981 */ /* 0x00aea2000c1e1900 */
        /* <DEDUP_REMOVED lines=13> */
.L_x_316:
[----:B------:R-:W-:Y:S05]  /*13d0*/  BRA.U !UP0, `(.L_x_311) ;  /* 0x0000000108487547 */ /* 0x000fea000b800000 */
[----:B-123--:R-:W2:Y:S01]  /*13e0*/  LDG.E R19, desc[UR28][R4.64] ;  /* 0x0000001c04137981 */ /* 0x00eea2000c1e1900 */
[----:B------:R-:W-:Y:S02]  /*13f0*/  IMAD.IADD R2, R6, 0x1, R21 ;  /* 0x0000000106027824 */ /* 0x000fe400078e0215 */
[----:B------:R-:W-:Y:S02]  /*1400*/  IMAD.MOV.U32 R3, RZ, RZ, 0x4 ;  /* 0x00000004ff037424 */ /* 0x000fe400078e00ff */
[----:B------:R-:W-:Y:S02]  /*1410*/  IMAD.U32 R0, RZ, RZ, UR33 ;  /* 0x00000021ff007e24 */ /* 0x000fe4000f8e00ff */
[----:B------:R-:W-:-:S03]  /*1420*/  IMAD.WIDE.U32 R2, R2, R3, UR22 ;  /* 0x0000001602027e25 */ /* 0x000fc6000f8e0003 */
[----:B------:R-:W-:Y:S02]  /*1430*/  ISETP.NE.AND P0, PT, R0, 0x1, PT ;  /* 0x000000010000780c */ /* 0x000fe40003f05270 */
[----:B--2---:R4:W-:Y:S11]  /*1440*/  STG.E desc[UR28][R2.64], R19 ;  /* 0x0000001302007986 */ /* 0x0049f6000c10191c */
[----:B------:R-:W-:Y:S05]  /*1450*/  @!P0 BRA `(.L_x_311) ;  /* 0x0000000000288947 */ /* 0x000fea0003800000 */
[----:B------:R-:W-:-:S05]  /*1460*/  IADD3 R0, P0, PT, R6, R21, RZ ;  /* 0x0000001506007210 */ /* 0x000fca0007f1e0ff */
[----:B----4-:R-:W-:Y:S01]  /*1470*/  IMAD.X R3, RZ, RZ, RZ, P0 ;  /* 0x000000ffff037224 */ /* 0x010fe200000e06ff */
[----:B------:R-:W-:-:S04]  /*1480*/  LEA R2, P0, R0, UR22, 0x2 ;  /* 0x0000001600027c11 */ /* 0x000fc8000f8010ff */
[----:B------:R-:W-:Y:S02]  /*1490*/  LEA.HI.X R3, R0, UR23, R3, 0x2, P0 ;  /* 0x0000001700037c11 */ /* 0x000fe400080f1403 */
[----:B------:R-:W-:-:S03]  /*14a0*/  MOV R0, UR33 ;  /* 0x0000002100007c02 */ /* 0x000fc60008000f00 */
[----:B------:R1:W-:Y:S01]  /*14b0*/  STG.E desc[UR28][R2.64+0x4], R19 ;  /* 0x0000041302007986 */ /* 0x0003e2000c10191c */
[----:B------:R-:W-:-:S13]  /*14c0*/  ISETP.NE.AND P0, PT, R0, 0x2, PT ;  /* 0x000000020000780c */ /* 0x000fda0003f05270 */
[----:B-1----:R-:W-:Y:S05]  /*14d0*/  @!P0 BRA `(.L_x_311) ;  /* 0x0000000000088947 */ /* 0x002fea0003800000 */
[----:B------:R-:W2:Y:S04]  /*14e0*/  LDG.E R19, desc[UR28][R4.64] ;  /* 0x0000001c04137981 */ /* 0x000ea8000c1e1900 */
[----:B--2---:R1:W-:Y:S02]  /*14f0*/  STG.E desc[UR28][R2.64+0x8], R19 ;  /* 0x0000081302007986 */ /* 0x0043e4000c10191c */
.L_x_311:
[----:B------:R-:W-:Y:S05]  /*1500*/  BSYNC.RECONVERGENT B2 ;  /* 0x0000000000027941 */ /* 0x000fea0003800200 */
.L_x_310:
[----:B0-----:R-:W2:Y:S02]  /*1510*/  LDG.E R5, desc[UR28][R4.64] ;  /* 0x0000001c04057981 */ /* 0x001ea4000c1e1900 */
[C---:B-1234-:R-:W-:Y:S02]  /*1520*/  IMAD.IADD R2, R9.reuse, 0x1, R6 ;  /* 0x0000000109027824 */ /* 0x05efe400078e0206 */
[----:B------:R-:W-:Y:S02]  /*1530*/  IMAD.MOV.U32 R3, RZ, RZ, 0x4 ;  /* 0x00000004ff037424 */ /* 0x000fe400078e00ff */
[----:B------:R-:W-:Y:S02]  /*1540*/  VIADD R9, R9, 0x1 ;  /* 0x0000000109097836 */ /* 0x000fe40000000000 */
[----:B------:R-:W-:-:S05]  /*1550*/  IMAD.WIDE R2, R2, R3, UR22 ;  /* 0x0000001602027e25 */ /* 0x000fca000f8e0203 */
[----:B------:R0:W-:Y:S01]  /*1560*/  STG.E desc[UR28][R2.64], R5 ;  /* 0x0000000502007986 */ /* 0x0001e2000c10191c */
[----:B------:R-:W-:Y:S05]  /*1570*/  BRA `(.L_x_309) ;  /* 0x0000003800c07947 */ /* 0x000fea0003800000 */
.L_x_308:
        /* <DEDUP_REMOVED lines=14> */
.L_x_321:
        /* <DEDUP_REMOVED lines=31> */
.L_x_320:
[----:B------:R-:W-:-:S07]  /*1850*/  IMAD.MOV.U32 R21, RZ, RZ, R36 ;  /* 0x000000ffff157224 */ /* 0x000fce00078e0024 */
.L_x_319:
[----:B------:R-:W-:-:S09]  /*1860*/  UISETP.NE.AND UP0, UPT, UR31, URZ, UPT ;  /* 0x000000ff1f00728c */ /* 0x000fd2000bf05270 */
[----:B------:R-:W-:Y:S05]  /*1870*/  BRA.U !UP0, `(.L_x_318) ;  /* 0x0000000108f07547 */ /* 0x000fea000b800000 */
[----:B------:R-:W-:Y:S01]  /*1880*/  ISETP.GE.U32.AND P0, PT, R35, 0x7, PT ;  /* 0x000000072300780c */ /* 0x000fe20003f06070 */
[----:B------:R-:W-:-:S12]  /*1890*/  UISETP.NE.AND UP0, UPT, UR32, URZ, UPT ;  /* 0x000000ff2000728c */ /* 0x000fd8000bf05270 */
[----:B------:R-:W-:Y:S05]  /*18a0*/  @!P0 BRA `(.L_x_322) ;  /* 0x0000000000508947 */ /* 0x000fea0003800000 */
[----:B---3--:R-:W2:Y:S01]  /*18b0*/  LDG.E R23, desc[UR28][R4.64] ;  /* 0x0000001c04177981 */ /* 0x008ea2000c1e1900 */
        /* <DEDUP_REMOVED lines=19> */
.L_x_322:
[----:B------:R-:W-:Y:S05]  /*19f0*/  BRA.U !UP0, `(.L_x_318) ;  /* 0x0000000108907547 */ /* 0x000fea000b800000 */
[----:B------:R-:W-:Y:S01]  /*1a00*/  ISETP.GE.U32.AND P0, PT, R34, 0x3, PT ;  /* 0x000000032200780c */ /* 0x000fe20003f06070 */
[----:B------:R-:W-:-:S12]  /*1a10*/  UISETP.NE.AND UP0, UPT, UR33, URZ, UPT ;  /* 0x000000ff2100728c */ /* 0x000fd8000bf05270 */
[----:B------:R-:W-:Y:S05]  /*1a20*/  @!P0 BRA `(.L_x_323) ;  /* 0x0000000000388947 */ /* 0x000fea0003800000 */
[----:B-1-3--:R-:W2:Y:S01]  /*1a30*/  LDG.E R23, desc[UR28][R4.64] ;  /* 0x0000001c04177981 */ /* 0x00aea2000c1e1900 */
        /* <DEDUP_REMOVED lines=13> */
.L_x_323:
        /* <DEDUP_REMOVED lines=12> */
[----:B------:R-:W-:Y:S01]  /*1bd0*/  LEA.HI.X R3, R0, UR9, R3, 0x2, P0 ;  /* 0x0000000900037c11 */ /* 0x000fe200080f1403 */
[----:B------:R-:W-:-:S04]  /*1be0*/  IMAD.U32 R0, RZ, RZ, UR33 ;  /* 0x00000021ff007e24 */ /* 0x000fc8000f8e00ff */
[----:B------:R1:W-:Y:S01]  /*1bf0*/  STG.E desc[UR28][R2.64+0x4], R19 ;  /* 0x0000041302007986 */ /* 0x0003e2000c10191c */
[----:B------:R-:W-:-:S13]  /*1c00*/  ISETP.NE.AND P0, PT, R0, 0x2, PT ;  /* 0x000000020000780c */ /* 0x000fda0003f05270 */
[----:B-1----:R-:W-:Y:S05]  /*1c10*/  @!P0 BRA `(.L_x_318) ;  /* 0x0000000000088947 */ /* 0x002fea0003800000 */
[----:B------:R-:W2:Y:S04]  /*1c20*/  LDG.E R19, desc[UR28][R4.64] ;  /* 0x0000001c04137981 */ /* 0x000ea8000c1e1900 */
[----:B--2---:R1:W-:Y:S02]  /*1c30*/  STG.E desc[UR28][R2.64+0x8], R19 ;  /* 0x0000081302007986 */ /* 0x0043e4000c10191c */
.L_x_318:
[----:B------:R-:W-:Y:S05]  /*1c40*/  BSYNC.RECONVERGENT B2 ;  /* 0x0000000000027941 */ /* 0x000fea0003800200 */
.L_x_317:
[----:B0-----:R-:W2:Y:S02]  /*1c50*/  LDG.E R5, desc[UR28][R4.64] ;  /* 0x0000001c04057981 */ /* 0x001ea4000c1e1900 */
[C---:B-1234-:R-:W-:Y:S01]  /*1c60*/  IADD3 R2, PT, PT, R11.reuse, R6, RZ ;  /* 0x000000060b027210 */ /* 0x05efe20007ffe0ff */
[----:B------:R-:W-:Y:S02]  /*1c70*/  IMAD.MOV.U32 R3, RZ, RZ, 0x4 ;  /* 0x00000004ff037424 */ /* 0x000fe400078e00ff */
[----:B------:R-:W-:Y:S02]  /*1c80*/  VIADD R11, R11, 0x1 ;  /* 0x000000010b0b7836 */ /* 0x000fe40000000000 */
[----:B------:R-:W-:-:S05]  /*1c90*/  IMAD.WIDE R2, R2, R3, UR8 ;  /* 0x0000000802027e25 */ /* 0x000fca000f8e0203 */
[----:B------:R0:W-:Y:S01]  /*1ca0*/  STG.E desc[UR28][R2.64], R5 ;  /* 0x0000000502007986 */ /* 0x0001e2000c10191c */
[----:B------:R-:W-:Y:S05]  /*1cb0*/  BRA `(.L_x_309) ;  /* 0x0000003000f07947 */ /* 0x000fea0003800000 */
.L_x_307:
        /* <DEDUP_REMOVED lines=14> */
.L_x_328:
        /* <DEDUP_REMOVED lines=31> */
.L_x_327:
[----:B------:R-:W-:-:S07]  /*1f90*/  IMAD.MOV.U32 R21, RZ, RZ, R36 ;  /* 0x000000ffff157224 */ /* 0x000fce00078e0024 */
.L_x_326:
[----:B------:R-:W-:-:S09]  /*1fa0*/  UISETP.NE.AND UP0, UPT, UR31, URZ, UPT ;  /* 0x000000ff1f00728c */ /* 0x000fd2000bf05270 */
[----:B------:R-:W-:Y:S05]  /*1fb0*/  BRA.U !UP0, `(.L_x_325) ;  /* 0x0000000108f07547 */ /* 0x000fea000b800000 */
[----:B------:R-:W-:Y:S01]  /*1fc0*/  ISETP.GE.U32.AND P0, PT, R35, 0x7, PT ;  /* 0x000000072300780c */ /* 0x000fe20003f06070 */
[----:B------:R-:W-:-:S12]  /*1fd0*/  UISETP.NE.AND UP0, UPT, UR32, URZ, UPT ;  /* 0x000000ff2000728c */ /* 0x000fd8000bf05270 */
[----:B------:R-:W-:Y:S05]  /*1fe0*/  @!P0 BRA `(.L_x_329) ;  /* 0x0000000000508947 */ /* 0x000fea0003800000 */
[----:B---3--:R-:W2:Y:S01]  /*1ff0*/  LDG.E R23, desc[UR28][R4.64] ;  /* 0x0000001c04177981 */ /* 0x008ea2000c1e1900 */
        /* <DEDUP_REMOVED lines=19> */
.L_x_329:
        /* <DEDUP_REMOVED lines=18> */
.L_x_330:
[----:B------:R-:W-:Y:S05]  /*2250*/  BRA.U !UP0, `(.L_x_325) ;  /* 0x0000000108487547 */ /* 0x000fea000b800000 */
[----:B-123--:R-:W2:Y:S01]  /*2260*/  LDG.E R19, desc[UR28][R4.64] ;  /* 0x0000001c04137981 */ /* 0x00eea2000c1e1900 */
[----:B------:R-:W-:Y:S01]  /*2270*/  IADD3 R2, PT, PT, R6, R21, RZ ;  /* 0x0000001506027210 */ /* 0x000fe20007ffe0ff */
        /* <DEDUP_REMOVED lines=16> */
.L_x_325:
[----:B------:R-:W-:Y:S05]  /*2380*/  BSYNC.RECONVERGENT B2 ;  /* 0x0000000000027941 */ /* 0x000fea0003800200 */
.L_x_324:
[----:B0-----:R-:W2:Y:S02]  /*2390*/  LDG.E R5, desc[UR28][R4.64] ;  /* 0x0000001c04057981 */ /* 0x001ea4000c1e1900 */
[----:B-1234-:R-:W-:Y:S02]  /*23a0*/  HFMA2 R3, -RZ, RZ, 0, 2.384185791015625e-07 ;  /* 0x00000004ff037431 */ /* 0x01efe400000001ff */
[C---:B------:R-:W-:Y:S02]  /*23b0*/  IMAD.IADD R2, R10.reuse, 0x1, R6 ;  /* 0x000000010a027824 */ /* 0x040fe400078e0206 */
[----:B------:R-:W-:Y:S02]  /*23c0*/  VIADD R10, R10, 0x1 ;  /* 0x000000010a0a7836 */ /* 0x000fe40000000000 */
[----:B------:R-:W-:-:S05]  /*23d0*/  IMAD.WIDE R2, R2, R3, UR6 ;  /* 0x0000000602027e25 */ /* 0x000fca000f8e0203 */
[----:B------:R0:W-:Y:S01]  /*23e0*/  STG.E desc[UR28][R2.64], R5 ;  /* 0x0000000502007986 */ /* 0x0001e2000c10191c */
[----:B------:R-:W-:Y:S05]  /*23f0*/  BRA `(.L_x_309) ;  /* 0x0000002c00207947 */ /* 0x000fea0003800000 */
.L_x_306:
[----:B------:R-:W0:Y:S01]  /*2400*/  F2F.F64.F32 R2, R21 ;  /* 0x0000001500027310 */ /* 0x000e220000201800 */
[----:B------:R-:W-:Y:S01]  /*2410*/  UMOV UR34, 0x83126e9 ;  /* 0x083126e900227882 */ /* 0x000fe20000000000 */
[----:B------:R-:W-:Y:S02]  /*2420*/  UMOV UR35, 0x3fea1cac ;  /* 0x3fea1cac00237882 */ /* 0x000fe40000000000 */
[----:B0-----:R-:W-:-:S14]  /*2430*/  DSETP.GT.AND P0, PT, R2, UR34, PT ;  /* 0x0000002202007e2a */ /* 0x001fdc000bf04000 */
[----:B------:R-:W-:Y:S05]  /*2440*/  @!P0 BRA `(.L_x_331) ;  /* 0x0000001400848947 */ /* 0x000fea0003800000 */
        /* <DEDUP_REMOVED lines=19> */
.L_x_338:
[----:B---3--:R-:W-:Y:S01]  /*2580*/  MOV R3, 0x4 ;  /* 0x0000000400037802 */ /* 0x008fe20000000f00 */
[----:B------:R-:W-:-:S04]  /*2590*/  IMAD.IADD R2, R6, 0x1, R21 ;  /* 0x0000000106027824 */ /* 0x000fc800078e0215 */
        /* <DEDUP_REMOVED lines=29> */
.L_x_337:
[----:B------:R-:W-:-:S07]  /*2770*/  IMAD.MOV.U32 R21, RZ, RZ, R36 ;  /* 0x000000ffff157224 */ /* 0x000fce00078e0024 */
.L_x_336:
        /* <DEDUP_REMOVED lines=25> */
.L_x_339:
        /* <DEDUP_REMOVED lines=18> */
.L_x_340:
[----:B------:R-:W-:Y:S05]  /*2a30*/  BRA.U !UP0, `(.L_x_335) ;  /* 0x0000000108487547 */ /* 0x000fea000b800000 */
[----:B-123--:R-:W2:Y:S01]  /*2a40*/  LDG.E R19, desc[UR28][R4.64] ;  /* 0x0000001c04137981 */ /* 0x00eea2000c1e1900 */
[----:B------:R-:W-:Y:S02]  /*2a50*/  HFMA2 R3, -RZ, RZ, 0, 2.384185791015625e-07 ;  /* 0x00000004ff037431 */ /* 0x000fe400000001ff */
[----:B------:R-:W-:Y:S02]  /*2a60*/  IMAD.IADD R2, R6, 0x1, R21 ;  /* 0x0000000106027824 */ /* 0x000fe400078e0215 */
[----:B------:R-:W-:-:S05]  /*2a70*/  IMAD.U32 R0, RZ, RZ, UR33 ;  /* 0x00000021ff007e24 */ /* 0x000fca000f8e00ff */
[----:B------:R-:W-:Y:S01]  /*2a80*/  ISETP.NE.AND P0, PT, R0, 0x1, PT ;  /* 0x000000010000780c */ /* 0x000fe20003f05270 */
[----:B------:R-:W-:-:S05]  /*2a90*/  IMAD.WIDE.U32 R2, R2, R3, UR10 ;  /* 0x0000000a02027e25 */ /* 0x000fca000f8e0003 */
[----:B--2---:R4:W-:Y:S07]  /*2aa0*/  STG.E desc[UR28][R2.64], R19 ;  /* 0x0000001302007986 */ /* 0x0049ee000c10191c */
        /* <DEDUP_REMOVED lines=11> */
.L_x_335:
[----:B------:R-:W-:Y:S05]  /*2b60*/  BSYNC.RECONVERGENT B2 ;  /* 0x0000000000027941 */ /* 0x000fea0003800200 */
.L_x_334:
[----:B0-----:R-:W2:Y:S02]  /*2b70*/  LDG.E R5, desc[UR28][R4.64] ;  /* 0x0000001c04057981 */ /* 0x001ea4000c1e1900 */
[C---:B-1234-:R-:W-:Y:S01]  /*2b80*/  IMAD.IADD R2, R12.reuse, 0x1, R6 ;  /* 0x000000010c027824 */ /* 0x05efe200078e0206 */
[----:B------:R-:W-:Y:S01]  /*2b90*/  IADD3 R12, PT, PT, R12, 0x1, RZ ;  /* 0x000000010c0c7810 */ /* 0x000fe20007ffe0ff */
[----:B------:R-:W-:-:S04]  /*2ba0*/  IMAD.MOV.U32 R3, RZ, RZ, 0x4 ;  /* 0x00000004ff037424 */ /* 0x000fc800078e00ff */
[----:B------:R-:W-:-:S05]  /*2bb0*/  IMAD.WIDE R2, R2, R3, UR10 ;  /* 0x0000000a02027e25 */ /* 0x000fca000f8e0203 */
[----:B------:R0:W-:Y:S01]  /*2bc0*/  STG.E desc[UR28][R2.64], R5 ;  /* 0x0000000502007986 */ /* 0x0001e2000c10191c */
[----:B------:R-:W-:Y:S05]  /*2bd0*/  BRA `(.L_x_309) ;  /* 0x0000002400287947 */ /* 0x000fea0003800000 */
.L_x_333:
        /* <DEDUP_REMOVED lines=14> */
.L_x_345:
        /* <DEDUP_REMOVED lines=31> */
.L_x_344:
[----:B------:R-:W-:-:S07]  /*2eb0*/  IMAD.MOV.U32 R21, RZ, RZ, R36 ;  /* 0x000000ffff157224 */ /* 0x000fce00078e0024 */
.L_x_343:
        /* <DEDUP_REMOVED lines=25> */
.L_x_346:
[----:B------:R-:W-:Y:S05]  /*3050*/  BRA.U !UP0, `(.L_x_342) ;  /* 0x0000000108907547 */ /* 0x000fea000b800000 */
[----:B------:R-:W-:Y:S01]  /*3060*/  ISETP.GE.U32.AND P0, PT, R34, 0x3, PT ;  /* 0x000000032200780c */ /* 0x000fe20003f06070 */
[----:B------:R-:W-:-:S12]  /*3070*/  UISETP.NE.AND UP0, UPT, UR33, URZ, UPT ;  /* 0x000000ff2100728c */ /* 0x000fd8000bf05270 */
[----:B------:R-:W-:Y:S05]  /*3080*/  @!P0 BRA `(.L_x_347) ;  /* 0x0000000000388947 */ /* 0x000fea0003800000 */
[----:B-1-3--:R-:W2:Y:S01]  /*3090*/  LDG.E R23, desc[UR28][R4.64] ;  /* 0x0000001c04177981 */ /* 0x00aea2000c1e1900 */
        /* <DEDUP_REMOVED lines=13> */
.L_x_347:
[----:B------:R-:W-:Y:S05]  /*3170*/  BRA.U !UP0, `(.L_x_342) ;  /* 0x0000000108487547 */ /* 0x000fea000b800000 */
[----:B-123--:R-:W2:Y:S01]  /*3180*/  LDG.E R19, desc[UR28][R4.64] ;  /* 0x0000001c04137981 */ /* 0x00eea2000c1e1900 */
[----:B------:R-:W-:Y:S01]  /*3190*/  IMAD.IADD R2, R6, 0x1, R21 ;  /* 0x0000000106027824 */ /* 0x000fe200078e0215 */
[----:B------:R-:W-:Y:S01]  /*31a0*/  MOV R0, UR33 ;  /* 0x0000002100007c02 */ /* 0x000fe20008000f00 */
[----:B------:R-:W-:-:S03]  /*31b0*/  IMAD.MOV.U32 R3, RZ, RZ, 0x4 ;  /* 0x00000004ff037424 */ /* 0x000fc600078e00ff */
        /* <DEDUP_REMOVED lines=14> */
.L_x_342:
[----:B------:R-:W-:Y:S05]  /*32a0*/  BSYNC.RECONVERGENT B2 ;  /* 0x0000000000027941 */ /* 0x000fea0003800200 */
.L_x_341:
[----:B0-----:R-:W2:Y:S02]  /*32b0*/  LDG.E R5, desc[UR28][R4.64] ;  /* 0x0000001c04057981 */ /* 0x001ea4000c1e1900 */
[C---:B-1234-:R-:W-:Y:S02]  /*32c0*/  IMAD.IADD R2, R14.reuse, 0x1, R6 ;  /* 0x000000010e027824 */ /* 0x05efe400078e0206 */
[----:B------:R-:W-:Y:S02]  /*32d0*/  IMAD.MOV.U32 R3, RZ, RZ, 0x4 ;  /* 0x00000004ff037424 */ /* 0x000fe400078e00ff */
[----:B------:R-:W-:Y:S02]  /*32e0*/  VIADD R14, R14, 0x1 ;  /* 0x000000010e0e7836 */ /* 0x000fe40000000000 */
[----:B------:R-:W-:-:S05]  /*32f0*/  IMAD.WIDE R2, R2, R3, UR14 ;  /* 0x0000000e02027e25 */ /* 0x000fca000f8e0203 */
[----:B------:R1:W-:Y:S01]  /*3300*/  STG.E desc[UR28][R2.64], R5 ;  /* 0x0000000502007986 */ /* 0x0003e2000c10191c */
[----:B------:R-:W-:Y:S05]  /*3310*/  BRA `(.L_x_309) ;  /* 0x0000001c00587947 */ /* 0x000fea0003800000 */
.L_x_332:
        /* <DEDUP_REMOVED lines=14> */
.L_x_352:
        /* <DEDUP_REMOVED lines=31> */
.L_x_351:
[----:B------:R-:W-:-:S07]  /*35f0*/  MOV R21, R36 ;  /* 0x0000002400157202 */ /* 0x000fce0000000f00 */
.L_x_350:
        /* <DEDUP_REMOVED lines=25> */
.L_x_353:
[----:B------:R-:W-:Y:S05]  /*3790*/  BRA.U !UP0, `(.L_x_349) ;  /* 0x0000000108907547 */ /* 0x000fea000b800000 */
[----:B------:R-:W-:Y:S01]  /*37a0*/  ISETP.GE.U32.AND P0, PT, R34, 0x3, PT ;  /* 0x000000032200780c */ /* 0x000fe20003f06070 */
[----:B------:R-:W-:-:S12]  /*37b0*/  UISETP.NE.AND UP0, UPT, UR33, URZ, UPT ;  /* 0x000000ff2100728c */ /* 0x000fd8000bf05270 */
[----:B------:R-:W-:Y:S05]  /*37c0*/  @!P0 BRA `(.L_x_354) ;  /* 0x0000000000388947 */ /* 0x000fea0003800000 */
[----:B-1-3--:R-:W2:Y:S01]  /*37d0*/  LDG.E R23, desc[UR28][R4.64] ;  /* 0x0000001c04177981 */ /* 0x00aea2000c1e1900 */
        /* <DEDUP_REMOVED lines=13> */
.L_x_354:
        /* <DEDUP_REMOVED lines=9> */
[----:B------:R-:W-:-:S04]  /*3940*/  IADD3 R0, P0, PT, R6, R21, RZ ;  /* 0x0000001506007210 */ /* 0x000fc80007f1e0ff */
[----:B----4-:R-:W-:Y:S02]  /*3950*/  IADD3.X R3, PT, PT, RZ, RZ, RZ, P0, !PT ;  /* 0x000000ffff037210 */ /* 0x010fe400007fe4ff */
        /* <DEDUP_REMOVED lines=8> */
.L_x_349:
[----:B------:R-:W-:Y:S05]  /*39e0*/  BSYNC.RECONVERGENT B2 ;  /* 0x0000000000027941 */ /* 0x000fea0003800200 */
.L_x_348:
[----:B0-----:R-:W2:Y:S02]  /*39f0*/  LDG.E R5, desc[UR28][R4.64] ;  /* 0x0000001c04057981 */ /* 0x001ea4000c1e1900 */
[C---:B-1234-:R-:W-:Y:S02]  /*3a00*/  IMAD.IADD R2, R13.reuse, 0x1, R6 ;  /* 0x000000010d027824 */ /* 0x05efe400078e0206 */
[----:B------:R-:W-:Y:S02]  /*3a10*/  IMAD.MOV.U32 R3, RZ, RZ, 0x4 ;  /* 0x00000004ff037424 */ /* 0x000fe400078e00ff */
[----:B------:R-:W-:Y:S02]  /*3a20*/  VIADD R13, R13, 0x1 ;  /* 0x000000010d0d7836 */ /* 0x000fe40000000000 */
[----:B------:R-:W-:-:S05]  /*3a30*/  IMAD.WIDE R2, R2, R3, UR12 ;  /* 0x0000000c02027e25 */ /* 0x000fca000f8e0203 */
[----:B------:R2:W-:Y:S01]  /*3a40*/  STG.E desc[UR28][R2.64], R5 ;  /* 0x0000000502007986 */ /* 0x0005e2000c10191c */
[----:B------:R-:W-:Y:S05]  /*3a50*/  BRA `(.L_x_309) ;  /* 0x0000001400887947 */ /* 0x000fea0003800000 */
.L_x_331:
        /* <DEDUP_REMOVED lines=19> */
.L_x_361:
        /* <DEDUP_REMOVED lines=31> */
.L_x_360:
[----:B------:R-:W-:-:S07]  /*3d80*/  IMAD.MOV.U32 R21, RZ, RZ, R36 ;  /* 0x000000ffff157224 */ /* 0x000fce00078e0024 */
.L_x_359:
        /* <DEDUP_REMOVED lines=25> */
.L_x_362:
        /* <DEDUP_REMOVED lines=18> */
.L_x_363:
        /* <DEDUP_REMOVED lines=19> */
.L_x_358:
[----:B------:R-:W-:Y:S05]  /*4170*/  BSYNC.RECONVERGENT B2 ;  /* 0x0000000000027941 */ /* 0x000fea0003800200 */
.L_x_357:
[----:B0-----:R-:W2:Y:S02]  /*4180*/  LDG.E R5, desc[UR28][R4.64] ;  /* 0x0000001c04057981 */ /* 0x001ea4000c1e1900 */
[C---:B-1234-:R-:W-:Y:S02]  /*4190*/  IMAD.IADD R2, R15.reuse, 0x1, R6 ;  /* 0x000000010f027824 */ /* 0x05efe400078e0206 */
[----:B------:R-:W-:Y:S02]  /*41a0*/  IMAD.MOV.U32 R3, RZ, RZ, 0x4 ;  /* 0x00000004ff037424 */ /* 0x000fe400078e00ff */
[----:B------:R-:W-:Y:S02]  /*41b0*/  VIADD R15, R15, 0x1 ;  /* 0x000000010f0f7836 */ /* 0x000fe40000000000 */
[----:B------:R-:W-:-:S05]  /*41c0*/  IMAD.WIDE R2, R2, R3, UR16 ;  /* 0x0000001002027e25 */ /* 0x000fca000f8e0203 */
[----:B------:R0:W-:Y:S01]  /*41d0*/  STG.E desc[UR28][R2.64], R5 ;  /* 0x0000000502007986 */ /* 0x0001e2000c10191c */
[----:B------:R-:W-:Y:S05]  /*41e0*/  BRA `(.L_x_309) ;  /* 0x0000000c00a47947 */ /* 0x000fea0003800000 */
.L_x_356:
        /* <DEDUP_REMOVED lines=14> */
.L_x_368:
        /* <DEDUP_REMOVED lines=31> */
.L_x_367:
[----:B------:R-:W-:-:S07]  /*44c0*/  IMAD.MOV.U32 R21, RZ, RZ, R36 ;  /* 0x000000ffff157224 */ /* 0x000fce00078e0024 */
.L_x_366:
        /* <DEDUP_REMOVED lines=25> */
.L_x_369:
        /* <DEDUP_REMOVED lines=18> */
.L_x_370:
        /* <DEDUP_REMOVED lines=19> */
.L_x_365:
[----:B------:R-:W-:Y:S05]  /*48b0*/  BSYNC.RECONVERGENT B2 ;  /* 0x0000000000027941 */ /* 0x000fea0003800200 */
.L_x_364:
[----:B0-----:R-:W2:Y:S02]  /*48c0*/  LDG.E R5, desc[UR28][R4.64] ;  /* 0x0000001c04057981 */ /* 0x001ea4000c1e1900 */
[C---:B-1234-:R-:W-:Y:S01]  /*48d0*/  IADD3 R2, PT, PT, R31.reuse, R6, RZ ;  /* 0x000000061f027210 */ /* 0x05efe20007ffe0ff */
[----:B------:R-:W-:Y:S02]  /*48e0*/  IMAD.MOV.U32 R3, RZ, RZ, 0x4 ;  /* 0x00000004ff037424 */ /* 0x000fe400078e00ff */
[----:B------:R-:W-:Y:S02]  /*48f0*/  VIADD R31, R31, 0x1 ;  /* 0x000000011f1f7836 */ /* 0x000fe40000000000 */
[----:B------:R-:W-:-:S05]  /*4900*/  IMAD.WIDE R2, R2, R3, UR20 ;  /* 0x0000001402027e25 */ /* 0x000fca000f8e0203 */
[----:B------:R4:W-:Y:S01]  /*4910*/  STG.E desc[UR28][R2.64], R5 ;  /* 0x0000000502007986 */ /* 0x0009e2000c10191c */
[----:B------:R-:W-:Y:S05]  /*4920*/  BRA `(.L_x_309) ;  /* 0x0000000400d47947 */ /* 0x000fea0003800000 */
.L_x_355:
        /* <DEDUP_REMOVED lines=12> */
[----:B------:R-:W-:Y:S02]  /*49f0*/  LOP3.LUT R36, R3, 0x7ffffff0, RZ, 0xc0, !PT ;  /* 0x7ffffff003247812 */ /* 0x000fe400078ec0ff */
[----:B------:R-:W-:-:S03]  /*4a00*/  LEA R18, P0, R6, R37, 0x2 ;  /* 0x0000002506127211 */ /* 0x000fc600078010ff */
[----:B------:R-:W-:Y:S01]  /*4a10*/  IMAD.MOV R0, RZ, RZ, -R36 ;  /* 0x000000ffff007224 */ /* 0x000fe200078e0a24 */
[----:B------:R-:W-:-:S09]  /*4a20*/  LEA.HI.X R25, R6, R33, RZ, 0x2, P0 ;  /* 0x0000002106197211 */ /* 0x000fd200000f14ff */
.L_x_374:
[----:B----4-:R-:W-:Y:S01]  /*4a30*/  MOV R2, R18 ;  /* 0x0000001200027202 */ /* 0x010fe20000000f00 */
        /* <DEDUP_REMOVED lines=9> */
[----:B---3--:R-:W-:Y:S04]  /*4ad0*/  STG.E desc[UR28][R2.64+-0xc], R25 ;  /* 0xfffff41902007986 */ /* 0x008fe8000c10191c */
[----:B------:R3:W-:Y:S04]  /*4ae0*/  STG.E desc[UR28][R2.64+-0x8], R25 ;  /* 0xfffff81902007986 */ /* 0x0007e8000c10191c */
[----:B------:R-:W4:Y:S04]  /*4af0*/  LDG.E R27, desc[UR28][R4.64] ;  /* 0x0000001c041b7981 */ /* 0x000f28000c1e1900 */
[----:B----4-:R4:W-:Y:S04]  /*4b00*/  STG.E desc[UR28][R2.64+-0x4], R27 ;  /* 0xfffffc1b02007986 */ /* 0x0109e8000c10191c */
[----:B------:R4:W-:Y:S04]  /*4b10*/  STG.E desc[UR28][R2.64], R27 ;  /* 0x0000001b02007986 */ /* 0x0009e8000c10191c */
[----:B------:R-:W2:Y:S04]  /*4b20*/  LDG.E R29, desc[UR28][R4.64] ;  /* 0x0000001c041d7981 */ /* 0x000ea8000c1e1900 */
[----:B--2---:R4:W-:Y:S04]  /*4b30*/  STG.E desc[UR28][R2.64+0x4], R29 ;  /* 0x0000041d02007986 */ /* 0x0049e8000c10191c */
[----:B------:R4:W-:Y:S04]  /*4b40*/  STG.E desc[UR28][R2.64+0x8], R29 ;  /* 0x0000081d02007986 */ /* 0x0009e8000c10191c */
[----:B-1----:R-:W2:Y:S04]  /*4b50*/  LDG.E R21, desc[UR28][R4.64] ;  /* 0x0000001c04157981 */ /* 0x002ea8000c1e1900 */
[----:B--2---:R4:W-:Y:S04]  /*4b60*/  STG.E desc[UR28][R2.64+0xc], R21 ;  /* 0x00000c1502007986 */ /* 0x0049e8000c10191c */
[----:B------:R4:W-:Y:S04]  /*4b70*/  STG.E desc[UR28][R2.64+0x10], R21 ;  /* 0x0000101502007986 */ /* 0x0009e8000c10191c */
[----:B------:R-:W2:Y:S04]  /*4b80*/  LDG.E R23, desc[UR28][R4.64] ;  /* 0x0000001c04177981 */ /* 0x000ea8000c1e1900 */
[----:B--2---:R4:W-:Y:S04]  /*4b90*/  STG.E desc[UR28][R2.64+0x14], R23 ;  /* 0x0000141702007986 */ /* 0x0049e8000c10191c */
[----:B------:R4:W-:Y:S04]  /*4ba0*/  STG.E desc[UR28][R2.64+0x18], R23 ;  /* 0x0000181702007986 */ /* 0x0009e8000c10191c */
[----:B------:R-:W2:Y:S01]  /*4bb0*/  LDG.E R19, desc[UR28][R4.64] ;  /* 0x0000001c04137981 */ /* 0x000ea2000c1e1900 */
[----:B------:R-:W-:Y:S01]  /*4bc0*/  VIADD R0, R0, 0x10 ;  /* 0x0000001000007836 */ /* 0x000fe20000000000 */
[----:B------:R-:W-:-:S04]  /*4bd0*/  IADD3 R18, P1, PT, R2, 0x40, RZ ;  /* 0x0000004002127810 */ /* 0x000fc80007f3e0ff */
[----:B------:R-:W-:Y:S01]  /*4be0*/  ISETP.NE.AND P0, PT, R0, RZ, PT ;  /* 0x000000ff0000720c */ /* 0x000fe20003f05270 */
[----:B---3--:R-:W-:Y:S01]  /*4bf0*/  IMAD.X R25, RZ, RZ, R3, P1 ;  /* 0x000000ffff197224 */ /* 0x008fe200008e0603 */
[----:B--2---:R4:W-:Y:S11]  /*4c00*/  STG.E desc[UR28][R2.64+0x1c], R19 ;  /* 0x00001c1302007986 */ /* 0x0049f6000c10191c */
[----:B------:R-:W-:Y:S05]  /*4c10*/  @P0 BRA `(.L_x_374) ;  /* 0xfffffffc00840947 */ /* 0x000fea000383ffff */
[----:B----4-:R-:W-:-:S07]  /*4c20*/  IMAD.MOV.U32 R21, RZ, RZ, R36 ;  /* 0x000000ffff157224 */ /* 0x010fce00078e0024 */
.L_x_373:
[----:B------:R-:W-:-:S09]  /*4c30*/  UISETP.NE.AND UP0, UPT, UR31, URZ, UPT ;  /* 0x000000ff1f00728c */ /* 0x000fd2000bf05270 */
[----:B------:R-:W-:Y:S05]  /*4c40*/  BRA.U !UP0, `(.L_x_372) ;  /* 0x0000000108f07547 */ /* 0x000fea000b800000 */
[----:B------:R-:W-:Y:S01]  /*4c50*/  ISETP.GE.U32.AND P0, PT, R35, 0x7, PT ;  /* 0x000000072300780c */ /* 0x000fe20003f06070 */
[----:B------:R-:W-:-:S12]  /*4c60*/  UISETP.NE.AND UP0, UPT, UR32, URZ, UPT ;  /* 0x000000ff2000728c */ /* 0x000fd8000bf05270 */
[----:B------:R-:W-:Y:S05]  /*4c70*/  @!P0 BRA `(.L_x_375) ;  /* 0x0000000000508947 */ /* 0x000fea0003800000 */
[----:B------:R-:W2:Y:S01]  /*4c80*/  LDG.E R23, desc[UR28][R4.64] ;  /* 0x0000001c04177981 */ /* 0x000ea2000c1e1900 */
        /* <DEDUP_REMOVED lines=19> */
.L_x_375:
        /* <DEDUP_REMOVED lines=18> */
.L_x_376:
        /* <DEDUP_REMOVED lines=10> */
[----:B---3--:R-:W-:Y:S01]  /*4f80*/  IMAD.X R3, RZ, RZ, RZ, P0 ;  /* 0x000000ffff037224 */ /* 0x008fe200000e06ff */
        /* <DEDUP_REMOVED lines=8> */
.L_x_372:
[----:B------:R-:W-:Y:S05]  /*5010*/  BSYNC.RECONVERGENT B2 ;  /* 0x0000000000027941 */ /* 0x000fea0003800200 */
.L_x_371:
[----:B0-----:R-:W2:Y:S02]  /*5020*/  LDG.E R5, desc[UR28][R4.64] ;  /* 0x0000001c04057981 */ /* 0x001ea4000c1e1900 */
[C---:B-1234-:R-:W-:Y:S01]  /*5030*/  IADD3 R2, PT, PT, R30.reuse, R6, RZ ;  /* 0x000000061e027210 */ /* 0x05efe20007ffe0ff */
[----:B------:R-:W-:Y:S02]  /*5040*/  IMAD.MOV.U32 R3, RZ, RZ, 0x4 ;  /* 0x00000004ff037424 */ /* 0x000fe400078e00ff */
[----:B------:R-:W-:Y:S02]  /*5050*/  VIADD R30, R30, 0x1 ;  /* 0x000000011e1e7836 */ /* 0x000fe40000000000 */
[----:B------:R-:W-:-:S05]  /*5060*/  IMAD.WIDE R2, R2, R3, UR18 ;  /* 0x0000001202027e25 */ /* 0x000fca000f8e0203 */
[----:B------:R3:W-:Y:S02]  /*5070*/  STG.E desc[UR28][R2.64], R5 ;  /* 0x0000000502007986 */ /* 0x0007e4000c10191c */
.L_x_309:
[----:B------:R-:W-:Y:S05]  /*5080*/  BSYNC.RECONVERGENT B1 ;  /* 0x0000000000017941 */ /* 0x000fea0003800200 */
.L_x_305:
[----:B------:R-:W-:Y:S05]  /*5090*/  @P2 BRA `(.L_x_377) ;  /* 0xffffffb000d42947 */ /* 0x000fea000383ffff */
[----:B-----5:R-:W-:-:S07]  /*50a0*/  LOP3.LUT R8, RZ, R8, RZ, 0x33, !PT ;  /* 0x00000008ff087212 */ /* 0x020fce00078e33ff */
.L_x_293:
[----:B01234-:R-:W0:Y:S01]  /*50b0*/  LDC R3, c[0x0][0x394] ;  /* 0x0000e500ff037b82 */ /* 0x01fe220000000800 */
[----:B------:R-:W-:Y:S01]  /*50c0*/  BSSY.RECONVERGENT B1, `(.L_x_378) ;  /* 0x000003c000017945 */ /* 0x000fe20003800200 */
[----:B0-----:R-:W-:-:S04]  /*50d0*/  ISETP.GE.AND P0, PT, R3, 0x1, PT ;  /* 0x000000010300780c */ /* 0x001fc80003f06270 */
        /* <DEDUP_REMOVED lines=8> */
.L_x_381:
[----:B0-----:R-:W-:Y:S01]  /*5160*/  VIADD R4, R2, UR4 ;  /* 0x0000000402047c36 */ /* 0x001fe20008000000 */
[----:B------:R-:W-:Y:S01]  /*5170*/  UIADD3 UR4, UPT, UPT, UR4, 0x8, URZ ;  /* 0x0000000804047890 */ /* 0x000fe2000fffe0ff */
[----:B------:R-:W-:-:S03]  /*5180*/  IMAD.MOV.U32 R5, RZ, RZ, 0x4 ;  /* 0x00000004ff057424 */ /* 0x000fc600078e00ff */
        /* <DEDUP_REMOVED lines=12> */
.L_x_380:
[----:B------:R-:W-:-:S09]  /*5250*/  UISETP.NE.AND UP0, UPT, UR32, URZ, UPT ;  /* 0x000000ff2000728c */ /* 0x000fd2000bf05270 */
[----:B------:R-:W-:Y:S05]  /*5260*/  BRA.U !UP0, `(.L_x_379) ;  /* 0x0000000108847547 */ /* 0x000fea000b800000 */
[----:B------:R-:W-:Y:S01]  /*5270*/  ISETP.GE.U32.AND P1, PT, R34, 0x3, PT ;  /* 0x000000032200780c */ /* 0x000fe20003f26070 */
[----:B------:R-:W-:-:S12]  /*5280*/  UISETP.NE.AND UP0, UPT, UR33, URZ, UPT ;  /* 0x000000ff2100728c */ /* 0x000fd8000bf05270 */
[----:B------:R-:W-:Y:S05]  /*5290*/  @!P1 BRA `(.L_x_382) ;  /* 0x0000000000309947 */ /* 0x000fea0003800000 */
[C---:B------:R-:W-:Y:S01]  /*52a0*/  IADD3 R0, P1, PT, R2.reuse, UR4, RZ ;  /* 0x0000000402007c10 */ /* 0x040fe2000ff3e0ff */
[----:B------:R-:W-:Y:S01]  /*52b0*/  IMAD.MOV.U32 R7, RZ, RZ, 0x4 ;  /* 0x00000004ff077424 */ /* 0x000fe200078e00ff */
[----:B------:R-:W-:Y:S01]  /*52c0*/  IADD3 R6, PT, PT, R2, UR4, RZ ;  /* 0x0000000402067c10 */ /* 0x000fe2000fffe0ff */
[----:B------:R-:W-:Y:S02]  /*52d0*/  UIADD3 UR4, UPT, UPT, UR4, 0x4, URZ ;  /* 0x0000000404047890 */ /* 0x000fe4000fffe0ff */
[----:B0-----:R-:W-:Y:S01]  /*52e0*/  IMAD.X R5, RZ, RZ, RZ, P1 ;  /* 0x000000ffff057224 */ /* 0x001fe200008e06ff */
[----:B------:R-:W-:Y:S01]  /*52f0*/  LEA R4, P1, R0, UR22, 0x2 ;  /* 0x0000001600047c11 */ /* 0x000fe2000f8210ff */
[----:B------:R-:W-:-:S03]  /*5300*/  IMAD.WIDE.U32 R6, R6, R7, UR22 ;  /* 0x0000001606067e25 */ /* 0x000fc6000f8e0007 */
[----:B------:R-:W-:Y:S02]  /*5310*/  LEA.HI.X R5, R0, UR23, R5, 0x2, P1 ;  /* 0x0000001700057c11 */ /* 0x000fe400088f1405 */
[----:B------:R1:W-:Y:S04]  /*5320*/  STG.E desc[UR28][R6.64], R8 ;  /* 0x0000000806007986 */ /* 0x0003e8000c10191c */
[----:B------:R1:W-:Y:S04]  /*5330*/  STG.E desc[UR28][R4.64+0x4], R8 ;  /* 0x0000040804007986 */ /* 0x0003e8000c10191c */
[----:B------:R1:W-:Y:S04]  /*5340*/  STG.E desc[UR28][R4.64+0x8], R8 ;  /* 0x0000080804007986 */ /* 0x0003e8000c10191c */
[----:B------:R1:W-:Y:S02]  /*5350*/  STG.E desc[UR28][R4.64+0xc], R8 ;  /* 0x00000c0804007986 */ /* 0x0003e4000c10191c */
.L_x_382:
[----:B------:R-:W-:Y:S05]  /*5360*/  BRA.U !UP0, `(.L_x_379) ;  /* 0x0000000108447547 */ /* 0x000fea000b800000 */
[----:B------:R-:W-:Y:S01]  /*5370*/  ISETP.NE.AND P1, PT, R32, RZ, PT ;  /* 0x000000ff2000720c */ /* 0x000fe20003f25270 */
[----:B------:R-:W-:Y:S01]  /*5380*/  IMAD.MOV.U32 R19, RZ, RZ, 0x4 ;  /* 0x00000004ff137424 */ /* 0x000fe200078e00ff */
[----:B------:R-:W-:-:S11]  /*5390*/  ISETP.NE.AND P2, PT, RZ, UR25, PT ;  /* 0x00000019ff007c0c */ /* 0x000fd6000bf45270 */
[----:B------:R-:W-:Y:S05]  /*53a0*/  @!P1 BRA `(.L_x_383) ;  /* 0x0000000000289947 */ /* 0x000fea0003800000 */
[C---:B------:R-:W-:Y:S01]  /*53b0*/  IADD3 R0, P1, PT, R2.reuse, UR4, RZ ;  /* 0x0000000402007c10 */ /* 0x040fe2000ff3e0ff */
[----:B-1----:R-:W-:Y:S01]  /*53c0*/  VIADD R6, R2, UR4 ;  /* 0x0000000402067c36 */ /* 0x002fe20008000000 */
[----:B------:R-:W-:Y:S01]  /*53d0*/  UIADD3 UR4, UPT, UPT, UR4, 0x2, URZ ;  /* 0x0000000204047890 */ /* 0x000fe2000fffe0ff */
[----:B------:R-:W-:Y:S01]  /*53e0*/  IMAD.MOV.U32 R7, RZ, RZ, 0x4 ;  /* 0x00000004ff077424 */ /* 0x000fe200078e00ff */
[----:B0-----:R-:W-:Y:S02]  /*53f0*/  IADD3.X R5, PT, PT, RZ, RZ, RZ, P1, !PT ;  /* 0x000000ffff057210 */ /* 0x001fe40000ffe4ff */
[----:B------:R-:W-:Y:S01]  /*5400*/  LEA R4, P1, R0, UR22, 0x2 ;  /* 0x0000001600047c11 */ /* 0x000fe2000f8210ff */
[----:B------:R-:W-:-:S03]  /*5410*/  IMAD.WIDE.U32 R6, R6, R7, UR22 ;  /* 0x0000001606067e25 */ /* 0x000fc6000f8e0007 */
[----:B------:R-:W-:Y:S02]  /*5420*/  LEA.HI.X R5, R0, UR23, R5, 0x2, P1 ;  /* 0x0000001700057c11 */ /* 0x000fe400088f1405 */
[----:B------:R2:W-:Y:S04]  /*5430*/  STG.E desc[UR28][R6.64], R8 ;  /* 0x0000000806007986 */ /* 0x0005e8000c10191c */
[----:B------:R2:W-:Y:S03]  /*5440*/  STG.E desc[UR28][R4.64+0x4], R8 ;  /* 0x0000040804007986 */ /* 0x0005e6000c10191c */
.L_x_383:
[----:B012---:R-:W-:-:S04]  /*5450*/  @P2 VIADD R4, R2, UR4 ;  /* 0x0000000402042c36 */ /* 0x007fc80008000000 */
[----:B------:R-:W-:-:S05]  /*5460*/  @P2 IMAD.WIDE.U32 R4, R4, R19, UR22 ;  /* 0x0000001604042e25 */ /* 0x000fca000f8e0013 */
[----:B------:R2:W-:Y:S02]  /*5470*/  @P2 STG.E desc[UR28][R4.64], R8 ;  /* 0x0000000804002986 */ /* 0x0005e4000c10191c */
.L_x_379:
[----:B------:R-:W-:Y:S05]  /*5480*/  BSYNC.RECONVERGENT B1 ;  /* 0x0000000000017941 */ /* 0x000fea0003800200 */
.L_x_378:
[----:B------:R-:W-:Y:S01]  /*5490*/  ISETP.NE.OR P1, PT, R10, RZ, !P0 ;  /* 0x000000ff0a00720c */ /* 0x000fe20004725670 */
[----:B------:R-:W-:-:S12]  /*54a0*/  BSSY.RECONVERGENT B1, `(.L_x_384) ;  /* 0x000003a000017945 */ /* 0x000fd80003800200 */
[----:B------:R-:W-:Y:S05]  /*54b0*/  @P1 BRA `(.L_x_385) ;  /* 0x0000000000e01947 */ /* 0x000fea0003800000 */
[----:B------:R-:W-:Y:S01]  /*54c0*/  IMAD.U32 R0, RZ, RZ, UR30 ;  /* 0x0000001eff007e24 */ /* 0x000fe2000f8e00ff */
[----:B------:R-:W-:Y:S01]  /*54d0*/  UMOV UR4, URZ ;  /* 0x000000ff00047c82 */ /* 0x000fe20008000000 */
[----:B------:R-:W-:-:S03]  /*54e0*/  IMAD R2, R38, R3, RZ ;  /* 0x0000000326027224 */ /* 0x000fc600078e02ff */
[----:B------:R-:W-:-:S13]  /*54f0*/  ISETP.GE.U32.AND P1, PT, R0, 0x7, PT ;  /* 0x000000070000780c */ /* 0x000fda0003f26070 */
[----:B------:R-:W-:Y:S05]  /*5500*/  @!P1 BRA `(.L_x_386) ;  /* 0x0000000000409947 */ /* 0x000fea0003800000 */
[----:B------:R-:W-:-:S05]  /*5510*/  UMOV UR4, URZ ;  /* 0x000000ff00047c82 */ /* 0x000fca0008000000 */
.L_x_387:
[----:B0123--:R-:W-:Y:S01]  /*5520*/  VIADD R4, R2, UR4 ;  /* 0x0000000402047c36 */ /* 0x00ffe20008000000 */
        /* <DEDUP_REMOVED lines=14> */
.L_x_386:
[----:B------:R-:W-:-:S09]  /*5610*/  UISETP.NE.AND UP0, UPT, UR32, URZ, UPT ;  /* 0x000000ff2000728c */ /* 0x000fd2000bf05270 */
[----:B------:R-:W-:Y:S05]  /*5620*/  BRA.U !UP0, `(.L_x_385) ;  /* 0x0000000108847547 */ /* 0x000fea000b800000 */
[----:B------:R-:W-:Y:S01]  /*5630*/  ISETP.GE.U32.AND P1, PT, R34, 0x3, PT ;  /* 0x000000032200780c */ /* 0x000fe20003f26070 */
[----:B------:R-:W-:-:S12]  /*5640*/  UISETP.NE.AND UP0, UPT, UR33, URZ, UPT ;  /* 0x000000ff2100728c */ /* 0x000fd8000bf05270 */
[----:B------:R-:W-:Y:S05]  /*5650*/  @!P1 BRA `(.L_x_388) ;  /* 0x0000000000309947 */ /* 0x000fea0003800000 */
[----:B-1----:R-:W-:Y:S01]  /*5660*/  HFMA2 R7, -RZ, RZ, 0, 2.384185791015625e-07 ;  /* 0x00000004ff077431 */ /* 0x002fe200000001ff */
[C---:B------:R-:W-:Y:S01]  /*5670*/  IADD3 R0, P1, PT, R2.reuse, UR4, RZ ;  /* 0x0000000402007c10 */ /* 0x040fe2000ff3e0ff */
[----:B------:R-:W-:Y:S01]  /*5680*/  VIADD R6, R2, UR4 ;  /* 0x0000000402067c36 */ /* 0x000fe20008000000 */
[----:B------:R-:W-:-:S03]  /*5690*/  UIADD3 UR4, UPT, UPT, UR4, 0x4, URZ ;  /* 0x0000000404047890 */ /* 0x000fc6000fffe0ff */
[----:B0-23--:R-:W-:Y:S01]  /*56a0*/  IMAD.X R5, RZ, RZ, RZ, P1 ;  /* 0x000000ffff057224 */ /* 0x00dfe200008e06ff */
[----:B------:R-:W-:Y:S01]  /*56b0*/  LEA R4, P1, R0, UR6, 0x2 ;  /* 0x0000000600047c11 */ /* 0x000fe2000f8210ff */
[----:B------:R-:W-:-:S03]  /*56c0*/  IMAD.WIDE.U32 R6, R6, R7, UR6 ;  /* 0x0000000606067e25 */ /* 0x000fc6000f8e0007 */
[----:B------:R-:W-:Y:S02]  /*56d0*/  LEA.HI.X R5, R0, UR7, R5, 0x2, P1 ;  /* 0x0000000700057c11 */ /* 0x000fe400088f1405 */
[----:B------:R4:W-:Y:S04]  /*56e0*/  STG.E desc[UR28][R6.64], R8 ;  /* 0x0000000806007986 */ /* 0x0009e8000c10191c */
[----:B------:R4:W-:Y:S04]  /*56f0*/  STG.E desc[UR28][R4.64+0x4], R8 ;  /* 0x0000040804007986 */ /* 0x0009e8000c10191c */
[----:B------:R4:W-:Y:S04]  /*5700*/  STG.E desc[UR28][R4.64+0x8], R8 ;  /* 0x0000080804007986 */ /* 0x0009e8000c10191c */
[----:B------:R4:W-:Y:S02]  /*5710*/  STG.E desc[UR28][R4.64+0xc], R8 ;  /* 0x00000c0804007986 */ /* 0x0009e4000c10191c */
.L_x_388:
[----:B------:R-:W-:Y:S05]  /*5720*/  BRA.U !UP0, `(.L_x_385) ;  /* 0x0000000108447547 */ /* 0x000fea000b800000 */
[----:B------:R-:W-:Y:S01]  /*5730*/  ISETP.NE.AND P1, PT, R32, RZ, PT ;  /* 0x000000ff2000720c */ /* 0x000fe20003f25270 */
[----:B------:R-:W-:Y:S01]  /*5740*/  IMAD.MOV.U32 R19, RZ, RZ, 0x4 ;  /* 0x00000004ff137424 */ /* 0x000fe200078e00ff */
[----:B------:R-:W-:-:S11]  /*5750*/  ISETP.NE.AND P2, PT, RZ, UR25, PT ;  /* 0x00000019ff007c0c */ /* 0x000fd6000bf45270 */
[----:B------:R-:W-:Y:S05]  /*5760*/  @!P1 BRA `(.L_x_389) ;  /* 0x0000000000289947 */ /* 0x000fea0003800000 */
[C---:B------:R-:W-:Y:S01]  /*5770*/  IADD3 R0, P1, PT, R2.reuse, UR4, RZ ;  /* 0x0000000402007c10 */ /* 0x040fe2000ff3e0ff */
[----:B-1--4-:R-:W-:Y:S01]  /*5780*/  VIADD R6, R2, UR4 ;  /* 0x0000000402067c36 */ /* 0x012fe20008000000 */
[----:B------:R-:W-:Y:S01]  /*5790*/  UIADD3 UR4, UPT, UPT, UR4, 0x2, URZ ;  /* 0x0000000204047890 */ /* 0x000fe2000fffe0ff */
[----:B------:R-:W-:Y:S02]  /*57a0*/  IMAD.MOV.U32 R7, RZ, RZ, 0x4 ;  /* 0x00000004ff077424 */ /* 0x000fe400078e00ff */
[----:B0-23--:R-:W-:Y:S01]  /*57b0*/  IMAD.X R5, RZ, RZ, RZ, P1 ;  /* 0x000000ffff057224 */ /* 0x00dfe200008e06ff */
[----:B------:R-:W-:Y:S01]  /*57c0*/  LEA R4, P1, R0, UR6, 0x2 ;  /* 0x0000000600047c11 */ /* 0x000fe2000f8210ff */
[----:B------:R-:W-:-:S03]  /*57d0*/  IMAD.WIDE.U32 R6, R6, R7, UR6 ;  /* 0x0000000606067e25 */ /* 0x000fc6000f8e0007 */
[----:B------:R-:W-:Y:S02]  /*57e0*/  LEA.HI.X R5, R0, UR7, R5, 0x2, P1 ;  /* 0x0000000700057c11 */ /* 0x000fe400088f1405 */
[----:B------:R0:W-:Y:S04]  /*57f0*/  STG.E desc[UR28][R6.64], R8 ;  /* 0x0000000806007986 */ /* 0x0001e8000c10191c */
[----:B------:R0:W-:Y:S03]  /*5800*/  STG.E desc[UR28][R4.64+0x4], R8 ;  /* 0x0000040804007986 */ /* 0x0001e6000c10191c */
.L_x_389:
[----:B01234-:R-:W-:-:S05]  /*5810*/  @P2 IADD3 R4, PT, PT, R2, UR4, RZ ;  /* 0x0000000402042c10 */ /* 0x01ffca000fffe0ff */
[----:B------:R-:W-:-:S05]  /*5820*/  @P2 IMAD.WIDE.U32 R4, R4, R19, UR6 ;  /* 0x0000000604042e25 */ /* 0x000fca000f8e0013 */
[----:B------:R0:W-:Y:S02]  /*5830*/  @P2 STG.E desc[UR28][R4.64], R8 ;  /* 0x0000000804002986 */ /* 0x0001e4000c10191c */
.L_x_385:
[----:B------:R-:W-:Y:S05]  /*5840*/  BSYNC.RECONVERGENT B1 ;  /* 0x0000000000017941 */ /* 0x000fea0003800200 */
.L_x_384:
        /* <DEDUP_REMOVED lines=9> */
.L_x_393:
[----:B01234-:R-:W-:Y:S01]  /*58e0*/  VIADD R4, R2, UR4 ;  /* 0x0000000402047c36 */ /* 0x01ffe20008000000 */
        /* <DEDUP_REMOVED lines=14> */
.L_x_392:
[----:B------:R-:W-:-:S09]  /*59d0*/  UISETP.NE.AND UP0, UPT, UR32, URZ, UPT ;  /* 0x000000ff2000728c */ /* 0x000fd2000bf05270 */
[----:B------:R-:W-:Y:S05]  /*59e0*/  BRA.U !UP0, `(.L_x_391) ;  /* 0x0000000108847547 */ /* 0x000fea000b800000 */
[----:B------:R-:W-:Y:S01]  /*59f0*/  ISETP.GE.U32.AND P1, PT, R34, 0x3, PT ;  /* 0x000000032200780c */ /* 0x000fe20003f26070 */
[----:B------:R-:W-:-:S12]  /*5a00*/  UISETP.NE.AND UP0, UPT, UR33, URZ, UPT ;  /* 0x000000ff2100728c */ /* 0x000fd8000bf05270 */
[----:B------:R-:W-:Y:S05]  /*5a10*/  @!P1 BRA `(.L_x_394) ;  /* 0x0000000000309947 */ /* 0x000fea0003800000 */
[C---:B------:R-:W-:Y:S01]  /*5a20*/  IADD3 R0, P1, PT, R2.reuse, UR4, RZ ;  /* 0x0000000402007c10 */ /* 0x040fe2000ff3e0ff */
[----:B-1--4-:R-:W-:Y:S01]  /*5a30*/  VIADD R6, R2, UR4 ;  /* 0x0000000402067c36 */ /* 0x012fe20008000000 */
[----:B------:R-:W-:Y:S01]  /*5a40*/  UIADD3 UR4, UPT, UPT, UR4, 0x4, URZ ;  /* 0x0000000404047890 */ /* 0x000fe2000fffe0ff */
[----:B------:R-:W-:Y:S01]  /*5a50*/  IMAD.MOV.U32 R7, RZ, RZ, 0x4 ;  /* 0x00000004ff077424 */ /* 0x000fe200078e00ff */
[----:B0-23--:R-:W-:Y:S02]  /*5a60*/  IADD3.X R5, PT, PT, RZ, RZ, RZ, P1, !PT ;  /* 0x000000ffff057210 */ /* 0x00dfe40000ffe4ff */
[----:B------:R-:W-:Y:S01]  /*5a70*/  LEA R4, P1, R0, UR8, 0x2 ;  /* 0x0000000800047c11 */ /* 0x000fe2000f8210ff */
[----:B------:R-:W-:-:S03]  /*5a80*/  IMAD.WIDE.U32 R6, R6, R7, UR8 ;  /* 0x0000000806067e25 */ /* 0x000fc6000f8e0007 */
[----:B------:R-:W-:Y:S02]  /*5a90*/  LEA.HI.X R5, R0, UR9, R5, 0x2, P1 ;  /* 0x0000000900057c11 */ /* 0x000fe400088f1405 */
[----:B------:R0:W-:Y:S04]  /*5aa0*/  STG.E desc[UR28][R6.64], R8 ;  /* 0x0000000806007986 */ /* 0x0001e8000c10191c */
[----:B------:R0:W-:Y:S04]  /*5ab0*/  STG.E desc[UR28][R4.64+0x4], R8 ;  /* 0x0000040804007986 */ /* 0x0001e8000c10191c */
[----:B------:R0:W-:Y:S04]  /*5ac0*/  STG.E desc[UR28][R4.64+0x8], R8 ;  /* 0x0000080804007986 */ /* 0x0001e8000c10191c */
[----:B------:R0:W-:Y:S02]  /*5ad0*/  STG.E desc[UR28][R4.64+0xc], R8 ;  /* 0x00000c0804007986 */ /* 0x0001e4000c10191c */
.L_x_394:
[----:B------:R-:W-:Y:S05]  /*5ae0*/  BRA.U !UP0, `(.L_x_391) ;  /* 0x0000000108447547 */ /* 0x000fea000b800000 */
[----:B------:R-:W-:Y:S01]  /*5af0*/  ISETP.NE.AND P1, PT, R32, RZ, PT ;  /* 0x000000ff2000720c */ /* 0x000fe20003f25270 */
[----:B------:R-:W-:Y:S01]  /*5b00*/  IMAD.MOV.U32 R19, RZ, RZ, 0x4 ;  /* 0x00000004ff137424 */ /* 0x000fe200078e00ff */
[----:B------:R-:W-:-:S11]  /*5b10*/  ISETP.NE.AND P2, PT, RZ, UR25, PT ;  /* 0x00000019ff007c0c */ /* 0x000fd6000bf45270 */
[----:B------:R-:W-:Y:S05]  /*5b20*/  @!P1 BRA `(.L_x_395) ;  /* 0x0000000000289947 */ /* 0x000fea0003800000 */
[C---:B------:R-:W-:Y:S01]  /*5b30*/  IADD3 R0, P1, PT, R2.reuse, UR4, RZ ;  /* 0x0000000402007c10 */ /* 0x040fe2000ff3e0ff */
[----:B01--4-:R-:W-:Y:S01]  /*5b40*/  VIADD R6, R2, UR4 ;  /* 0x0000000402067c36 */ /* 0x013fe20008000000 */
[----:B------:R-:W-:Y:S01]  /*5b50*/  UIADD3 UR4, UPT, UPT, UR4, 0x2, URZ ;  /* 0x0000000204047890 */ /* 0x000fe2000fffe0ff */
[----:B------:R-:W-:Y:S02]  /*5b60*/  IMAD.MOV.U32 R7, RZ, RZ, 0x4 ;  /* 0x00000004ff077424 */ /* 0x000fe400078e00ff */
[----:B--23--:R-:W-:Y:S01]  /*5b70*/  IMAD.X R5, RZ, RZ, RZ, P1 ;  /* 0x000000ffff057224 */ /* 0x00cfe200008e06ff */
[----:B------:R-:W-:Y:S01]  /*5b80*/  LEA R4, P1, R0, UR8, 0x2 ;  /* 0x0000000800047c11 */ /* 0x000fe2000f8210ff */
[----:B------:R-:W-:-:S03]  /*5b90*/  IMAD.WIDE.U32 R6, R6, R7, UR8 ;  /* 0x0000000806067e25 */ /* 0x000fc6000f8e0007 */
[----:B------:R-:W-:Y:S02]  /*5ba0*/  LEA.HI.X R5, R0, UR9, R5, 0x2, P1 ;  /* 0x0000000900057c11 */ /* 0x000fe400088f1405 */
[----:B------:R0:W-:Y:S04]  /*5bb0*/  STG.E desc[UR28][R6.64], R8 ;  /* 0x0000000806007986 */ /* 0x0001e8000c10191c */
[----:B------:R0:W-:Y:S03]  /*5bc0*/  STG.E desc[UR28][R4.64+0x4], R8 ;  /* 0x0000040804007986 */ /* 0x0001e6000c10191c */
.L_x_395:
[----:B01234-:R-:W-:-:S04]  /*5bd0*/  @P2 VIADD R4, R2, UR4 ;  /* 0x0000000402042c36 */ /* 0x01ffc80008000000 */
[----:B------:R-:W-:-:S05]  /*5be0*/  @P2 IMAD.WIDE.U32 R4, R4, R19, UR8 ;  /* 0x0000000804042e25 */ /* 0x000fca000f8e0013 */
[----:B------:R0:W-:Y:S02]  /*5bf0*/  @P2 STG.E desc[UR28][R4.64], R8 ;  /* 0x0000000804002986 */ /* 0x0001e4000c10191c */
.L_x_391:
[----:B------:R-:W-:Y:S05]  /*5c00*/  BSYNC.RECONVERGENT B1 ;  /* 0x0000000000017941 */ /* 0x000fea0003800200 */
.L_x_390:
        /* <DEDUP_REMOVED lines=9> */
.L_x_399:
        /* <DEDUP_REMOVED lines=15> */
.L_x_398:
[----:B------:R-:W-:-:S09]  /*5d90*/  UISETP.NE.AND UP0, UPT, UR32, URZ, UPT ;  /* 0x000000ff2000728c */ /* 0x000fd2000bf05270 */
[----:B------:R-:W-:Y:S05]  /*5da0*/  BRA.U !UP0, `(.L_x_397) ;  /* 0x0000000108847547 */ /* 0x000fea000b800000 */
[----:B------:R-:W-:Y:S01]  /*5db0*/  ISETP.GE.U32.AND P1, PT, R34, 0x3, PT ;  /* 0x000000032200780c */ /* 0x000fe20003f26070 */
[----:B------:R-:W-:-:S12]  /*5dc0*/  UISETP.NE.AND UP0, UPT, UR33, URZ, UPT ;  /* 0x000000ff2100728c */ /* 0x000fd8000bf05270 */
        /* <DEDUP_REMOVED lines=10> */
[----:B------:R0:W-:Y:S04]  /*5e70*/  STG.E desc[UR28][R4.64+0x4], R8 ;  /* 0x0000040804007986 */ /* 0x0001e8000c10191c */
[----:B------:R0:W-:Y:S04]  /*5e80*/  STG.E desc[UR28][R4.64+0x8], R8 ;  /* 0x0000080804007986 */ /* 0x0001e8000c10191c */
[----:B------:R0:W-:Y:S02]  /*5e90*/  STG.E desc[UR28][R4.64+0xc], R8 ;  /* 0x00000c0804007986 */ /* 0x0001e4000c10191c */
.L_x_400:
[----:B------:R-:W-:Y:S05]  /*5ea0*/  BRA.U !UP0, `(.L_x_397) ;  /* 0x0000000108447547 */ /* 0x000fea000b800000 */
[----:B------:R-:W-:Y:S01]  /*5eb0*/  ISETP.NE.AND P1, PT, R32, RZ, PT ;  /* 0x000000ff2000720c */ /* 0x000fe20003f25270 */
[----:B------:R-:W-:Y:S01]  /*5ec0*/  HFMA2 R19, -RZ, RZ, 0, 2.384185791015625e-07 ;  /* 0x00000004ff137431 */ /* 0x000fe200000001ff */
        /* <DEDUP_REMOVED lines=12> */
.L_x_401:
[----:B01234-:R-:W-:-:S04]  /*5f90*/  @P2 VIADD R4, R2, UR4 ;  /* 0x0000000402042c36 */ /* 0x01ffc80008000000 */
[----:B------:R-:W-:-:S05]  /*5fa0*/  @P2 IMAD.WIDE.U32 R4, R4, R19, UR10 ;  /* 0x0000000a04042e25 */ /* 0x000fca000f8e0013 */
[----:B------:R0:W-:Y:S02]  /*5fb0*/  @P2 STG.E desc[UR28][R4.64], R8 ;  /* 0x0000000804002986 */ /* 0x0001e4000c10191c */
.L_x_397:
[----:B------:R-:W-:Y:S05]  /*5fc0*/  BSYNC.RECONVERGENT B1 ;  /* 0x0000000000017941 */ /* 0x000fea0003800200 */
.L_x_396:
        /* <DEDUP_REMOVED lines=9> */
.L_x_405:
[----:B01234-:R-:W-:Y:S01]  /*6060*/  IADD3 R4, PT, PT, R2, UR4, RZ ;  /* 0x0000000402047c10 */ /* 0x01ffe2000fffe0ff */
[----:B------:R-:W-:Y:S01]  /*6070*/  IMAD.MOV.U32 R5, RZ, RZ, 0x4 ;  /* 0x00000004ff057424 */ /* 0x000fe200078e00ff */
        /* <DEDUP_REMOVED lines=13> */
.L_x_404:
        /* <DEDUP_REMOVED lines=17> */
.L_x_406:
[----:B------:R-:W-:Y:S05]  /*6260*/  BRA.U !UP0, `(.L_x_403) ;  /* 0x0000000108447547 */ /* 0x000fea000b800000 */
[----:B------:R-:W-:Y:S01]  /*6270*/  ISETP.NE.AND P1, PT, R32, RZ, PT ;  /* 0x000000ff2000720c */ /* 0x000fe20003f25270 */
[----:B------:R-:W-:Y:S01]  /*6280*/  IMAD.MOV.U32 R19, RZ, RZ, 0x4 ;  /* 0x00000004ff137424 */ /* 0x000fe200078e00ff */
[----:B------:R-:W-:-:S11]  /*6290*/  ISETP.NE.AND P2, PT, RZ, UR25, PT ;  /* 0x00000019ff007c0c */ /* 0x000fd6000bf45270 */
[----:B------:R-:W-:Y:S05]  /*62a0*/  @!P1 BRA `(.L_x_407) ;  /* 0x0000000000289947 */ /* 0x000fea0003800000 */
[C---:B------:R-:W-:Y:S01]  /*62b0*/  IADD3 R0, P1, PT, R2.reuse, UR4, RZ ;  /* 0x0000000402007c10 */ /* 0x040fe2000ff3e0ff */
[----:B01--4-:R-:W-:Y:S01]  /*62c0*/  IMAD.MOV.U32 R7, RZ, RZ, 0x4 ;  /* 0x00000004ff077424 */ /* 0x013fe200078e00ff */
[----:B------:R-:W-:Y:S01]  /*62d0*/  IADD3 R6, PT, PT, R2, UR4, RZ ;  /* 0x0000000402067c10 */ /* 0x000fe2000fffe0ff */
[----:B------:R-:W-:Y:S02]  /*62e0*/  UIADD3 UR4, UPT, UPT, UR4, 0x2, URZ ;  /* 0x0000000204047890 */ /* 0x000fe4000fffe0ff */
[----:B--23--:R-:W-:Y:S01]  /*62f0*/  IMAD.X R5, RZ, RZ, RZ, P1 ;  /* 0x000000ffff057224 */ /* 0x00cfe200008e06ff */
[----:B------:R-:W-:Y:S01]  /*6300*/  LEA R4, P1, R0, UR12, 0x2 ;  /* 0x0000000c00047c11 */ /* 0x000fe2000f8210ff */
[----:B------:R-:W-:-:S03]  /*6310*/  IMAD.WIDE.U32 R6, R6, R7, UR12 ;  /* 0x0000000c06067e25 */ /* 0x000fc6000f8e0007 */
[----:B------:R-:W-:Y:S02]  /*6320*/  LEA.HI.X R5, R0, UR13, R5, 0x2, P1 ;  /* 0x0000000d00057c11 */ /* 0x000fe400088f1405 */
[----:B------:R0:W-:Y:S04]  /*6330*/  STG.E desc[UR28][R6.64], R8 ;  /* 0x0000000806007986 */ /* 0x0001e8000c10191c */
[----:B------:R0:W-:Y:S03]  /*6340*/  STG.E desc[UR28][R4.64+0x4], R8 ;  /* 0x0000040804007986 */ /* 0x0001e6000c10191c */
.L_x_407:
[----:B01234-:R-:W-:-:S04]  /*6350*/  @P2 VIADD R4, R2, UR4 ;  /* 0x0000000402042c36 */ /* 0x01ffc80008000000 */
[----:B------:R-:W-:-:S05]  /*6360*/  @P2 IMAD.WIDE.U32 R4, R4, R19, UR12 ;  /* 0x0000000c04042e25 */ /* 0x000fca000f8e0013 */
[----:B------:R0:W-:Y:S02]  /*6370*/  @P2 STG.E desc[UR28][R4.64], R8 ;  /* 0x0000000804002986 */ /* 0x0001e4000c10191c */
.L_x_403:
[----:B------:R-:W-:Y:S05]  /*6380*/  BSYNC.RECONVERGENT B1 ;  /* 0x0000000000017941 */ /* 0x000fea0003800200 */
.L_x_402:
        /* <DEDUP_REMOVED lines=9> */
.L_x_411:
        /* <DEDUP_REMOVED lines=15> */
.L_x_410:
        /* <DEDUP_REMOVED lines=17> */
.L_x_412:
[----:B------:R-:W-:Y:S05]  /*6620*/  BRA.U !UP0, `(.L_x_409) ;  /* 0x0000000108447547 */ /* 0x000fea000b800000 */
[----:B------:R-:W-:Y:S01]  /*6630*/  ISETP.NE.AND P1, PT, R32, RZ, PT ;  /* 0x000000ff2000720c */ /* 0x000fe20003f25270 */
[----:B------:R-:W-:Y:S01]  /*6640*/  IMAD.MOV.U32 R19, RZ, RZ, 0x4 ;  /* 0x00000004ff137424 */ /* 0x000fe200078e00ff */
[----:B------:R-:W-:-:S11]  /*6650*/  ISETP.NE.AND P2, PT, RZ, UR25, PT ;  /* 0x00000019ff007c0c */ /* 0x000fd6000bf45270 */
[----:B------:R-:W-:Y:S05]  /*6660*/  @!P1 BRA `(.L_x_413) ;  /* 0x0000000000289947 */ /* 0x000fea0003800000 */
[C---:B------:R-:W-:Y:S01]  /*6670*/  IADD3 R0, P1, PT, R2.reuse, UR4, RZ ;  /* 0x0000000402007c10 */ /* 0x040fe2000ff3e0ff */
[----:B01--4-:R-:W-:Y:S01]  /*6680*/  VIADD R6, R2, UR4 ;  /* 0x0000000402067c36 */ /* 0x013fe20008000000 */
[----:B------:R-:W-:Y:S01]  /*6690*/  MOV R7, 0x4 ;  /* 0x0000000400077802 */ /* 0x000fe20000000f00 */
[----:B------:R-:W-:Y:S02]  /*66a0*/  UIADD3 UR4, UPT, UPT, UR4, 0x2, URZ ;  /* 0x0000000204047890 */ /* 0x000fe4000fffe0ff */
[----:B--23--:R-:W-:Y:S01]  /*66b0*/  IMAD.X R5, RZ, RZ, RZ, P1 ;  /* 0x000000ffff057224 */ /* 0x00cfe200008e06ff */
[----:B------:R-:W-:Y:S01]  /*66c0*/  LEA R4, P1, R0, UR14, 0x2 ;  /* 0x0000000e00047c11 */ /* 0x000fe2000f8210ff */
[----:B------:R-:W-:-:S03]  /*66d0*/  IMAD.WIDE.U32 R6, R6, R7, UR14 ;  /* 0x0000000e06067e25 */ /* 0x000fc6000f8e0007 */
[----:B------:R-:W-:Y:S02]  /*66e0*/  LEA.HI.X R5, R0, UR15, R5, 0x2, P1 ;  /* 0x0000000f00057c11 */ /* 0x000fe400088f1405 */
[----:B------:R0:W-:Y:S04]  /*66f0*/  STG.E desc[UR28][R6.64], R8 ;  /* 0x0000000806007986 */ /* 0x0001e8000c10191c */
[----:B------:R0:W-:Y:S03]  /*6700*/  STG.E desc[UR28][R4.64+0x4], R8 ;  /* 0x0000040804007986 */ /* 0x0001e6000c10191c */
.L_x_413:
[----:B01234-:R-:W-:-:S04]  /*6710*/  @P2 VIADD R4, R2, UR4 ;  /* 0x0000000402042c36 */ /* 0x01ffc80008000000 */
[----:B------:R-:W-:-:S05]  /*6720*/  @P2 IMAD.WIDE.U32 R4, R4, R19, UR14 ;  /* 0x0000000e04042e25 */ /* 0x000fca000f8e0013 */
[----:B------:R0:W-:Y:S02]  /*6730*/  @P2 STG.E desc[UR28][R4.64], R8 ;  /* 0x0000000804002986 */ /* 0x0001e4000c10191c */
.L_x_409:
[----:B------:R-:W-:Y:S05]  /*6740*/  BSYNC.RECONVERGENT B1 ;  /* 0x0000000000017941 */ /* 0x000fea0003800200 */
.L_x_408:
        /* <DEDUP_REMOVED lines=9> */
.L_x_417:
        /* <DEDUP_REMOVED lines=15> */
.L_x_416:
[----:B------:R-:W-:-:S09]  /*68d0*/  UISETP.NE.AND UP0, UPT, UR32, URZ, UPT ;  /* 0x000000ff2000728c */ /* 0x000fd2000bf05270 */
[----:B------:R-:W-:Y:S05]  /*68e0*/  BRA.U !UP0, `(.L_x_415) ;  /* 0x0000000108847547 */ /* 0x000fea000b800000 */
[----:B------:R-:W-:Y:S01]  /*68f0*/  ISETP.GE.U32.AND P1, PT, R34, 0x3, PT ;  /* 0x000000032200780c */ /* 0x000fe20003f26070 */
[----:B------:R-:W-:-:S12]  /*6900*/  UISETP.NE.AND UP0, UPT, UR33, URZ, UPT ;  /* 0x000000ff2100728c */ /* 0x000fd8000bf05270 */
        /* <DEDUP_REMOVED lines=13> */
.L_x_418:
        /* <DEDUP_REMOVED lines=8> */
[----:B------:R-:W-:Y:S01]  /*6a60*/  IMAD.MOV.U32 R7, RZ, RZ, 0x4 ;  /* 0x00000004ff077424 */ /* 0x000fe200078e00ff */
[----:B--23--:R-:W-:Y:S02]  /*6a70*/  IADD3.X R5, PT, PT, RZ, RZ, RZ, P1, !PT ;  /* 0x000000ffff057210 */ /* 0x00cfe40000ffe4ff */
[----:B------:R-:W-:Y:S01]  /*6a80*/  LEA R4, P1, R0, UR16, 0x2 ;  /* 0x0000001000047c11 */ /* 0x000fe2000f8210ff */
[----:B------:R-:W-:-:S03]  /*6a90*/  IMAD.WIDE.U32 R6, R6, R7, UR16 ;  /* 0x0000001006067e25 */ /* 0x000fc6000f8e0007 */
[----:B------:R-:W-:Y:S02]  /*6aa0*/  LEA.HI.X R5, R0, UR17, R5, 0x2, P1 ;  /* 0x0000001100057c11 */ /* 0x000fe400088f1405 */
[----:B------:R0:W-:Y:S04]  /*6ab0*/  STG.E desc[UR28][R6.64], R8 ;  /* 0x0000000806007986 */ /* 0x0001e8000c10191c */
[----:B------:R0:W-:Y:S03]  /*6ac0*/  STG.E desc[UR28][R4.64+0x4], R8 ;  /* 0x0000040804007986 */ /* 0x0001e6000c10191c */
.L_x_419:
[----:B01234-:R-:W-:-:S04]  /*6ad0*/  @P2 VIADD R4, R2, UR4 ;  /* 0x0000000402042c36 */ /* 0x01ffc80008000000 */
[----:B------:R-:W-:-:S05]  /*6ae0*/  @P2 IMAD.WIDE.U32 R4, R4, R19, UR16 ;  /* 0x0000001004042e25 */ /* 0x000fca000f8e0013 */
[----:B------:R0:W-:Y:S02]  /*6af0*/  @P2 STG.E desc[UR28][R4.64], R8 ;  /* 0x0000000804002986 */ /* 0x0001e4000c10191c */
.L_x_415:
[----:B------:R-:W-:Y:S05]  /*6b00*/  BSYNC.RECONVERGENT B1 ;  /* 0x0000000000017941 */ /* 0x000fea0003800200 */
.L_x_414:
        /* <DEDUP_REMOVED lines=9> */
.L_x_423:
        /* <DEDUP_REMOVED lines=15> */
.L_x_422:
[----:B------:R-:W-:-:S09]  /*6c90*/  UISETP.NE.AND UP0, UPT, UR32, URZ, UPT ;  /* 0x000000ff2000728c */ /* 0x000fd2000bf05270 */
[----:B------:R-:W-:Y:S05]  /*6ca0*/  BRA.U !UP0, `(.L_x_421) ;  /* 0x0000000108847547 */ /* 0x000fea000b800000 */
[----:B------:R-:W-:Y:S01]  /*6cb0*/  ISETP.GE.U32.AND P1, PT, R34, 0x3, PT ;  /* 0x000000032200780c */ /* 0x000fe20003f26070 */
[----:B------:R-:W-:-:S12]  /*6cc0*/  UISETP.NE.AND UP0, UPT, UR33, URZ, UPT ;  /* 0x000000ff2100728c */ /* 0x000fd8000bf05270 */
[----:B------:R-:W-:Y:S05]  /*6cd0*/  @!P1 BRA `(.L_x_424) ;  /* 0x0000000000309947 */ /* 0x000fea0003800000 */
[----:B01--4-:R-:W-:Y:S01]  /*6ce0*/  HFMA2 R7, -RZ, RZ, 0, 2.384185791015625e-07 ;  /* 0x00000004ff077431 */ /* 0x013fe200000001ff */
[C---:B------:R-:W-:Y:S01]  /*6cf0*/  IADD3 R0, P1, PT, R2.reuse, UR4, RZ ;  /* 0x0000000402007c10 */ /* 0x040fe2000ff3e0ff */
[----:B------:R-:W-:Y:S01]  /*6d00*/  VIADD R6, R2, UR4 ;  /* 0x0000000402067c36 */ /* 0x000fe20008000000 */
[----:B------:R-:W-:-:S03]  /*6d10*/  UIADD3 UR4, UPT, UPT, UR4, 0x4, URZ ;  /* 0x0000000404047890 */ /* 0x000fc6000fffe0ff */
        /* <DEDUP_REMOVED lines=8> */
.L_x_424:
        /* <DEDUP_REMOVED lines=15> */
.L_x_425:
[----:B01234-:R-:W-:-:S05]  /*6e90*/  @P2 IADD3 R4, PT, PT, R2, UR4, RZ ;  /* 0x0000000402042c10 */ /* 0x01ffca000fffe0ff */
[----:B------:R-:W-:-:S05]  /*6ea0*/  @P2 IMAD.WIDE.U32 R4, R4, R19, UR18 ;  /* 0x0000001204042e25 */ /* 0x000fca000f8e0013 */
[----:B------:R0:W-:Y:S02]  /*6eb0*/  @P2 STG.E desc[UR28][R4.64], R8 ;  /* 0x0000000804002986 */ /* 0x0001e4000c10191c */
.L_x_421:
[----:B------:R-:W-:Y:S05]  /*6ec0*/  BSYNC.RECONVERGENT B1 ;  /* 0x0000000000017941 */ /* 0x000fea0003800200 */
.L_x_420:
[----:B------:R-:W-:Y:S01]  /*6ed0*/  ISETP.NE.OR P0, PT, R31, RZ, !P0 ;  /* 0x000000ff1f00720c */ /* 0x000fe20004705670 */
[----:B------:R-:W-:-:S12]  /*6ee0*/  BSSY.RECONVERGENT B1, `(.L_x_426) ;  /* 0x000003a000017945 */ /* 0x000fd80003800200 */
[----:B------:R-:W-:Y:S05]  /*6ef0*/  @P0 BRA `(.L_x_427) ;  /* 0x0000000000e00947 */ /* 0x000fea0003800000 */
[----:B------:R-:W-:Y:S01]  /*6f00*/  IMAD.U32 R0, RZ, RZ, UR30 ;  /* 0x0000001eff007e24 */ /* 0x000fe2000f8e00ff */
[----:B------:R-:W-:Y:S01]  /*6f10*/  UMOV UR4, URZ ;  /* 0x000000ff00047c82 */ /* 0x000fe20008000000 */
[----:B01--4-:R-:W-:-:S03]  /*6f20*/  IMAD R6, R38, R3, RZ ;  /* 0x0000000326067224 */ /* 0x013fc600078e02ff */
[----:B------:R-:W-:-:S13]  /*6f30*/  ISETP.GE.U32.AND P0, PT, R0, 0x7, PT ;  /* 0x000000070000780c */ /* 0x000fda0003f06070 */
[----:B------:R-:W-:Y:S05]  /*6f40*/  @!P0 BRA `(.L_x_428) ;  /* 0x0000000000408947 */ /* 0x000fea0003800000 */
[----:B------:R-:W-:-:S05]  /*6f50*/  UMOV UR4, URZ ;  /* 0x000000ff00047c82 */ /* 0x000fca0008000000 */
.L_x_429:
        /* <DEDUP_REMOVED lines=15> */
.L_x_428:
[----:B------:R-:W-:-:S09]  /*7050*/  UISETP.NE.AND UP0, UPT, UR32, URZ, UPT ;  /* 0x000000ff2000728c */ /* 0x000fd2000bf05270 */
[----:B------:R-:W-:Y:S05]  /*7060*/  BRA.U !UP0, `(.L_x_427) ;  /* 0x0000000108847547 */ /* 0x000fea000b800000 */
[----:B------:R-:W-:Y:S01]  /*7070*/  ISETP.GE.U32.AND P0, PT, R34, 0x3, PT ;  /* 0x000000032200780c */ /* 0x000fe20003f06070 */
[----:B------:R-:W-:-:S12]  /*7080*/  UISETP.NE.AND UP0, UPT, UR33, URZ, UPT ;  /* 0x000000ff2100728c */ /* 0x000fd8000bf05270 */
[----:B------:R-:W-:Y:S05]  /*7090*/  @!P0 BRA `(.L_x_430) ;  /* 0x0000000000308947 */ /* 0x000fea0003800000 */
[C---:B------:R-:W-:Y:S01]  /*70a0*/  IADD3 R0, P0, PT, R6.reuse, UR4, RZ ;  /* 0x0000000406007c10 */ /* 0x040fe2000ff1e0ff */
[----:B--23--:R-:W-:Y:S01]  /*70b0*/  VIADD R4, R6, UR4 ;  /* 0x0000000406047c36 */ /* 0x00cfe20008000000 */
[----:B------:R-:W-:Y:S01]  /*70c0*/  UIADD3 UR4, UPT, UPT, UR4, 0x4, URZ ;  /* 0x0000000404047890 */ /* 0x000fe2000fffe0ff */
[----:B------:R-:W-:Y:S01]  /*70d0*/  IMAD.MOV.U32 R5, RZ, RZ, 0x4 ;  /* 0x00000004ff057424 */ /* 0x000fe200078e00ff */
[----:B0-----:R-:W-:Y:S02]  /*70e0*/  IADD3.X R3, PT, PT, RZ, RZ, RZ, P0, !PT ;  /* 0x000000ffff037210 */ /* 0x001fe400007fe4ff */
[----:B------:R-:W-:Y:S01]  /*70f0*/  LEA R2, P0, R0, UR20, 0x2 ;  /* 0x0000001400027c11 */ /* 0x000fe2000f8010ff */
[----:B------:R-:W-:-:S03]  /*7100*/  IMAD.WIDE.U32 R4, R4, R5, UR20 ;  /* 0x0000001404047e25 */ /* 0x000fc6000f8e0005 */
[----:B------:R-:W-:Y:S02]  /*7110*/  LEA.HI.X R3, R0, UR21, R3, 0x2, P0 ;  /* 0x0000001500037c11 */ /* 0x000fe400080f1403 */
[----:B------:R1:W-:Y:S04]  /*7120*/  STG.E desc[UR28][R4.64], R8 ;  /* 0x0000000804007986 */ /* 0x0003e8000c10191c */
[----:B------:R1:W-:Y:S04]  /*7130*/  STG.E desc[UR28][R2.64+0x4], R8 ;  /* 0x0000040802007986 */ /* 0x0003e8000c10191c */
[----:B------:R1:W-:Y:S04]  /*7140*/  STG.E desc[UR28][R2.64+0x8], R8 ;  /* 0x0000080802007986 */ /* 0x0003e8000c10191c */
[----:B------:R1:W-:Y:S02]  /*7150*/  STG.E desc[UR28][R2.64+0xc], R8 ;  /* 0x00000c0802007986 */ /* 0x0003e4000c10191c */
.L_x_430:
[----:B------:R-:W-:Y:S05]  /*7160*/  BRA.U !UP0, `(.L_x_427) ;  /* 0x0000000108447547 */ /* 0x000fea000b800000 */
[----:B------:R-:W-:Y:S01]  /*7170*/  ISETP.NE.AND P0, PT, R32, RZ, PT ;  /* 0x000000ff2000720c */ /* 0x000fe20003f05270 */
[----:B------:R-:W-:Y:S01]  /*7180*/  IMAD.MOV.U32 R7, RZ, RZ, 0x4 ;  /* 0x00000004ff077424 */ /* 0x000fe200078e00ff */
[----:B------:R-:W-:-:S11]  /*7190*/  ISETP.NE.AND P1, PT, RZ, UR25, PT ;  /* 0x00000019ff007c0c */ /* 0x000fd6000bf25270 */
[----:B------:R-:W-:Y:S05]  /*71a0*/  @!P0 BRA `(.L_x_431) ;  /* 0x0000000000288947 */ /* 0x000fea0003800000 */
[C---:B------:R-:W-:Y:S01]  /*71b0*/  IADD3 R0, P0, PT, R6.reuse, UR4, RZ ;  /* 0x0000000406007c10 */ /* 0x040fe2000ff1e0ff */
[----:B-123--:R-:W-:Y:S01]  /*71c0*/  VIADD R4, R6, UR4 ;  /* 0x0000000406047c36 */ /* 0x00efe20008000000 */
[----:B------:R-:W-:Y:S01]  /*71d0*/  UIADD3 UR4, UPT, UPT, UR4, 0x2, URZ ;  /* 0x0000000204047890 */ /* 0x000fe2000fffe0ff */
[----:B------:R-:W-:Y:S02]  /*71e0*/  IMAD.MOV.U32 R5, RZ, RZ, 0x4 ;  /* 0x00000004ff057424 */ /* 0x000fe400078e00ff */
[----:B0-----:R-:W-:Y:S01]  /*71f0*/  IMAD.X R3, RZ, RZ, RZ, P0 ;  /* 0x000000ffff037224 */ /* 0x001fe200000e06ff */
[----:B------:R-:W-:Y:S01]  /*7200*/  LEA R2, P0, R0, UR20, 0x2 ;  /* 0x0000001400027c11 */ /* 0x000fe2000f8010ff */
[----:B------:R-:W-:-:S03]  /*7210*/  IMAD.WIDE.U32 R4, R4, R5, UR20 ;  /* 0x0000001404047e25 */ /* 0x000fc6000f8e0005 */
[----:B------:R-:W-:Y:S02]  /*7220*/  LEA.HI.X R3, R0, UR21, R3, 0x2, P0 ;  /* 0x0000001500037c11 */ /* 0x000fe400080f1403 */
[----:B------:R4:W-:Y:S04]  /*7230*/  STG.E desc[UR28][R4.64], R8 ;  /* 0x0000000804007986 */ /* 0x0009e8000c10191c */
[----:B------:R4:W-:Y:S03]  /*7240*/  STG.E desc[UR28][R2.64+0x4], R8 ;  /* 0x0000040802007986 */ /* 0x0009e6000c10191c */
.L_x_431:
[----:B01--4-:R-:W-:-:S04]  /*7250*/  @P1 VIADD R2, R6, UR4 ;  /* 0x0000000406021c36 */ /* 0x013fc80008000000 */
[----:B------:R-:W-:-:S05]  /*7260*/  @P1 IMAD.WIDE.U32 R2, R2, R7, UR20 ;  /* 0x0000001402021e25 */ /* 0x000fca000f8e0007 */
[----:B------:R0:W-:Y:S02]  /*7270*/  @P1 STG.E desc[UR28][R2.64], R8 ;  /* 0x0000000802001986 */ /* 0x0001e4000c10191c */
.L_x_427:
[----:B------:R-:W-:Y:S05]  /*7280*/  BSYNC.RECONVERGENT B1 ;  /* 0x0000000000017941 */ /* 0x000fea0003800200 */
.L_x_426:
        /* <DEDUP_REMOVED lines=12> */
[----:B------:R-:W-:Y:S02]  /*7350*/  LEA.HI.X R3, R0, UR35, R3, 0x2, P0 ;  /* 0x0000002300037c11 */ /* 0x000fe400080f1403 */
[----:B0-----:R-:W-:-:S03]  /*7360*/  IADD3 R38, PT, PT, R38, UR4, RZ ;  /* 0x0000000426267c10 */ /* 0x001fc6000fffe0ff */
[----:B------:R0:W-:Y:S01]  /*7370*/  STG.E desc[UR28][R2.64], R15 ;  /* 0x0000000f02007986 */ /* 0x0001e2000c10191c */
[----:B------:R-:W-:-:S13]  /*7380*/  ISETP.GE.AND P0, PT, R38, R5, PT ;  /* 0x000000052600720c */ /* 0x000fda0003f06270 */
[----:B0-----:R-:W-:Y:S05]  /*7390*/  @!P0 BRA `(.L_x_432) ;  /* 0xffffff8c00d08947 */ /* 0x001fea000383ffff */
[----:B------:R-:W-:Y:S05]  /*73a0*/  BSYNC.RECONVERGENT B0 ;  /* 0x0000000000007941 */ /* 0x000fea0003800200 */
.L_x_292:
[----:B------:R-:W-:Y:S05]  /*73b0*/  EXIT ;  /* 0x000000000000794d */ /* 0x000fea0003800000 */
        .weak           $__internal_1_$__cuda_sm20_div_rn_f64_full
        .type           $__internal_1_$__cuda_sm20_div_rn_f64_full,@function
        .size           $__internal_1_$__cuda_sm20_div_rn_f64_full,($__internal_2_$__cuda_sm20_sqrt_rn_f32_slowpath - $__internal_1_$__cuda_sm20_div_rn_f64_full)
$__internal_1_$__cuda_sm20_div_rn_f64_full:
[----:B------:R-:W-:Y:S01]  /*73c0*/  IMAD.MOV.U32 R19, RZ, RZ, 0x3ff921fb ;  /* 0x3ff921fbff137424 */ /* 0x000fe200078e00ff */
[C---:B------:R-:W-:Y:S01]  /*73d0*/  FSETP.GEU.AND P1, PT, |R21|.reuse, 1.469367938527859385e-39, PT ;  /* 0x001000001500780b */ /* 0x040fe20003f2e200 */
[----:B------:R-:W-:Y:S01]  /*73e0*/  IMAD.MOV.U32 R18, RZ, RZ, 0x54524550 ;  /* 0x54524550ff127424 */ /* 0x000fe200078e00ff */
[----:B------:R-:W-:Y:S01]  /*73f0*/  LOP3.LUT R4, R21, 0x7ff00000, RZ, 0xc0, !PT ;  /* 0x7ff0000015047812 */ /* 0x000fe200078ec0ff */
[----:B------:R-:W0:Y:S01]  /*7400*/  MUFU.RCP64H R23, R19 ;  /* 0x0000001300177308 */ /* 0x000e220000001800 */
[----:B------:R-:W-:Y:S01]  /*7410*/  IMAD.MOV.U32 R22, RZ, RZ, 0x1 ;  /* 0x00000001ff167424 */ /* 0x000fe200078e00ff */
[----:B------:R-:W-:Y:S01]  /*7420*/  BSSY.RECONVERGENT B2, `(.L_x_433) ;  /* 0x0000045000027945 */ /* 0x000fe20003800200 */
[----:B------:R-:W-:Y:S01]  /*7430*/  IMAD.MOV.U32 R2, RZ, RZ, 0x1ca00000 ;  /* 0x1ca00000ff027424 */ /* 0x000fe200078e00ff */
[----:B------:R-:W-:Y:S01]  /*7440*/  ISETP.GE.U32.AND P0, PT, R4, 0x40000000, PT ;  /* 0x400000000400780c */ /* 0x000fe20003f06070 */
[----:B------:R-:W-:Y:S02]  /*7450*/  IMAD.MOV.U32 R42, RZ, RZ, R4 ;  /* 0x000000ffff2a7224 */ /* 0x000fe400078e0004 */
[----:B------:R-:W-:Y:S01]  /*7460*/  IMAD.MOV.U32 R39, RZ, RZ, 0x40000000 ;  /* 0x40000000ff277424 */ /* 0x000fe200078e00ff */
[----:B------:R-:W-:-:S03]  /*7470*/  SEL R2, R2, 0x63400000, !P0 ;  /* 0x6340000002027807 */ /* 0x000fc60004000000 */
[----:B------:R-:W-:Y:S01]  /*7480*/  VIADD R41, R39, 0xffffffff ;  /* 0xffffffff27297836 */ /* 0x000fe20000000000 */
[----:B------:R-:W-:-:S04]  /*7490*/  @!P1 LOP3.LUT R26, R2, 0x80000000, R21, 0xf8, !PT ;  /* 0x80000000021a9812 */ /* 0x000fc800078ef815 */
[----:B------:R-:W-:Y:S01]  /*74a0*/  @!P1 LOP3.LUT R27, R26, 0x100000, RZ, 0xfc, !PT ;  /* 0x001000001a1b9812 */ /* 0x000fe200078efcff */
[----:B0-----:R-:W-:Y:S01]  /*74b0*/  DFMA R24, R22, -R18, 1 ;  /* 0x3ff000001618742b */ /* 0x001fe20000000812 */
[----:B------:R-:W-:-:S07]  /*74c0*/  @!P1 MOV R26, RZ ;  /* 0x000000ff001a9202 */ /* 0x000fce0000000f00 */
[----:B------:R-:W-:-:S08]  /*74d0*/  DFMA R24, R24, R24, R24 ;  /* 0x000000181818722b */ /* 0x000fd00000000018 */
[----:B------:R-:W-:Y:S01]  /*74e0*/  DFMA R24, R22, R24, R22 ;  /* 0x000000181618722b */ /* 0x000fe20000000016 */
[----:B------:R-:W-:Y:S01]  /*74f0*/  LOP3.LUT R23, R2, 0x800fffff, R21, 0xf8, !PT ;  /* 0x800fffff02177812 */ /* 0x000fe200078ef815 */
[----:B------:R-:W-:-:S06]  /*7500*/  IMAD.MOV.U32 R22, RZ, RZ, R20 ;  /* 0x000000ffff167224 */ /* 0x000fcc00078e0014 */
[----:B------:R-:W-:Y:S02]  /*7510*/  DFMA R28, R24, -R18, 1 ;  /* 0x3ff00000181c742b */ /* 0x000fe40000000812 */
[----:B------:R-:W-:-:S06]  /*7520*/  @!P1 DFMA R22, R22, 2, -R26 ;  /* 0x400000001616982b */ /* 0x000fcc000000081a */
[----:B------:R-:W-:-:S04]  /*7530*/  DFMA R28, R24, R28, R24 ;  /* 0x0000001c181c722b */ /* 0x000fc80000000018 */
[----:B------:R-:W-:-:S04]  /*7540*/  @!P1 LOP3.LUT R42, R23, 0x7ff00000, RZ, 0xc0, !PT ;  /* 0x7ff00000172a9812 */ /* 0x000fc800078ec0ff */
[----:B------:R-:W-:Y:S01]  /*7550*/  DMUL R24, R28, R22 ;  /* 0x000000161c187228 */ /* 0x000fe20000000000 */
[----:B------:R-:W-:-:S05]  /*7560*/  VIADD R26, R42, 0xffffffff ;  /* 0xffffffff2a1a7836 */ /* 0x000fca0000000000 */
[----:B------:R-:W-:Y:S02]  /*7570*/  ISETP.GT.U32.AND P0, PT, R26, 0x7feffffe, PT ;  /* 0x7feffffe1a00780c */ /* 0x000fe40003f04070 */
[----:B------:R-:W-:Y:S02]  /*7580*/  DFMA R26, R24, -R18, R22 ;  /* 0x80000012181a722b */ /* 0x000fe40000000016 */
[----:B------:R-:W-:-:S06]  /*7590*/  ISETP.GT.U32.OR P0, PT, R41, 0x7feffffe, P0 ;  /* 0x7feffffe2900780c */ /* 0x000fcc0000704470 */
[----:B------:R-:W-:-:S07]  /*75a0*/  DFMA R26, R28, R26, R24 ;  /* 0x0000001a1c1a722b */ /* 0x000fce0000000018 */
[----:B------:R-:W-:Y:S05]  /*75b0*/  @P0 BRA `(.L_x_434) ;  /* 0x0000000000680947 */ /* 0x000fea0003800000 */
[----:B------:R-:W-:Y:S02]  /*75c0*/  IMAD.MOV.U32 R21, RZ, RZ, 0x40000000 ;  /* 0x40000000ff157424 */ /* 0x000fe400078e00ff */
[----:B------:R-:W-:-:S03]  /*75d0*/  IMAD.MOV.U32 R20, RZ, RZ, RZ ;  /* 0x000000ffff147224 */ /* 0x000fc600078e00ff */
[----:B------:R-:W-:-:S04]  /*75e0*/  VIADDMNMX R4, R4, -R21, 0xb9600000, !PT ;  /* 0xb960000004047446 */ /* 0x000fc80007800915 */
[----:B------:R-:W-:-:S04]  /*75f0*/  VIMNMX R21, PT, PT, R4, 0x46a00000, PT ;  /* 0x46a0000004157848 */ /* 0x000fc80003fe0100 */
[----:B------:R-:W-:-:S05]  /*7600*/  IADD3 R2, PT, PT, -R2, R21, RZ ;  /* 0x0000001502027210 */ /* 0x000fca0007ffe1ff */
[----:B------:R-:W-:-:S06]  /*7610*/  VIADD R21, R2, 0x7fe00000 ;  /* 0x7fe0000002157836 */ /* 0x000fcc0000000000 */
[----:B------:R-:W-:-:S10]  /*7620*/  DMUL R24, R26, R20 ;  /* 0x000000141a187228 */ /* 0x000fd40000000000 */
[----:B------:R-:W-:-:S13]  /*7630*/  FSETP.GTU.AND P0, PT, |R25|, 1.469367938527859385e-39, PT ;  /* 0x001000001900780b */ /* 0x000fda0003f0c200 */
[----:B------:R-:W-:Y:S05]  /*7640*/  @P0 BRA `(.L_x_435) ;  /* 0x0000000000880947 */ /* 0x000fea0003800000 */
[----:B------:R-:W-:Y:S01]  /*7650*/  DFMA R18, R26, -R18, R22 ;  /* 0x800000121a12722b */ /* 0x000fe20000000016 */
[----:B------:R-:W-:-:S09]  /*7660*/  IMAD.MOV.U32 R20, RZ, RZ, RZ ;  /* 0x000000ffff147224 */ /* 0x000fd200078e00ff */
[C---:B------:R-:W-:Y:S02]  /*7670*/  FSETP.NEU.AND P0, PT, R19.reuse, RZ, PT ;  /* 0x000000ff1300720b */ /* 0x040fe40003f0d000 */
[----:B------:R-:W-:-:S04]  /*7680*/  LOP3.LUT R4, R19, 0x400921fb, RZ, 0x3c, !PT ;  /* 0x400921fb13047812 */ /* 0x000fc800078e3cff */
[----:B------:R-:W-:-:S04]  /*7690*/  LOP3.LUT R23, R4, 0x80000000, RZ, 0xc0, !PT ;  /* 0x8000000004177812 */ /* 0x000fc800078ec0ff */
[----:B------:R-:W-:-:S03]  /*76a0*/  LOP3.LUT R21, R23, R21, RZ, 0xfc, !PT ;  /* 0x0000001517157212 */ /* 0x000fc600078efcff */
[----:B------:R-:W-:Y:S05]  /*76b0*/  @!P0 BRA `(.L_x_435) ;  /* 0x00000000006c8947 */ /* 0x000fea0003800000 */
[----:B------:R-:W-:Y:S01]  /*76c0*/  IMAD.MOV R19, RZ, RZ, -R2 ;  /* 0x000000ffff137224 */ /* 0x000fe200078e0a02 */
[----:B------:R-:W-:Y:S01]  /*76d0*/  DMUL.RP R20, R26, R20 ;  /* 0x000000141a147228 */ /* 0x000fe20000008000 */
[----:B------:R-:W-:-:S06]  /*76e0*/  IMAD.MOV.U32 R18, RZ, RZ, RZ ;  /* 0x000000ffff127224 */ /* 0x000fcc00078e00ff */
[----:B------:R-:W-:-:S03]  /*76f0*/  DFMA R18, R24, -R18, R26 ;  /* 0x800000121812722b */ /* 0x000fc6000000001a */
[----:B------:R-:W-:-:S03]  /*7700*/  LOP3.LUT R23, R21, R23, RZ, 0x3c, !PT ;  /* 0x0000001715177212 */ /* 0x000fc600078e3cff */
[----:B------:R-:W-:-:S04]  /*7710*/  IADD3 R18, PT, PT, -R2, -0x43300000, RZ ;  /* 0xbcd0000002127810 */ /* 0x000fc80007ffe1ff */
[----:B------:R-:W-:-:S04]  /*7720*/  FSETP.NEU.AND P0, PT, |R19|, R18, PT ;  /* 0x000000121300720b */ /* 0x000fc80003f0d200 */
[----:B------:R-:W-:Y:S02]  /*7730*/  FSEL R24, R20, R24, !P0 ;  /* 0x0000001814187208 */ /* 0x000fe40004000000 */
[----:B------:R-:W-:Y:S01]  /*7740*/  FSEL R25, R23, R25, !P0 ;  /* 0x0000001917197208 */ /* 0x000fe20004000000 */
[----:B------:R-:W-:Y:S06]  /*7750*/  BRA `(.L_x_435) ;  /* 0x0000000000447947 */ /* 0x000fec0003800000 */
.L_x_434:
[----:B------:R-:W-:-:S14]  /*7760*/  DSETP.NAN.AND P0, PT, R20, R20, PT ;  /* 0x000000141400722a */ /* 0x000fdc0003f08000 */
[----:B------:R-:W-:Y:S05]  /*7770*/  @P0 BRA `(.L_x_436) ;  /* 0x0000000000340947 */ /* 0x000fea0003800000 */
[----:B------:R-:W-:Y:S01]  /*7780*/  ISETP.NE.AND P0, PT, R42, R39, PT ;  /* 0x000000272a00720c */ /* 0x000fe20003f05270 */
[----:B------:R-:W-:Y:S01]  /*7790*/  IMAD.MOV.U32 R25, RZ, RZ, -0x80000 ;  /* 0xfff80000ff197424 */ /* 0x000fe200078e00ff */
[----:B------:R-:W-:-:S11]  /*77a0*/  MOV R24, 0x0 ;  /* 0x0000000000187802 */ /* 0x000fd60000000f00 */
[----:B------:R-:W-:Y:S05]  /*77b0*/  @!P0 BRA `(.L_x_435) ;  /* 0x00000000002c8947 */ /* 0x000fea0003800000 */
[----:B------:R-:W-:Y:S02]  /*77c0*/  ISETP.NE.AND P0, PT, R42, 0x7ff00000, PT ;  /* 0x7ff000002a00780c */ /* 0x000fe40003f05270 */
[----:B------:R-:W-:Y:S02]  /*77d0*/  LOP3.LUT R20, R21, 0x400921fb, RZ, 0x3c, !PT ;  /* 0x400921fb15147812 */ /* 0x000fe400078e3cff */
[----:B------:R-:W-:Y:S02]  /*77e0*/  ISETP.EQ.OR P0, PT, R39, RZ, !P0 ;  /* 0x000000ff2700720c */ /* 0x000fe40004702670 */
[----:B------:R-:W-:-:S11]  /*77f0*/  LOP3.LUT R25, R20, 0x80000000, RZ, 0xc0, !PT ;  /* 0x8000000014197812 */ /* 0x000fd600078ec0ff */
[----:B------:R-:W-:Y:S01]  /*7800*/  @P0 LOP3.LUT R2, R25, 0x7ff00000, RZ, 0xfc, !PT ;  /* 0x7ff0000019020812 */ /* 0x000fe200078efcff */
[----:B------:R-:W-:Y:S02]  /*7810*/  @!P0 IMAD.MOV.U32 R24, RZ, RZ, RZ ;  /* 0x000000ffff188224 */ /* 0x000fe400078e00ff */
[----:B------:R-:W-:Y:S02]  /*7820*/  @P0 IMAD.MOV.U32 R24, RZ, RZ, RZ ;  /* 0x000000ffff180224 */ /* 0x000fe400078e00ff */
[----:B------:R-:W-:Y:S01]  /*7830*/  @P0 IMAD.MOV.U32 R25, RZ, RZ, R2 ;  /* 0x000000ffff190224 */ /* 0x000fe200078e0002 */
[----:B------:R-:W-:Y:S06]  /*7840*/  BRA `(.L_x_435) ;  /* 0x0000000000087947 */ /* 0x000fec0003800000 */
.L_x_436:
[----:B------:R-:W-:Y:S01]  /*7850*/  LOP3.LUT R25, R21, 0x80000, RZ, 0xfc, !PT ;  /* 0x0008000015197812 */ /* 0x000fe200078efcff */
[----:B------:R-:W-:-:S07]  /*7860*/  IMAD.MOV.U32 R24, RZ, RZ, R20 ;  /* 0x000000ffff187224 */ /* 0x000fce00078e0014 */
.L_x_435:
[----:B------:R-:W-:Y:S05]  /*7870*/  BSYNC.RECONVERGENT B2 ;  /* 0x0000000000027941 */ /* 0x000fea0003800200 */
.L_x_433:
[----:B------:R-:W-:Y:S01]  /*7880*/  IMAD.MOV.U32 R41, RZ, RZ, 0x0 ;  /* 0x00000000ff297424 */ /* 0x000fe200078e00ff */
[----:B------:R-:W-:Y:S01]  /*7890*/  MOV R18, R24 ;  /* 0x0000001800127202 */ /* 0x000fe20000000f00 */
[----:B------:R-:W-:Y:S02]  /*78a0*/  IMAD.MOV.U32 R19, RZ, RZ, R25 ;  /* 0x000000ffff137224 */ /* 0x000fe400078e0019 */
[----:B------:R-:W-:Y:S05]  /*78b0*/  RET.REL.NODEC R40 `(_Z34query_radius_angle_point_level_gpuiiiffiPKfPKiPiS3_S3_S3_S3_S3_S3_S3_S3_S3_) ;  /* 0xffffff8428d07950 */ /* 0x000fea0003c3ffff */
        .weak           $__internal_2_$__cuda_sm20_sqrt_rn_f32_slowpath
        .type           $__internal_2_$__cuda_sm20_sqrt_rn_f32_slowpath,@function
        .size           $__internal_2_$__cuda_sm20_sqrt_rn_f32_slowpath,($__internal_3_$__cuda_sm3x_div_rn_noftz_f32_slowpath - $__internal_2_$__cuda_sm20_sqrt_rn_f32_slowpath)
$__internal_2_$__cuda_sm20_sqrt_rn_f32_slowpath:
[----:B------:R-:W-:-:S13]  /*78c0*/  LOP3.LUT P0, RZ, R3, 0x7fffffff, RZ, 0xc0, !PT ;  /* 0x7fffffff03ff7812 */ /* 0x000fda000780c0ff */
[----:B------:R-:W-:Y:S01]  /*78d0*/  @!P0 IMAD.MOV.U32 R2, RZ, RZ, R3 ;  /* 0x000000ffff028224 */ /* 0x000fe200078e0003 */
[----:B------:R-:W-:Y:S06]  /*78e0*/  @!P0 BRA `(.L_x_437) ;  /* 0x0000000000448947 */ /* 0x000fec0003800000 */
[----:B------:R-:W-:Y:S01]  /*78f0*/  FSETP.GEU.FTZ.AND P0, PT, R3, RZ, PT ;  /* 0x000000ff0300720b */ /* 0x000fe20003f1e000 */
[----:B------:R-:W-:-:S12]  /*7900*/  IMAD.MOV.U32 R0, RZ, RZ, R3 ;  /* 0x000000ffff007224 */ /* 0x000fd800078e0003 */
[----:B------:R-:W-:Y:S01]  /*7910*/  @!P0 IMAD.MOV.U32 R2, RZ, RZ, 0x7fffffff ;  /* 0x7fffffffff028424 */ /* 0x000fe200078e00ff */
[----:B------:R-:W-:Y:S06]  /*7920*/  @!P0 BRA `(.L_x_437) ;  /* 0x0000000000348947 */ /* 0x000fec0003800000 */
[----:B------:R-:W-:-:S13]  /*7930*/  FSETP.GTU.FTZ.AND P0, PT, |R0|, +INF , PT ;  /* 0x7f8000000000780b */ /* 0x000fda0003f1c200 */
[----:B------:R-:W-:Y:S01]  /*7940*/  @P0 FADD.FTZ R2, R0, 1 ;  /* 0x3f80000000020421 */ /* 0x000fe20000010000 */
[----:B------:R-:W-:Y:S06]  /*7950*/  @P0 BRA `(.L_x_437) ;  /* 0x0000000000280947 */ /* 0x000fec0003800000 */
[----:B------:R-:W-:-:S13]  /*7960*/  FSETP.NEU.FTZ.AND P0, PT, |R0|, +INF , PT ;  /* 0x7f8000000000780b */ /* 0x000fda0003f1d200 */
[----:B------:R-:W-:-:S04]  /*7970*/  @P0 FFMA R3, R0, 1.84467440737095516160e+19, RZ ;  /* 0x5f80000000030823 */ /* 0x000fc800000000ff */
[----:B------:R-:W0:Y:S02]  /*7980*/  @P0 MUFU.RSQ R2, R3 ;  /* 0x0000000300020308 */ /* 0x000e240000001400 */
[----:B0-----:R-:W-:Y:S01]  /*7990*/  @P0 FMUL.FTZ R18, R3, R2 ;  /* 0x0000000203120220 */ /* 0x001fe20000410000 */
[----:B------:R-:W-:Y:S01]  /*79a0*/  @P0 FMUL.FTZ R22, R2, 0.5 ;  /* 0x3f00000002160820 */ /* 0x000fe20000410000 */
[----:B------:R-:W-:Y:S02]  /*79b0*/  @!P0 MOV R2, R0 ;  /* 0x0000000000028202 */ /* 0x000fe40000000f00 */
[----:B------:R-:W-:-:S04]  /*79c0*/  @P0 FADD.FTZ R19, -R18, -RZ ;  /* 0x800000ff12130221 */ /* 0x000fc80000010100 */
[----:B------:R-:W-:-:S04]  /*79d0*/  @P0 FFMA R19, R18, R19, R3 ;  /* 0x0000001312130223 */ /* 0x000fc80000000003 */
[----:B------:R-:W-:-:S04]  /*79e0*/  @P0 FFMA R19, R19, R22, R18 ;  /* 0x0000001613130223 */ /* 0x000fc80000000012 */
[----:B------:R-:W-:-:S07]  /*79f0*/  @P0 FMUL.FTZ R2, R19, 2.3283064365386962891e-10 ;  /* 0x2f80000013020820 */ /* 0x000fce0000410000 */
.L_x_437:
[----:B------:R-:W-:Y:S02]  /*7a00*/  IMAD.MOV.U32 R0, RZ, RZ, R2 ;  /* 0x000000ffff007224 */ /* 0x000fe400078e0002 */
[----:B------:R-:W-:Y:S02]  /*7a10*/  IMAD.MOV.U32 R2, RZ, RZ, R23 ;  /* 0x000000ffff027224 */ /* 0x000fe400078e0017 */
[----:B------:R-:W-:-:S04]  /*7a20*/  IMAD.MOV.U32 R3, RZ, RZ, 0x0 ;  /* 0x00000000ff037424 */ /* 0x000fc800078e00ff */
[----:B------:R-:W-:Y:S05]  /*7a30*/  RET.REL.NODEC R2 `(_Z34query_radius_angle_point_level_gpuiiiffiPKfPKiPiS3_S3_S3_S3_S3_S3_S3_S3_S3_) ;  /* 0xffffff8402707950 */ /* 0x000fea0003c3ffff */
        .weak           $__internal_3_$__cuda_sm3x_div_rn_noftz_f32_slowpath
        .type           $__internal_3_$__cuda_sm3x_div_rn_noftz_f32_slowpath,@function
        .size           $__internal_3_$__cuda_sm3x_div_rn_noftz_f32_slowpath,(.L_x_724 - $__internal_3_$__cuda_sm3x_div_rn_noftz_f32_slowpath)
$__internal_3_$__cuda_sm3x_div_rn_noftz_f32_slowpath:
[----:B------:R-:W-:Y:S01]  /*7a40*/  SHF.R.U32.HI R22, RZ, 0x17, R19 ;  /* 0x00000017ff167819 */ /* 0x000fe20000011613 */
[----:B------:R-:W-:Y:S01]  /*7a50*/  BSSY.RECONVERGENT B2, `(.L_x_438) ;  /* 0x0000062000027945 */ /* 0x000fe20003800200 */
[----:B------:R-:W-:Y:S02]  /*7a60*/  SHF.R.U32.HI R24, RZ, 0x17, R2 ;  /* 0x00000017ff187819 */ /* 0x000fe40000011602 */
[----:B------:R-:W-:Y:S02]  /*7a70*/  LOP3.LUT R22, R22, 0xff, RZ, 0xc0, !PT ;  /* 0x000000ff16167812 */ /* 0x000fe400078ec0ff */
[----:B------:R-:W-:-:S03]  /*7a80*/  LOP3.LUT R27, R24, 0xff, RZ, 0xc0, !PT ;  /* 0x000000ff181b7812 */ /* 0x000fc600078ec0ff */
[----:B------:R-:W-:Y:S02]  /*7a90*/  VIADD R26, R22, 0xffffffff ;  /* 0xffffffff161a7836 */ /* 0x000fe40000000000 */
[----:B------:R-:W-:-:S03]  /*7aa0*/  VIADD R25, R27, 0xffffffff ;  /* 0xffffffff1b197836 */ /* 0x000fc60000000000 */
[----:B------:R-:W-:-:S04]  /*7ab0*/  ISETP.GT.U32.AND P0, PT, R26, 0xfd, PT ;  /* 0x000000fd1a00780c */ /* 0x000fc80003f04070 */
[----:B------:R-:W-:-:S13]  /*7ac0*/  ISETP.GT.U32.OR P0, PT, R25, 0xfd, P0 ;  /* 0x000000fd1900780c */ /* 0x000fda0000704470 */
[----:B------:R-:W-:Y:S01]  /*7ad0*/  @!P0 MOV R24, RZ ;  /* 0x000000ff00188202 */ /* 0x000fe20000000f00 */
[----:B------:R-:W-:Y:S06]  /*7ae0*/  @!P0 BRA `(.L_x_439) ;  /* 0x00000000005c8947 */ /* 0x000fec0003800000 */
[----:B------:R-:W-:Y:S02]  /*7af0*/  FSETP.GTU.FTZ.AND P0, PT, |R2|, +INF , PT ;  /* 0x7f8000000200780b */ /* 0x000fe40003f1c200 */
[----:B------:R-:W-:-:S04]  /*7b00*/  FSETP.GTU.FTZ.AND P1, PT, |R19|, +INF , PT ;  /* 0x7f8000001300780b */ /* 0x000fc80003f3c200 */
[----:B------:R-:W-:-:S13]  /*7b10*/  PLOP3.LUT P0, PT, P0, P1, PT, 0xf8, 0x8f ;  /* 0x00000000008f781c */ /* 0x000fda0000703f70 */
[----:B------:R-:W-:Y:S05]  /*7b20*/  @P0 BRA `(.L_x_440) ;  /* 0x00000004004c0947 */ /* 0x000fea0003800000 */
[----:B------:R-:W-:-:S13]  /*7b30*/  LOP3.LUT P0, RZ, R19, 0x7fffffff, R2, 0xc8, !PT ;  /* 0x7fffffff13ff7812 */ /* 0x000fda000780c802 */
[----:B------:R-:W-:Y:S05]  /*7b40*/  @!P0 BRA `(.L_x_441) ;  /* 0x00000004003c8947 */ /* 0x000fea0003800000 */
[C---:B------:R-:W-:Y:S02]  /*7b50*/  FSETP.NEU.FTZ.AND P4, PT, |R2|.reuse, +INF , PT ;  /* 0x7f8000000200780b */ /* 0x040fe40003f9d200 */
        /* <DEDUP_REMOVED lines=16> */
.L_x_439:
[----:B------:R-:W-:Y:S01]  /*7c60*/  LEA R26, R22, 0xc0800000, 0x17 ;  /* 0xc0800000161a7811 */ /* 0x000fe200078eb8ff */
[----:B------:R-:W-:Y:S01]  /*7c70*/  BSSY.RECONVERGENT B3, `(.L_x_444) ;  /* 0x0000036000037945 */ /* 0x000fe20003800200 */
[----:B------:R-:W-:-:S03]  /*7c80*/  IADD3 R27, PT, PT, R27, -0x7f, RZ ;  /* 0xffffff811b1b7810 */ /* 0x000fc60007ffe0ff */
[----:B------:R-:W-:Y:S02]  /*7c90*/  IMAD.IADD R28, R19, 0x1, -R26 ;  /* 0x00000001131c7824 */ /* 0x000fe400078e0a1a */
[C---:B------:R-:W-:Y:S01]  /*7ca0*/  IMAD R2, R27.reuse, -0x800000, R2 ;  /* 0xff8000001b027824 */ /* 0x040fe200078e0202 */
[----:B------:R-:W-:Y:S01]  /*7cb0*/  IADD3 R27, PT, PT, R27, 0x7f, -R22 ;  /* 0x0000007f1b1b7810 */ /* 0x000fe20007ffe816 */
[----:B------:R-:W0:Y:S01]  /*7cc0*/  MUFU.RCP R19, R28 ;  /* 0x0000001c00137308 */ /* 0x000e220000001000 */
[----:B------:R-:W-:-:S03]  /*7cd0*/  FADD.FTZ R25, -R28, -RZ ;  /* 0x800000ff1c197221 */ /* 0x000fc60000010100 */
[----:B------:R-:W-:Y:S02]  /*7ce0*/  IMAD.IADD R27, R27, 0x1, R24 ;  /* 0x000000011b1b7824 */ /* 0x000fe400078e0218 */
[----:B0-----:R-:W-:-:S04]  /*7cf0*/  FFMA R26, R19, R25, 1 ;  /* 0x3f800000131a7423 */ /* 0x001fc80000000019 */
        /* <DEDUP_REMOVED lines=19> */
[CCC-:B------:R-:W-:Y:S01]  /*7e30*/  FFMA.RZ R22, R19.reuse, R25.reuse, R26.reuse ;  /* 0x0000001913167223 */ /* 0x1c0fe2000000c01a */
[C---:B------:R-:W-:Y:S02]  /*7e40*/  ISETP.NE.AND P4, PT, R28.reuse, RZ, PT ;  /* 0x000000ff1c00720c */ /* 0x040fe40003f85270 */
[----:B------:R-:W-:Y:S02]  /*7e50*/  ISETP.NE.AND P1, PT, R28, RZ, PT ;  /* 0x000000ff1c00720c */ /* 0x000fe40003f25270 */
[----:B------:R-:W-:Y:S01]  /*7e60*/  LOP3.LUT R24, R22, 0x7fffff, RZ, 0xc0, !PT ;  /* 0x007fffff16187812 */ /* 0x000fe200078ec0ff */
[CCC-:B------:R-:W-:Y:S01]  /*7e70*/  FFMA.RP R22, R19.reuse, R25.reuse, R26.reuse ;  /* 0x0000001913167223 */ /* 0x1c0fe2000000801a */
[----:B------:R-:W-:Y:S01]  /*7e80*/  FFMA.RM R19, R19, R25, R26 ;  /* 0x0000001913137223 */ /* 0x000fe2000000401a */
[----:B------:R-:W-:Y:S01]  /*7e90*/  VIADD R25, R28, 0x20 ;  /* 0x000000201c197836 */ /* 0x000fe20000000000 */
[----:B------:R-:W-:Y:S02]  /*7ea0*/  LOP3.LUT R24, R24, 0x800000, RZ, 0xfc, !PT ;  /* 0x0080000018187812 */ /* 0x000fe400078efcff */
[----:B------:R-:W-:-:S02]  /*7eb0*/  IADD3 R26, PT, PT, -R28, RZ, RZ ;  /* 0x000000ff1c1a7210 */ /* 0x000fc40007ffe1ff */
[----:B------:R-:W-:Y:S02]  /*7ec0*/  SHF.L.U32 R25, R24, R25, RZ ;  /* 0x0000001918197219 */ /* 0x000fe400000006ff */
[----:B------:R-:W-:Y:S02]  /*7ed0*/  FSETP.NEU.FTZ.AND P0, PT, R22, R19, PT ;  /* 0x000000131600720b */ /* 0x000fe40003f1d000 */
[----:B------:R-:W-:Y:S02]  /*7ee0*/  SEL R19, R26, RZ, P4 ;  /* 0x000000ff1a137207 */ /* 0x000fe40002000000 */
[----:B------:R-:W-:Y:S02]  /*7ef0*/  ISETP.NE.AND P1, PT, R25, RZ, P1 ;  /* 0x000000ff1900720c */ /* 0x000fe40000f25270 */
[----:B------:R-:W-:Y:S02]  /*7f00*/  SHF.R.U32.HI R19, RZ, R19, R24 ;  /* 0x00000013ff137219 */ /* 0x000fe40000011618 */
[----:B------:R-:W-:-:S02]  /*7f10*/  PLOP3.LUT P0, PT, P0, P1, PT, 0xf8, 0x8f ;  /* 0x00000000008f781c */ /* 0x000fc40000703f70 */
[----:B------:R-:W-:Y:S02]  /*7f20*/  SHF.R.U32.HI R25, RZ, 0x1, R19 ;  /* 0x00000001ff197819 */ /* 0x000fe40000011613 */
[----:B------:R-:W-:-:S04]  /*7f30*/  SEL R22, RZ, 0x1, !P0 ;  /* 0x00000001ff167807 */ /* 0x000fc80004000000 */
[----:B------:R-:W-:-:S04]  /*7f40*/  LOP3.LUT R22, R22, 0x1, R25, 0xf8, !PT ;  /* 0x0000000116167812 */ /* 0x000fc800078ef819 */
[----:B------:R-:W-:-:S05]  /*7f50*/  LOP3.LUT R22, R22, R19, RZ, 0xc0, !PT ;  /* 0x0000001316167212 */ /* 0x000fca00078ec0ff */
[----:B------:R-:W-:-:S05]  /*7f60*/  IMAD.IADD R25, R25, 0x1, R22 ;  /* 0x0000000119197824 */ /* 0x000fca00078e0216 */
[----:B------:R-:W-:Y:S01]  /*7f70*/  LOP3.LUT R2, R25, R2, RZ, 0xfc, !PT ;  /* 0x0000000219027212 */ /* 0x000fe200078efcff */
[----:B------:R-:W-:Y:S06]  /*7f80*/  BRA `(.L_x_447) ;  /* 0x0000000000107947 */ /* 0x000fec0003800000 */
.L_x_446:
[----:B------:R-:W-:-:S04]  /*7f90*/  LOP3.LUT R2, R2, 0x80000000, RZ, 0xc0, !PT ;  /* 0x8000000002027812 */ /* 0x000fc800078ec0ff */
[----:B------:R-:W-:Y:S01]  /*7fa0*/  LOP3.LUT R2, R2, 0x7f800000, RZ, 0xfc, !PT ;  /* 0x7f80000002027812 */ /* 0x000fe200078efcff */
[----:B------:R-:W-:Y:S06]  /*7fb0*/  BRA `(.L_x_447) ;  /* 0x0000000000047947 */ /* 0x000fec0003800000 */
.L_x_445:
[----:B------:R-:W-:-:S07]  /*7fc0*/  IMAD R2, R27, 0x800000, R2 ;  /* 0x008000001b027824 */ /* 0x000fce00078e0202 */
.L_x_447:
[----:B------:R-:W-:Y:S05]  /*7fd0*/  BSYNC.RECONVERGENT B3 ;  /* 0x0000000000037941 */ /* 0x000fea0003800200 */
.L_x_444:
[----:B------:R-:W-:Y:S05]  /*7fe0*/  BRA `(.L_x_448) ;  /* 0x0000000000207947 */ /* 0x000fea0003800000 */
.L_x_443:
[----:B------:R-:W-:-:S04]  /*7ff0*/  LOP3.LUT R2, R19, 0x80000000, R2, 0x48, !PT ;  /* 0x8000000013027812 */ /* 0x000fc800078e4802 */
[----:B------:R-:W-:Y:S01]  /*8000*/  LOP3.LUT R2, R2, 0x7f800000, RZ, 0xfc, !PT ;  /* 0x7f80000002027812 */ /* 0x000fe200078efcff */
[----:B------:R-:W-:Y:S06]  /*8010*/  BRA `(.L_x_448) ;  /* 0x0000000000147947 */ /* 0x000fec0003800000 */
.L_x_442:
[----:B------:R-:W-:Y:S01]  /*8020*/  LOP3.LUT R2, R19, 0x80000000, R2, 0x48, !PT ;  /* 0x8000000013027812 */ /* 0x000fe200078e4802 */
[----:B------:R-:W-:Y:S06]  /*8030*/  BRA `(.L_x_448) ;  /* 0x00000000000c7947 */ /* 0x000fec0003800000 */
.L_x_441:
[----:B------:R-:W0:Y:S01]  /*8040*/  MUFU.RSQ R2, -QNAN ;  /* 0xffc0000000027908 */ /* 0x000e220000001400 */
[----:B------:R-:W-:Y:S05]  /*8050*/  BRA `(.L_x_448) ;  /* 0x0000000000047947 */ /* 0x000fea0003800000 */
.L_x_440:
[----:B------:R-:W-:-:S07]  /*8060*/  FADD.FTZ R2, R2, R19 ;  /* 0x0000001302027221 */ /* 0x000fce0000010000 */
.L_x_448:
[----:B------:R-:W-:Y:S05]  /*8070*/  BSYNC.RECONVERGENT B2 ;  /* 0x0000000000027941 */ /* 0x000fea0003800200 */
.L_x_438:
[----:B------:R-:W-:-:S04]  /*8080*/  IMAD.MOV.U32 R19, RZ, RZ, 0x0 ;  /* 0x00000000ff137424 */ /* 0x000fc800078e00ff */
[----:B0-----:R-:W-:Y:S05]  /*8090*/  RET.REL.NODEC R18 `(_Z34query_radius_angle_point_level_gpuiiiffiPKfPKiPiS3_S3_S3_S3_S3_S3_S3_S3_S3_) ;  /* 0xffffff7c12d87950 */ /* 0x001fea0003c3ffff */
.L_x_449:
        /* <DEDUP_REMOVED lines=14> */
.L_x_724:


//--------------------- .text._Z28query_radius_point_level_gpuiiifiPKfPKiPiS3_S3_S3_ --------------------------
	.section	.text._Z28query_radius_point_level_gpuiiifiPKfPKiPiS3_S3_S3_,"ax",@progbits
	.align	128
        .global         _Z28query_radius_point_level_gpuiiifiPKfPKiPiS3_S3_S3_
        .type           _Z28query_radius_point_level_gpuiiifiPKfPKiPiS3_S3_S3_,@function
        .size           _Z28query_radius_point_level_gpuiiifiPKfPKiPiS3_S3_S3_,(.L_x_726 - _Z28query_radius_point_level_gpuiiifiPKfPKiPiS3_S3_S3_)
        .other          _Z28query_radius_point_level_gpuiiifiPKfPKiPiS3_S3_S3_,@"STO_CUDA_ENTRY STV_DEFAULT"
_Z28query_radius_point_level_gpuiiifiPKfPKiPiS3_S3_S3_:
.text._Z28query_radius_point_level_gpuiiifiPKfPKiPiS3_S3_S3_:
[----:B------:R-:W-:Y:S01]  /*0000*/  LDC R1, c[0x0][0x37c] ;  /* 0x0000df00ff017b82 */ /* 0x000fe20000000800 */
[----:B------:R-:W0:Y:S01]  /*0010*/  S2R R6, SR_TID.X ;  /* 0x0000000000067919 */ /* 0x000e220000002100 */
[----:B------:R-:W0:Y:S01]  /*0020*/  LDCU UR5, c[0x0][0x384] ;  /* 0x00007080ff0577ac */ /* 0x000e220008000800 */
[----:B------:R-:W1:Y:S01]  /*0030*/  LDCU UR17, c[0x0][0x360] ;  /* 0x00006c00ff1177ac */ /* 0x000e620008000800 */
[----:B0-----:R-:W-:-:S13]  /*0040*/  ISETP.GE.AND P0, PT, R6, UR5, PT ;  /* 0x0000000506007c0c */ /* 0x001fda000bf06270 */
[----:B-1----:R-:W-:Y:S05]  /*0050*/  @P0 EXIT ;  /* 0x000000000000094d */ /* 0x002fea0003800000 */
[----:B------:R-:W0:Y:S01]  /*0060*/  LDC R7, c[0x0][0x388] ;  /* 0x0000e200ff077b82 */ /* 0x000e220000000800 */
[----:B------:R-:W1:Y:S01]  /*0070*/  LDCU UR16, c[0x0][0x390] ;  /* 0x00007200ff1077ac */ /* 0x000e620008000800 */
[----:B------:R-:W2:Y:S06]  /*0080*/  LDCU.128 UR12, c[0x0][0x3b0] ;  /* 0x00007600ff0c77ac */ /* 0x000eac0008000c00 */
[----:B------:R-:W3:Y:S01]  /*0090*/  S2UR UR22, SR_CTAID.X ;  /* 0x00000000001679c3 */ /* 0x000ee20000002500 */
[----:B------:R-:W4:Y:S01]  /*00a0*/  LDCU.64 UR10, c[0x0][0x3a8] ;  /* 0x00007500ff0a77ac */ /* 0x000f220008000a00 */
[----:B------:R-:W0:Y:S02]  /*00b0*/  LDCU.64 UR18, c[0x0][0x358] ;  /* 0x00006b00ff1277ac */ /* 0x000e240008000a00 */
[----:B0-----:R-:W-:Y:S01]  /*00c0*/  ISETP.GE.AND P0, PT, R7, 0x1, PT ;  /* 0x000000010700780c */ /* 0x001fe20003f06270 */
[----:B---3--:R-:W-:-:S04]  /*00d0*/  UIMAD UR20, UR22, UR5, URZ ;  /* 0x00000005161472a4 */ /* 0x008fc8000f8e02ff */
[----:B-1----:R-:W-:-:S04]  /*00e0*/  UIMAD UR4, UR20, UR16, URZ ;  /* 0x00000010140472a4 */ /* 0x002fc8000f8e02ff */
[----:B--2---:R-:W-:Y:S02]  /*00f0*/  UIMAD.WIDE UR6, UR4, 0x4, UR12 ;  /* 0x00000004040678a5 */ /* 0x004fe4000f8e020c */
[----:B------:R-:W-:Y:S02]  /*0100*/  UIMAD.WIDE UR8, UR4, 0x4, UR14 ;  /* 0x00000004040878a5 */ /* 0x000fe4000f8e020e */
[----:B------:R-:W-:Y:S02]  /*0110*/  UIADD3 UR13, UPT, UPT, UR16, -0x1, URZ ;  /* 0xffffffff100d7890 */ /* 0x000fe4000fffe0ff */
[----:B----4-:R-:W-:Y:S01]  /*0120*/  UIMAD.WIDE UR10, UR4, 0x4, UR10 ;  /* 0x00000004040a78a5 */ /* 0x010fe2000f8e020a */
[----:B------:R-:W-:Y:S11]  /*0130*/  @!P0 BRA `(.L_x_450) ;  /* 0x0000002800108947 */ /* 0x000ff60003800000 */
[----:B------:R-:W-:Y:S01]  /*0140*/  IMAD R7, R7, UR5, RZ ;  /* 0x0000000507077c24 */ /* 0x000fe2000f8e02ff */
[----:B------:R-:W-:Y:S01]  /*0150*/  ULOP3.LUT UR4, UR16, 0x7ffffff0, URZ, 0xc0, !UPT ;  /* 0x7ffffff010047892 */ /* 0x000fe2000f8ec0ff */
[----:B------:R-:W-:Y:S01]  /*0160*/  BSSY.RECONVERGENT B0, `(.L_x_451) ;  /* 0x0000280000007945 */ /* 0x000fe20003800200 */
[----:B------:R-:W-:Y:S01]  /*0170*/  UIADD3 URZ, UP0, UPT, UR8, 0x20, URZ ;  /* 0x0000002008ff7890 */ /* 0x000fe2000ff1e0ff */
[----:B------:R-:W-:Y:S01]  /*0180*/  IMAD R7, R7, UR22, RZ ;  /* 0x0000001607077c24 */ /* 0x000fe2000f8e02ff */
[----:B------:R-:W-:Y:S02]  /*0190*/  ULOP3.LUT UR14, UR16, 0xf, URZ, 0xc0, !UPT ;  /* 0x0000000f100e7892 */ /* 0x000fe4000f8ec0ff */
[----:B------:R-:W-:Y:S01]  /*01a0*/  IMAD.U32 R8, RZ, RZ, UR4 ;  /* 0x00000004ff087e24 */ /* 0x000fe2000f8e00ff */
[----:B------:R-:W-:Y:S01]  /*01b0*/  ULOP3.LUT UR15, UR16, 0x7, URZ, 0xc0, !UPT ;  /* 0x00000007100f7892 */ /* 0x000fe2000f8ec0ff */
[----:B------:R-:W-:Y:S01]  /*01c0*/  IMAD.SHL.U32 R9, R7, 0x2, RZ ;  /* 0x0000000207097824 */ /* 0x000fe200078e00ff */
[----:B------:R-:W-:-:S02]  /*01d0*/  ULOP3.LUT UR21, UR16, 0x3, URZ, 0xc0, !UPT ;  /* 0x0000000310157892 */ /* 0x000fc4000f8ec0ff */
[----:B------:R-:W-:Y:S02]  /*01e0*/  ULOP3.LUT UR5, UR16, 0x7ffffff8, URZ, 0xc0, !UPT ;  /* 0x7ffffff810057892 */ /* 0x000fe4000f8ec0ff */
[----:B------:R-:W-:Y:S02]  /*01f0*/  ULOP3.LUT UR12, UR16, 0x1, URZ, 0xc0, !UPT ;  /* 0x00000001100c7892 */ /* 0x000fe4000f8ec0ff */
[----:B------:R-:W-:-:S12]  /*0200*/  UIADD3.X UR16, UPT, UPT, URZ, UR9, URZ, UP0, !UPT ;  /* 0x00000009ff107290 */ /* 0x000fd800087fe4ff */
.L_x_502:
[----:B------:R-:W0:Y:S01]  /*0210*/  LDCU UR4, c[0x0][0x390] ;  /* 0x00007200ff0477ac */ /* 0x000e220008000800 */
[----:B------:R-:W-:Y:S02]  /*0220*/  HFMA2 R14, -RZ, RZ, 0, 0 ;  /* 0x00000000ff0e7431 */ /* 0x000fe400000001ff */
[----:B------:R-:W-:Y:S01]  /*0230*/  IMAD.MOV.U32 R10, RZ, RZ, -0x1 ;  /* 0xffffffffff0a7424 */ /* 0x000fe200078e00ff */
[----:B------:R-:W-:Y:S01]  /*0240*/  CS2R R12, SRZ ;  /* 0x00000000000c7805 */ /* 0x000fe2000001ff00 */
[----:B------:R-:W-:Y:S02]  /*0250*/  IMAD.MOV.U32 R11, RZ, RZ, RZ ;  /* 0x000000ffff0b7224 */ /* 0x000fe400078e00ff */
[----:B012---:R-:W-:-:S07]  /*0260*/  IMAD R15, R6, UR4, RZ ;  /* 0x00000004060f7c24 */ /* 0x007fce000f8e02ff */
.L_x_483:
[----:B0-----:R-:W0:Y:S01]  /*0270*/  LDCU UR4, c[0x0][0x388] ;  /* 0x00007100ff0477ac */ /* 0x001e220008000800 */
[----:B-1----:R-:W1:Y:S01]  /*0280*/  LDCU.64 UR22, c[0x0][0x398] ;  /* 0x00007300ff1677ac */ /* 0x002e620008000a00 */
[----:B--2---:R-:W2:Y:S01]  /*0290*/  LDCU.64 UR24, c[0x0][0x3a0] ;  /* 0x00007400ff1877ac */ /* 0x004ea20008000a00 */
[----:B0-----:R-:W-:-:S05]  /*02a0*/  IMAD R2, R6, UR4, R11 ;  /* 0x0000000406027c24 */ /* 0x001fca000f8e020b */
[----:B------:R-:W-:-:S04]  /*02b0*/  LEA R0, P0, R2, R9, 0x1 ;  /* 0x0000000902007211 */ /* 0x000fc800078008ff */
[----:B------:R-:W-:Y:S02]  /*02c0*/  LEA.HI.X.SX32 R3, R9, RZ, 0x1, P0 ;  /* 0x000000ff09037211 */ /* 0x000fe400000f0eff */
[----:B-1----:R-:W-:-:S04]  /*02d0*/  LEA R18, P0, R0, UR22, 0x2 ;  /* 0x0000001600127c11 */ /* 0x002fc8000f8010ff */
[----:B------:R-:W-:-:S05]  /*02e0*/  LEA.HI.X R19, R0, UR23, R3, 0x2, P0 ;  /* 0x0000001700137c11 */ /* 0x000fca00080f1403 */
[----:B------:R-:W3:Y:S04]  /*02f0*/  LDG.E R0, desc[UR18][R18.64+0x4] ;  /* 0x0000041212007981 */ /* 0x000ee8000c1e1900 */
[----:B------:R0:W4:Y:S01]  /*0300*/  LDG.E R3, desc[UR18][R18.64] ;  /* 0x0000001212037981 */ /* 0x000122000c1e1900 */
[----:B------:R-:W-:Y:S01]  /*0310*/  UMOV UR22, 0x88e368f1 ;  /* 0x88e368f100167882 */ /* 0x000fe20000000000 */
[----:B------:R-:W-:Y:S01]  /*0320*/  UMOV UR23, 0x3ee4f8b5 ;  /* 0x3ee4f8b500177882 */ /* 0x000fe20000000000 */
[----:B------:R-:W-:Y:S01]  /*0330*/  IADD3 R2, P1, PT, R7, R2, RZ ;  /* 0x0000000207027210 */ /* 0x000fe20007f3e0ff */
[----:B0-----:R-:W0:Y:S01]  /*0340*/  LDC R19, c[0x0][0x38c] ;  /* 0x0000e300ff137b82 */ /* 0x001e220000000800 */
[----:B------:R-:W-:Y:S01]  /*0350*/  VIADD R11, R11, 0x1 ;  /* 0x000000010b0b7836 */ /* 0x000fe20000000000 */
[----:B------:R-:W-:Y:S04]  /*0360*/  BSSY.RECONVERGENT B1, `(.L_x_452) ;  /* 0x0000017000017945 */ /* 0x000fe80003800200 */
[----:B------:R-:W-:Y:S01]  /*0370*/  ISETP.NE.AND P2, PT, R11, UR4, PT ;  /* 0x000000040b007c0c */ /* 0x000fe2000bf45270 */
[----:B---3--:R-:W1:Y:S08]  /*0380*/  F2F.F64.F32 R4, |R0| ;  /* 0x4000000000047310 */ /* 0x008e700000201800 */
[----:B----4-:R-:W3:Y:S01]  /*0390*/  F2F.F64.F32 R16, |R3| ;  /* 0x4000000300107310 */ /* 0x010ee20000201800 */
[----:B-1----:R-:W-:Y:S01]  /*03a0*/  DSETP.GEU.AND P0, PT, R4, UR22, PT ;  /* 0x0000001604007e2a */ /* 0x002fe2000bf0e000 */
[----:B------:R-:W-:-:S02]  /*03b0*/  LEA.HI.X.SX32 R5, R7, RZ, 0x1, P1 ;  /* 0x000000ff07057211 */ /* 0x000fc400008f0eff */
[----:B--2---:R-:W-:-:S03]  /*03c0*/  LEA R4, P1, R2, UR24, 0x2 ;  /* 0x0000001802047c11 */ /* 0x004fc6000f8210ff */
[----:B---3--:R-:W-:Y:S01]  /*03d0*/  DSETP.GEU.OR P0, PT, R16, UR22, P0 ;  /* 0x0000001610007e2a */ /* 0x008fe2000870e400 */
[----:B------:R-:W-:Y:S01]  /*03e0*/  LEA.HI.X R5, R2, UR25, R5, 0x2, P1 ;  /* 0x0000001902057c11 */ /* 0x000fe200088f1405 */
[----:B0-----:R-:W0:Y:S01]  /*03f0*/  MUFU.RCP R16, R19 ;  /* 0x0000001300107308 */ /* 0x001e220000001000 */
[----:B------:R-:W1:Y:S11]  /*0400*/  LDC R2, c[0x0][0x38c] ;  /* 0x0000e300ff027b82 */ /* 0x000e760000000800 */
[----:B-----5:R2:W5:Y:S01]  /*0410*/  @!P0 LDG.E R10, desc[UR18][R4.64] ;  /* 0x00000012040a8981 */ /* 0x020562000c1e1900 */
[----:B------:R-:W3:Y:S01]  /*0420*/  FCHK P0, |R3|, R19 ;  /* 0x0000001303007302 */ /* 0x000ee20000000200 */
[----:B0-----:R-:W-:-:S04]  /*0430*/  FFMA R17, R16, -R19, 1 ;  /* 0x3f80000010117423 */ /* 0x001fc80000000813 */
[----:B------:R-:W-:-:S04]  /*0440*/  FFMA R16, R16, R17, R16 ;  /* 0x0000001110107223 */ /* 0x000fc80000000010 */
[----:B------:R-:W-:-:S04]  /*0450*/  FFMA R18, |R3|, R16, RZ ;  /* 0x0000001003127223 */ /* 0x000fc800000002ff */
[----:B------:R-:W-:-:S04]  /*0460*/  FFMA R17, R18, -R19, |R3| ;  /* 0x8000001312117223 */ /* 0x000fc80000000403 */
[----:B------:R-:W-:Y:S01]  /*0470*/  FFMA R18, R16, R17, R18 ;  /* 0x0000001110127223 */ /* 0x000fe20000000012 */
[----:B--23--:R-:W-:Y:S06]  /*0480*/  @!P0 BRA `(.L_x_453) ;  /* 0x0000000000108947 */ /* 0x00cfec0003800000 */
[----:B------:R-:W-:Y:S01]  /*0490*/  FADD R3, |R3|, -RZ ;  /* 0x800000ff03037221 */ /* 0x000fe20000000200 */
[----:B------:R-:W-:-:S07]  /*04a0*/  MOV R16, 0x4c0 ;  /* 0x000004c000107802 */ /* 0x000fce0000000f00 */
[----:B-1---5:R-:W-:Y:S05]  /*04b0*/  CALL.REL.NOINC `($__internal_5_$__cuda_sm3x_div_rn_noftz_f32_slowpath) ;  /* 0x00000034008c7944 */ /* 0x022fea0003c00000 */
[----:B------:R-:W-:-:S07]  /*04c0*/  IMAD.MOV.U32 R18, RZ, RZ, R3 ;  /* 0x000000ffff127224 */ /* 0x000fce00078e0003 */
.L_x_453:
[----:B------:R-:W-:Y:S05]  /*04d0*/  BSYNC.RECONVERGENT B1 ;  /* 0x0000000000017941 */ /* 0x000fea0003800200 */
.L_x_452:
[----:B------:R-:W0:Y:S01]  /*04e0*/  LDC R17, c[0x0][0x38c] ;  /* 0x0000e300ff117b82 */ /* 0x000e220000000800 */
[----:B------:R-:W-:Y:S01]  /*04f0*/  BSSY.RECONVERGENT B1, `(.L_x_454) ;  /* 0x000000c000017945 */ /* 0x000fe20003800200 */
[----:B0-----:R-:W0:Y:S08]  /*0500*/  MUFU.RCP R16, R17 ;  /* 0x0000001100107308 */ /* 0x001e300000001000 */
[----:B------:R-:W2:Y:S01]  /*0510*/  FCHK P0, |R0|, R17 ;  /* 0x0000001100007302 */ /* 0x000ea20000000200 */
[----:B0-----:R-:W-:-:S04]  /*0520*/  FFMA R3, R16, -R17, 1 ;  /* 0x3f80000010037423 */ /* 0x001fc80000000811 */
[----:B------:R-:W-:-:S04]  /*0530*/  FFMA R20, R16, R3, R16 ;  /* 0x0000000310147223 */ /* 0x000fc80000000010 */
[----:B------:R-:W-:-:S04]  /*0540*/  FFMA R3, |R0|, R20, RZ ;  /* 0x0000001400037223 */ /* 0x000fc800000002ff */
[----:B------:R-:W-:-:S04]  /*0550*/  FFMA R16, R3, -R17, |R0| ;  /* 0x8000001103107223 */ /* 0x000fc80000000400 */
[----:B------:R-:W-:Y:S01]  /*0560*/  FFMA R3, R20, R16, R3 ;  /* 0x0000001014037223 */ /* 0x000fe20000000003 */
[----:B--2---:R-:W-:Y:S06]  /*0570*/  @!P0 BRA `(.L_x_455) ;  /* 0x00000000000c8947 */ /* 0x004fec0003800000 */
[----:B------:R-:W-:Y:S01]  /*0580*/  FADD R3, |R0|, -RZ ;  /* 0x800000ff00037221 */ /* 0x000fe20000000200 */
[----:B------:R-:W-:-:S07]  /*0590*/  MOV R16, 0x5b0 ;  /* 0x000005b000107802 */ /* 0x000fce0000000f00 */
[----:B-1---5:R-:W-:Y:S05]  /*05a0*/  CALL.REL.NOINC `($__internal_5_$__cuda_sm3x_div_rn_noftz_f32_slowpath) ;  /* 0x0000003400507944 */ /* 0x022fea0003c00000 */
.L_x_455:
[----:B------:R-:W-:Y:S05]  /*05b0*/  BSYNC.RECONVERGENT B1 ;  /* 0x0000000000017941 */ /* 0x000fea0003800200 */
.L_x_454:
[----:B------:R-:W-:Y:S01]  /*05c0*/  FMUL R3, R3, R3 ;  /* 0x0000000303037220 */ /* 0x000fe20000400000 */
[----:B------:R-:W-:Y:S03]  /*05d0*/  BSSY.RECONVERGENT B1, `(.L_x_456) ;  /* 0x000000e000017945 */ /* 0x000fe60003800200 */
[----:B------:R-:W-:-:S04]  /*05e0*/  FFMA R3, R18, R18, R3 ;  /* 0x0000001212037223 */ /* 0x000fc80000000003 */
[----:B-1----:R-:W-:Y:S01]  /*05f0*/  VIADD R2, R3, 0xf3000000 ;  /* 0xf300000003027836 */ /* 0x002fe20000000000 */
[----:B------:R0:W1:Y:S04]  /*0600*/  MUFU.RSQ R0, R3 ;  /* 0x0000000300007308 */ /* 0x0000680000001400 */
[----:B------:R-:W-:-:S13]  /*0610*/  ISETP.GT.U32.AND P0, PT, R2, 0x727fffff, PT ;  /* 0x727fffff0200780c */ /* 0x000fda0003f04070 */
[----:B01----:R-:W-:Y:S05]  /*0620*/  @!P0 BRA `(.L_x_457) ;  /* 0x0000000000108947 */ /* 0x003fea0003800000 */
[----:B------:R-:W-:-:S07]  /*0630*/  MOV R20, 0x650 ;  /* 0x0000065000147802 */ /* 0x000fce0000000f00 */
[----:B-----5:R-:W-:Y:S05]  /*0640*/  CALL.REL.NOINC `($__internal_4_$__cuda_sm20_sqrt_rn_f32_slowpath) ;  /* 0x0000003000c87944 */ /* 0x020fea0003c00000 */
[----:B------:R-:W-:Y:S01]  /*0650*/  IMAD.MOV.U32 R2, RZ, RZ, R0 ;  /* 0x000000ffff027224 */ /* 0x000fe200078e0000 */
[----:B------:R-:W-:Y:S06]  /*0660*/  BRA `(.L_x_458) ;  /* 0x0000000000107947 */ /* 0x000fec0003800000 */
.L_x_457:
[----:B------:R-:W-:Y:S01]  /*0670*/  FMUL.FTZ R2, R3, R0 ;  /* 0x0000000003027220 */ /* 0x000fe20000410000 */
[----:B------:R-:W-:-:S03]  /*0680*/  FMUL.FTZ R0, R0, 0.5 ;  /* 0x3f00000000007820 */ /* 0x000fc60000410000 */
[----:B------:R-:W-:-:S04]  /*0690*/  FFMA R3, -R2, R2, R3 ;  /* 0x0000000202037223 */ /* 0x000fc80000000103 */
[----:B------:R-:W-:-:S07]  /*06a0*/  FFMA R2, R3, R0, R2 ;  /* 0x0000000003027223 */ /* 0x000fce0000000002 */
.L_x_458:
[----:B------:R-:W-:Y:S05]  /*06b0*/  BSYNC.RECONVERGENT B1 ;  /* 0x0000000000017941 */ /* 0x000fea0003800200 */
.L_x_456:
[----:B------:R-:W0:Y:S01]  /*06c0*/  F2F.F64.F32 R2, R2 ;  /* 0x0000000200027310 */ /* 0x000e220000201800 */
[----:B------:R-:W-:Y:S01]  /*06d0*/  UMOV UR22, 0xb4395810 ;  /* 0xb439581000167882 */ /* 0x000fe20000000000 */
[----:B------:R-:W-:Y:S01]  /*06e0*/  UMOV UR23, 0x3fe276c8 ;  /* 0x3fe276c800177882 */ /* 0x000fe20000000000 */
[----:B------:R-:W-:Y:S01]  /*06f0*/  BSSY.RECONVERGENT B1, `(.L_x_459) ;  /* 0x0000166000017945 */ /* 0x000fe20003800200 */
[----:B0-----:R-:W-:-:S14]  /*0700*/  DSETP.GEU.AND P0, PT, R2, UR22, PT ;  /* 0x0000001602007e2a */ /* 0x001fdc000bf0e000 */
[----:B------:R-:W-:Y:S05]  /*0710*/  @!P0 BRA `(.L_x_460) ;  /* 0x0000000c00c08947 */ /* 0x000fea0003800000 */
[----:B------:R-:W0:Y:S01]  /*0720*/  F2F.F64.F32 R18, R18 ;  /* 0x0000001200127310 */ /* 0x000e220000201800 */
[----:B------:R-:W-:Y:S01]  /*0730*/  UMOV UR22, 0x83126e9 ;  /* 0x083126e900167882 */ /* 0x000fe20000000000 */
[----:B------:R-:W-:Y:S02]  /*0740*/  UMOV UR23, 0x3fea1cac ;  /* 0x3fea1cac00177882 */ /* 0x000fe40000000000 */
[----:B0-----:R-:W-:-:S14]  /*0750*/  DSETP.GT.AND P0, PT, R18, UR22, PT ;  /* 0x0000001612007e2a */ /* 0x001fdc000bf04000 */
[----:B------:R-:W-:Y:S05]  /*0760*/  @P0 BRA `(.L_x_461) ;  /* 0x0000000400dc0947 */ /* 0x000fea0003800000 */
[----:B------:R-:W0:Y:S02]  /*0770*/  LDCU UR4, c[0x0][0x390] ;  /* 0x00007200ff0477ac */ /* 0x000e240008000800 */
[----:B0-----:R-:W-:-:S04]  /*0780*/  MOV R3, UR4 ;  /* 0x0000000400037c02 */ /* 0x001fc80008000f00 */
[----:B------:R-:W-:-:S13]  /*0790*/  ISETP.GE.AND P0, PT, R12, R3, PT ;  /* 0x000000030c00720c */ /* 0x000fda0003f06270 */
[----:B------:R-:W-:Y:S05]  /*07a0*/  @P0 BRA `(.L_x_462) ;  /* 0x0000001400680947 */ /* 0x000fea0003800000 */
[----:B------:R-:W-:Y:S01]  /*07b0*/  ISETP.GT.AND P0, PT, R3, RZ, PT ;  /* 0x000000ff0300720c */ /* 0x000fe20003f04270 */
[----:B------:R-:W-:Y:S03]  /*07c0*/  BSSY.RECONVERGENT B2, `(.L_x_463) ;  /* 0x000006a000027945 */ /* 0x000fe60003800200 */
[----:B------:R-:W-:-:S13]  /*07d0*/  ISETP.EQ.AND P0, PT, R12, RZ, P0 ;  /* 0x000000ff0c00720c */ /* 0x000fda0000702270 */
[----:B------:R-:W-:Y:S05]  /*07e0*/  @!P0 BRA `(.L_x_464) ;  /* 0x00000004009c8947 */ /* 0x000fea0003800000 */
[----:B------:R-:W-:Y:S01]  /*07f0*/  UISETP.GE.U32.AND UP0, UPT, UR13, 0xf, UPT ;  /* 0x0000000f0d00788c */ /* 0x000fe2000bf06070 */
[----:B------:R-:W-:-:S08]  /*0800*/  IMAD.MOV.U32 R0, RZ, RZ, RZ ;  /* 0x000000ffff007224 */ /* 0x000fd000078e00ff */
[----:B------:R-:W-:Y:S05]  /*0810*/  BRA.U !UP0, `(.L_x_465) ;  /* 0x0000000108987547 */ /* 0x000fea000b800000 */
[----:B------:R0:W5:Y:S01]  /*0820*/  LDG.E R19, desc[UR18][R4.64] ;  /* 0x0000001204137981 */ /* 0x000162000c1e1900 */
[----:B------:R-:W-:Y:S01]  /*0830*/  UIADD3 UR4, UPT, UPT, UR8, 0x20, URZ ;  /* 0x0000002008047890 */ /* 0x000fe2000fffe0ff */
[----:B------:R-:W-:-:S05]  /*0840*/  LOP3.LUT R8, R3, 0x7ffffff0, RZ, 0xc0, !PT ;  /* 0x7ffffff003087812 */ /* 0x000fca00078ec0ff */
[----:B------:R-:W-:Y:S01]  /*0850*/  LEA R2, P0, R15, UR4, 0x2 ;  /* 0x000000040f027c11 */ /* 0x000fe2000f8010ff */
[----:B------:R-:W-:-:S03]  /*0860*/  IMAD.MOV R0, RZ, RZ, -R8 ;  /* 0x000000ffff007224 */ /* 0x000fc600078e0a08 */
[----:B0-----:R-:W-:-:S09]  /*0870*/  LEA.HI.X R25, R15, UR16, RZ, 0x2, P0 ;  /* 0x000000100f197c11 */ /* 0x001fd200080f14ff */
.L_x_466:
        /* <DEDUP_REMOVED lines=25> */
[----:B------:R-:W-:-:S02]  /*0a10*/  IADD3 R0, PT, PT, R0, 0x10, RZ ;  /* 0x0000001000007810 */ /* 0x000fc40007ffe0ff */
[----:B------:R-:W-:Y:S02]  /*0a20*/  IADD3 R2, P1, PT, R16, 0x40, RZ ;  /* 0x0000004010027810 */ /* 0x000fe40007f3e0ff */
[----:B------:R-:W-:-:S03]  /*0a30*/  ISETP.NE.AND P0, PT, R0, RZ, PT ;  /* 0x000000ff0000720c */ /* 0x000fc60003f05270 */
[----:B--2---:R-:W-:Y:S01]  /*0a40*/  IMAD.X R25, RZ, RZ, R17, P1 ;  /* 0x000000ffff197224 */ /* 0x004fe200008e0611 */
[----:B----4-:R3:W-:Y:S09]  /*0a50*/  STG.E desc[UR18][R16.64+0x1c], R19 ;  /* 0x00001c1310007986 */ /* 0x0107f2000c101912 */
[----:B------:R-:W-:Y:S05]  /*0a60*/  @P0 BRA `(.L_x_466) ;  /* 0xfffffffc00840947 */ /* 0x000fea000383ffff */
[----:B------:R-:W-:-:S07]  /*0a70*/  IMAD.MOV.U32 R0, RZ, RZ, R8 ;  /* 0x000000ffff007224 */ /* 0x000fce00078e0008 */
.L_x_465:
[----:B------:R-:W-:-:S09]  /*0a80*/  UISETP.NE.AND UP0, UPT, UR14, URZ, UPT ;  /* 0x000000ff0e00728c */ /* 0x000fd2000bf05270 */
[----:B------:R-:W-:Y:S05]  /*0a90*/  BRA.U !UP0, `(.L_x_464) ;  /* 0x0000000108f07547 */ /* 0x000fea000b800000 */
[----:B------:R-:W-:Y:S02]  /*0aa0*/  UIADD3 UR4, UPT, UPT, UR14, -0x1, URZ ;  /* 0xffffffff0e047890 */ /* 0x000fe4000fffe0ff */
[----:B------:R-:W-:Y:S02]  /*0ab0*/  UISETP.NE.AND UP1, UPT, UR15, URZ, UPT ;  /* 0x000000ff0f00728c */ /* 0x000fe4000bf25270 */
[----:B------:R-:W-:-:S09]  /*0ac0*/  UISETP.GE.U32.AND UP0, UPT, UR4, 0x7, UPT ;  /* 0x000000070400788c */ /* 0x000fd2000bf06070 */
[----:B------:R-:W-:Y:S05]  /*0ad0*/  BRA.U !UP0, `(.L_x_467) ;  /* 0x0000000108507547 */ /* 0x000fea000b800000 */
        /* <DEDUP_REMOVED lines=20> */
.L_x_467:
[----:B------:R-:W-:Y:S05]  /*0c20*/  BRA.U !UP1, `(.L_x_464) ;  /* 0x00000001098c7547 */ /* 0x000fea000b800000 */
[----:B------:R-:W-:Y:S02]  /*0c30*/  UIADD3 UR4, UPT, UPT, UR15, -0x1, URZ ;  /* 0xffffffff0f047890 */ /* 0x000fe4000fffe0ff */
[----:B------:R-:W-:Y:S02]  /*0c40*/  UISETP.NE.AND UP1, UPT, UR21, URZ, UPT ;  /* 0x000000ff1500728c */ /* 0x000fe4000bf25270 */
[----:B------:R-:W-:-:S09]  /*0c50*/  UISETP.GE.U32.AND UP0, UPT, UR4, 0x3, UPT ;  /* 0x000000030400788c */ /* 0x000fd2000bf06070 */
[----:B------:R-:W-:Y:S05]  /*0c60*/  BRA.U !UP0, `(.L_x_468) ;  /* 0x0000000108387547 */ /* 0x000fea000b800000 */
[----:B0--3--:R-:W2:Y:S01]  /*0c70*/  LDG.E R21, desc[UR18][R4.64] ;  /* 0x0000001204157981 */ /* 0x009ea2000c1e1900 */
        /* <DEDUP_REMOVED lines=9> */
[----:B------:R-:W2:Y:S01]  /*0d10*/  LDG.E R23, desc[UR18][R4.64] ;  /* 0x0000001204177981 */ /* 0x000ea2000c1e1900 */
[----:B------:R-:W-:-:S03]  /*0d20*/  IADD3 R0, PT, PT, R0, 0x4, RZ ;  /* 0x0000000400007810 */ /* 0x000fc60007ffe0ff */
[----:B--2---:R1:W-:Y:S04]  /*0d30*/  STG.E desc[UR18][R16.64+0x8], R23 ;  /* 0x0000081710007986 */ /* 0x0043e8000c101912 */
[----:B------:R1:W-:Y:S02]  /*0d40*/  STG.E desc[UR18][R16.64+0xc], R23 ;  /* 0x00000c1710007986 */ /* 0x0003e4000c101912 */
.L_x_468:
[----:B------:R-:W-:Y:S05]  /*0d50*/  BRA.U !UP1, `(.L_x_464) ;  /* 0x0000000109407547 */ /* 0x000fea000b800000 */
[----:B01-3--:R-:W2:Y:S01]  /*0d60*/  LDG.E R19, desc[UR18][R4.64] ;  /* 0x0000001204137981 */ /* 0x00bea2000c1e1900 */
[----:B------:R-:W-:Y:S01]  /*0d70*/  IMAD.IADD R16, R15, 0x1, R0 ;  /* 0x000000010f107824 */ /* 0x000fe200078e0200 */
[----:B------:R-:W-:Y:S01]  /*0d80*/  UISETP.NE.AND UP0, UPT, UR21, 0x1, UPT ;  /* 0x000000011500788c */ /* 0x000fe2000bf05270 */
[----:B------:R-:W-:-:S04]  /*0d90*/  IMAD.MOV.U32 R17, RZ, RZ, 0x4 ;  /* 0x00000004ff117424 */ /* 0x000fc800078e00ff */
[----:B------:R-:W-:-:S05]  /*0da0*/  IMAD.WIDE.U32 R16, R16, R17, UR8 ;  /* 0x0000000810107e25 */ /* 0x000fca000f8e0011 */
[----:B--2---:R2:W-:Y:S01]  /*0db0*/  STG.E desc[UR18][R16.64], R19 ;  /* 0x0000001310007986 */ /* 0x0045e2000c101912 */
[----:B------:R-:W-:Y:S05]  /*0dc0*/  BRA.U !UP0, `(.L_x_464) ;  /* 0x0000000108247547 */ /* 0x000fea000b800000 */
[----:B------:R-:W-:Y:S01]  /*0dd0*/  IADD3 R0, P0, PT, R15, R0, RZ ;  /* 0x000000000f007210 */ /* 0x000fe20007f1e0ff */
[----:B------:R-:W-:-:S04]  /*0de0*/  UISETP.NE.AND UP0, UPT, UR21, 0x2, UPT ;  /* 0x000000021500788c */ /* 0x000fc8000bf05270 */
[----:B--2---:R-:W-:Y:S01]  /*0df0*/  IMAD.X R17, RZ, RZ, RZ, P0 ;  /* 0x000000ffff117224 */ /* 0x004fe200000e06ff */
[----:B------:R-:W-:-:S04]  /*0e00*/  LEA R16, P0, R0, UR8, 0x2 ;  /* 0x0000000800107c11 */ /* 0x000fc8000f8010ff */
[----:B------:R-:W-:-:S05]  /*0e10*/  LEA.HI.X R17, R0, UR9, R17, 0x2, P0 ;  /* 0x0000000900117c11 */ /* 0x000fca00080f1411 */
[----:B------:R4:W-:Y:S01]  /*0e20*/  STG.E desc[UR18][R16.64+0x4], R19 ;  /* 0x0000041310007986 */ /* 0x0009e2000c101912 */
[----:B------:R-:W-:Y:S05]  /*0e30*/  BRA.U !UP0, `(.L_x_464) ;  /* 0x0000000108087547 */ /* 0x000fea000b800000 */
[----:B----4-:R-:W2:Y:S04]  /*0e40*/  LDG.E R19, desc[UR18][R4.64] ;  /* 0x0000001204137981 */ /* 0x010ea8000c1e1900 */
[----:B--2---:R0:W-:Y:S02]  /*0e50*/  STG.E desc[UR18][R16.64+0x8], R19 ;  /* 0x0000081310007986 */ /* 0x0041e4000c101912 */
.L_x_464:
[----:B------:R-:W-:Y:S05]  /*0e60*/  BSYNC.RECONVERGENT B2 ;  /* 0x0000000000027941 */ /* 0x000fea0003800200 */
.L_x_463:
[----:B------:R-:W2:Y:S02]  /*0e70*/  LDG.E R5, desc[UR18][R4.64] ;  /* 0x0000001204057981 */ /* 0x000ea4000c1e1900 */
[----:B01234-:R-:W-:Y:S01]  /*0e80*/  MOV R17, 0x4 ;  /* 0x0000000400117802 */ /* 0x01ffe20000000f00 */
[----:B------:R-:W-:Y:S02]  /*0e90*/  IMAD.IADD R16, R15, 0x1, R12 ;  /* 0x000000010f107824 */ /* 0x000fe400078e020c */
[----:B------:R-:W-:Y:S02]  /*0ea0*/  VIADD R12, R12, 0x1 ;  /* 0x000000010c0c7836 */ /* 0x000fe40000000000 */
[----:B------:R-:W-:-:S05]  /*0eb0*/  IMAD.WIDE R16, R16, R17, UR8 ;  /* 0x0000000810107e25 */ /* 0x000fca000f8e0211 */
[----:B------:R2:W-:Y:S01]  /*0ec0*/  STG.E desc[UR18][R16.64], R5 ;  /* 0x0000000510007986 */ /* 0x0005e2000c101912 */
[----:B------:R-:W-:Y:S05]  /*0ed0*/  BRA `(.L_x_462) ;  /* 0x0000000c009c7947 */ /* 0x000fea0003800000 */
.L_x_461:
[----:B------:R-:W0:Y:S02]  /*0ee0*/  LDCU UR4, c[0x0][0x390] ;  /* 0x00007200ff0477ac */ /* 0x000e240008000800 */
[----:B0-----:R-:W-:-:S05]  /*0ef0*/  IMAD.U32 R3, RZ, RZ, UR4 ;  /* 0x00000004ff037e24 */ /* 0x001fca000f8e00ff */
        /* <DEDUP_REMOVED lines=10> */
[----:B------:R-:W-:Y:S01]  /*0fa0*/  BSSY.RECONVERGENT B3, `(.L_x_472) ;  /* 0x0000020000037945 */ /* 0x000fe20003800200 */
[----:B------:R-:W-:-:S07]  /*0fb0*/  IMAD.MOV.U32 R0, RZ, RZ, RZ ;  /* 0x000000ffff007224 */ /* 0x000fce00078e00ff */
.L_x_473:
        /* <DEDUP_REMOVED lines=31> */
.L_x_472:
[----:B------:R-:W-:-:S07]  /*11b0*/  IMAD.MOV.U32 R0, RZ, RZ, R8 ;  /* 0x000000ffff007224 */ /* 0x000fce00078e0008 */
.L_x_471:
[----:B------:R-:W-:-:S09]  /*11c0*/  UISETP.NE.AND UP0, UPT, UR14, URZ, UPT ;  /* 0x000000ff0e00728c */ /* 0x000fd2000bf05270 */
[----:B------:R-:W-:Y:S05]  /*11d0*/  BRA.U !UP0, `(.L_x_470) ;  /* 0x0000000108f07547 */ /* 0x000fea000b800000 */
[----:B------:R-:W-:Y:S02]  /*11e0*/  UIADD3 UR4, UPT, UPT, UR14, -0x1, URZ ;  /* 0xffffffff0e047890 */ /* 0x000fe4000fffe0ff */
[----:B------:R-:W-:Y:S02]  /*11f0*/  UISETP.NE.AND UP1, UPT, UR15, URZ, UPT ;  /* 0x000000ff0f00728c */ /* 0x000fe4000bf25270 */
[----:B------:R-:W-:-:S09]  /*1200*/  UISETP.GE.U32.AND UP0, UPT, UR4, 0x7, UPT ;  /* 0x000000070400788c */ /* 0x000fd2000bf06070 */
[----:B------:R-:W-:Y:S05]  /*1210*/  BRA.U !UP0, `(.L_x_474) ;  /* 0x0000000108507547 */ /* 0x000fea000b800000 */
[----:B---3--:R-:W2:Y:S01]  /*1220*/  LDG.E R21, desc[UR18][R4.64] ;  /* 0x0000001204157981 */ /* 0x008ea2000c1e1900 */
        /* <DEDUP_REMOVED lines=19> */
.L_x_474:
[----:B------:R-:W-:Y:S05]  /*1360*/  BRA.U !UP1, `(.L_x_470) ;  /* 0x00000001098c7547 */ /* 0x000fea000b800000 */
[----:B------:R-:W-:Y:S02]  /*1370*/  UIADD3 UR4, UPT, UPT, UR15, -0x1, URZ ;  /* 0xffffffff0f047890 */ /* 0x000fe4000fffe0ff */
[----:B------:R-:W-:Y:S02]  /*1380*/  UISETP.NE.AND UP1, UPT, UR21, URZ, UPT ;  /* 0x000000ff1500728c */ /* 0x000fe4000bf25270 */
[----:B------:R-:W-:-:S09]  /*1390*/  UISETP.GE.U32.AND UP0, UPT, UR4, 0x3, UPT ;  /* 0x000000030400788c */ /* 0x000fd2000bf06070 */
[----:B------:R-:W-:Y:S05]  /*13a0*/  BRA.U !UP0, `(.L_x_475) ;  /* 0x0000000108387547 */ /* 0x000fea000b800000 */
        /* <DEDUP_REMOVED lines=14> */
.L_x_475:
[----:B------:R-:W-:Y:S05]  /*1490*/  BRA.U !UP1, `(.L_x_470) ;  /* 0x0000000109407547 */ /* 0x000fea000b800000 */
[----:B-123--:R-:W2:Y:S01]  /*14a0*/  LDG.E R19, desc[UR18][R4.64] ;  /* 0x0000001204137981 */ /* 0x00eea2000c1e1900 */
        /* <DEDUP_REMOVED lines=8> */
[----:B----4-:R-:W-:Y:S01]  /*1530*/  IMAD.X R17, RZ, RZ, RZ, P0 ;  /* 0x000000ffff117224 */ /* 0x010fe200000e06ff */
[----:B------:R-:W-:-:S04]  /*1540*/  LEA R16, P0, R0, UR6, 0x2 ;  /* 0x0000000600107c11 */ /* 0x000fc8000f8010ff */
[----:B------:R-:W-:-:S05]  /*1550*/  LEA.HI.X R17, R0, UR7, R17, 0x2, P0 ;  /* 0x0000000700117c11 */ /* 0x000fca00080f1411 */
[----:B------:R1:W-:Y:S01]  /*1560*/  STG.E desc[UR18][R16.64+0x4], R19 ;  /* 0x0000041310007986 */ /* 0x0003e2000c101912 */
[----:B------:R-:W-:Y:S05]  /*1570*/  BRA.U !UP0, `(.L_x_470) ;  /* 0x0000000108087547 */ /* 0x000fea000b800000 */
[----:B-1----:R-:W2:Y:S04]  /*1580*/  LDG.E R19, desc[UR18][R4.64] ;  /* 0x0000001204137981 */ /* 0x002ea8000c1e1900 */
[----:B--2---:R1:W-:Y:S02]  /*1590*/  STG.E desc[UR18][R16.64+0x8], R19 ;  /* 0x0000081310007986 */ /* 0x0043e4000c101912 */
.L_x_470:
[----:B------:R-:W-:Y:S05]  /*15a0*/  BSYNC.RECONVERGENT B2 ;  /* 0x0000000000027941 */ /* 0x000fea0003800200 */
.L_x_469:
[----:B0-----:R-:W2:Y:S02]  /*15b0*/  LDG.E R5, desc[UR18][R4.64] ;  /* 0x0000001204057981 */ /* 0x001ea4000c1e1900 */
[----:B-1234-:R-:W-:Y:S01]  /*15c0*/  IADD3 R16, PT, PT, R15, R14, RZ ;  /* 0x0000000e0f107210 */ /* 0x01efe20007ffe0ff */
[----:B------:R-:W-:Y:S02]  /*15d0*/  IMAD.MOV.U32 R17, RZ, RZ, 0x4 ;  /* 0x00000004ff117424 */ /* 0x000fe400078e00ff */
[----:B------:R-:W-:Y:S02]  /*15e0*/  VIADD R14, R14, 0x1 ;  /* 0x000000010e0e7836 */ /* 0x000fe40000000000 */
[----:B------:R-:W-:-:S05]  /*15f0*/  IMAD.WIDE R16, R16, R17, UR6 ;  /* 0x0000000610107e25 */ /* 0x000fca000f8e0211 */
[----:B------:R1:W-:Y:S01]  /*1600*/  STG.E desc[UR18][R16.64], R5 ;  /* 0x0000000510007986 */ /* 0x0003e2000c101912 */
[----:B------:R-:W-:Y:S05]  /*1610*/  BRA `(.L_x_462) ;  /* 0x0000000400cc7947 */ /* 0x000fea0003800000 */
.L_x_460:
        /* <DEDUP_REMOVED lines=13> */
[----:B------:R-:W-:-:S07]  /*16f0*/  MOV R0, RZ ;  /* 0x000000ff00007202 */ /* 0x000fce0000000f00 */
.L_x_480:
        /* <DEDUP_REMOVED lines=31> */
.L_x_479:
[----:B------:R-:W-:-:S07]  /*18f0*/  IMAD.MOV.U32 R0, RZ, RZ, R8 ;  /* 0x000000ffff007224 */ /* 0x000fce00078e0008 */
.L_x_478:
[----:B------:R-:W-:-:S09]  /*1900*/  UISETP.NE.AND UP0, UPT, UR14, URZ, UPT ;  /* 0x000000ff0e00728c */ /* 0x000fd2000bf05270 */
[----:B------:R-:W-:Y:S05]  /*1910*/  BRA.U !UP0, `(.L_x_477) ;  /* 0x0000000108f07547 */ /* 0x000fea000b800000 */
[----:B------:R-:W-:Y:S02]  /*1920*/  UIADD3 UR4, UPT, UPT, UR14, -0x1, URZ ;  /* 0xffffffff0e047890 */ /* 0x000fe4000fffe0ff */
[----:B------:R-:W-:Y:S02]  /*1930*/  UISETP.NE.AND UP1, UPT, UR15, URZ, UPT ;  /* 0x000000ff0f00728c */ /* 0x000fe4000bf25270 */
[----:B------:R-:W-:-:S09]  /*1940*/  UISETP.GE.U32.AND UP0, UPT, UR4, 0x7, UPT ;  /* 0x000000070400788c */ /* 0x000fd2000bf06070 */
[----:B------:R-:W-:Y:S05]  /*1950*/  BRA.U !UP0, `(.L_x_481) ;  /* 0x0000000108507547 */ /* 0x000fea000b800000 */
        /* <DEDUP_REMOVED lines=20> */
.L_x_481:
[----:B------:R-:W-:Y:S05]  /*1aa0*/  BRA.U !UP1, `(.L_x_477) ;  /* 0x00000001098c7547 */ /* 0x000fea000b800000 */
[----:B------:R-:W-:Y:S02]  /*1ab0*/  UIADD3 UR4, UPT, UPT, UR15, -0x1, URZ ;  /* 0xffffffff0f047890 */ /* 0x000fe4000fffe0ff */
[----:B------:R-:W-:Y:S02]  /*1ac0*/  UISETP.NE.AND UP1, UPT, UR21, URZ, UPT ;  /* 0x000000ff1500728c */ /* 0x000fe4000bf25270 */
[----:B------:R-:W-:-:S09]  /*1ad0*/  UISETP.GE.U32.AND UP0, UPT, UR4, 0x3, UPT ;  /* 0x000000030400788c */ /* 0x000fd2000bf06070 */
[----:B------:R-:W-:Y:S05]  /*1ae0*/  BRA.U !UP0, `(.L_x_482) ;  /* 0x0000000108387547 */ /* 0x000fea000b800000 */
        /* <DEDUP_REMOVED lines=14> */
.L_x_482:
        /* <DEDUP_REMOVED lines=9> */
[----:B------:R-:W-:-:S03]  /*1c60*/  UISETP.NE.AND UP0, UPT, UR21, 0x2, UPT ;  /* 0x000000021500788c */ /* 0x000fc6000bf05270 */
[----:B----4-:R-:W-:Y:S02]  /*1c70*/  IADD3.X R17, PT, PT, RZ, RZ, RZ, P0, !PT ;  /* 0x000000ffff117210 */ /* 0x010fe400007fe4ff */
[----:B------:R-:W-:-:S04]  /*1c80*/  LEA R16, P0, R0, UR10, 0x2 ;  /* 0x0000000a00107c11 */ /* 0x000fc8000f8010ff */
[----:B------:R-:W-:-:S05]  /*1c90*/  LEA.HI.X R17, R0, UR11, R17, 0x2, P0 ;  /* 0x0000000b00117c11 */ /* 0x000fca00080f1411 */
[----:B------:R1:W-:Y:S01]  /*1ca0*/  STG.E desc[UR18][R16.64+0x4], R19 ;  /* 0x0000041310007986 */ /* 0x0003e2000c101912 */
[----:B------:R-:W-:Y:S05]  /*1cb0*/  BRA.U !UP0, `(.L_x_477) ;  /* 0x0000000108087547 */ /* 0x000fea000b800000 */
[----:B-1----:R-:W2:Y:S04]  /*1cc0*/  LDG.E R19, desc[UR18][R4.64] ;  /* 0x0000001204137981 */ /* 0x002ea8000c1e1900 */
[----:B--2---:R1:W-:Y:S02]  /*1cd0*/  STG.E desc[UR18][R16.64+0x8], R19 ;  /* 0x0000081310007986 */ /* 0x0043e4000c101912 */
.L_x_477:
[----:B------:R-:W-:Y:S05]  /*1ce0*/  BSYNC.RECONVERGENT B2 ;  /* 0x0000000000027941 */ /* 0x000fea0003800200 */
.L_x_476:
[----:B0-----:R-:W2:Y:S02]  /*1cf0*/  LDG.E R5, desc[UR18][R4.64] ;  /* 0x0000001204057981 */ /* 0x001ea4000c1e1900 */
[----:B-1234-:R-:W-:Y:S02]  /*1d00*/  IMAD.IADD R16, R15, 0x1, R13 ;  /* 0x000000010f107824 */ /* 0x01efe400078e020d */
[----:B------:R-:W-:Y:S02]  /*1d10*/  IMAD.MOV.U32 R17, RZ, RZ, 0x4 ;  /* 0x00000004ff117424 */ /* 0x000fe400078e00ff */
[----:B------:R-:W-:Y:S02]  /*1d20*/  VIADD R13, R13, 0x1 ;  /* 0x000000010d0d7836 */ /* 0x000fe40000000000 */
[----:B------:R-:W-:-:S05]  /*1d30*/  IMAD.WIDE R16, R16, R17, UR10 ;  /* 0x0000000a10107e25 */ /* 0x000fca000f8e0211 */
[----:B------:R0:W-:Y:S02]  /*1d40*/  STG.E desc[UR18][R16.64], R5 ;  /* 0x0000000510007986 */ /* 0x0001e4000c101912 */
.L_x_462:
[----:B------:R-:W-:Y:S05]  /*1d50*/  BSYNC.RECONVERGENT B1 ;  /* 0x0000000000017941 */ /* 0x000fea0003800200 */
.L_x_459:
[----:B------:R-:W-:Y:S05]  /*1d60*/  @P2 BRA `(.L_x_483) ;  /* 0xffffffe400402947 */ /* 0x000fea000383ffff */
[----:B------:R-:W-:Y:S01]  /*1d70*/  ISETP.GT.AND P0, PT, R3, RZ, PT ;  /* 0x000000ff0300720c */ /* 0x000fe20003f04270 */
[----:B------:R-:W-:Y:S01]  /*1d80*/  BSSY.RECONVERGENT B1, `(.L_x_484) ;  /* 0x000003b000017945 */ /* 0x000fe20003800200 */
[----:B-----5:R-:W-:Y:S02]  /*1d90*/  LOP3.LUT R10, RZ, R10, RZ, 0x33, !PT ;  /* 0x0000000aff0a7212 */ /* 0x020fe400078e33ff */
[----:B------:R-:W-:-:S13]  /*1da0*/  ISETP.EQ.AND P1, PT, R13, RZ, P0 ;  /* 0x000000ff0d00720c */ /* 0x000fda0000722270 */
[----:B------:R-:W-:Y:S05]  /*1db0*/  @!P1 BRA `(.L_x_485) ;  /* 0x0000000000dc9947 */ /* 0x000fea0003800000 */
[----:B------:R-:W-:Y:S01]  /*1dc0*/  UISETP.GE.U32.AND UP0, UPT, UR13, 0x7, UPT ;  /* 0x000000070d00788c */ /* 0x000fe2000bf06070 */
[----:B------:R-:W-:-:S08]  /*1dd0*/  UMOV UR4, URZ ;  /* 0x000000ff00047c82 */ /* 0x000fd00008000000 */
[----:B------:R-:W-:Y:S05]  /*1de0*/  BRA.U !UP0, `(.L_x_486) ;  /* 0x0000000108407547 */ /* 0x000fea000b800000 */
[----:B------:R-:W-:-:S05]  /*1df0*/  UMOV UR4, URZ ;  /* 0x000000ff00047c82 */ /* 0x000fca0008000000 */
.L_x_487:
[----:B---3--:R-:W-:Y:S02]  /*1e00*/  HFMA2 R3, -RZ, RZ, 0, 2.384185791015625e-07 ;  /* 0x00000004ff037431 */ /* 0x008fe400000001ff */
        /* <DEDUP_REMOVED lines=14> */
.L_x_486:
[----:B------:R-:W-:-:S09]  /*1ef0*/  UISETP.NE.AND UP0, UPT, UR15, URZ, UPT ;  /* 0x000000ff0f00728c */ /* 0x000fd2000bf05270 */
[----:B------:R-:W-:Y:S05]  /*1f00*/  BRA.U !UP0, `(.L_x_485) ;  /* 0x0000000108887547 */ /* 0x000fea000b800000 */
[----:B------:R-:W-:Y:S02]  /*1f10*/  UIADD3 UR22, UPT, UPT, UR15, -0x1, URZ ;  /* 0xffffffff0f167890 */ /* 0x000fe4000fffe0ff */
[----:B------:R-:W-:Y:S02]  /*1f20*/  UISETP.NE.AND UP1, UPT, UR21, URZ, UPT ;  /* 0x000000ff1500728c */ /* 0x000fe4000bf25270 */
[----:B------:R-:W-:-:S09]  /*1f30*/  UISETP.GE.U32.AND UP0, UPT, UR22, 0x3, UPT ;  /* 0x000000031600788c */ /* 0x000fd2000bf06070 */
[----:B------:R-:W-:Y:S05]  /*1f40*/  BRA.U !UP0, `(.L_x_488) ;  /* 0x0000000108307547 */ /* 0x000fea000b800000 */
[C---:B------:R-:W-:Y:S01]  /*1f50*/  IADD3 R0, P1, PT, R15.reuse, UR4, RZ ;  /* 0x000000040f007c10 */ /* 0x040fe2000ff3e0ff */
[----:B------:R-:W-:Y:S01]  /*1f60*/  VIADD R4, R15, UR4 ;  /* 0x000000040f047c36 */ /* 0x000fe20008000000 */
[----:B------:R-:W-:Y:S01]  /*1f70*/  UIADD3 UR4, UPT, UPT, UR4, 0x4, URZ ;  /* 0x0000000404047890 */ /* 0x000fe2000fffe0ff */
[----:B012---:R-:W-:Y:S02]  /*1f80*/  IMAD.MOV.U32 R5, RZ, RZ, 0x4 ;  /* 0x00000004ff057424 */ /* 0x007fe400078e00ff */
[----:B---3--:R-:W-:Y:S01]  /*1f90*/  IMAD.X R3, RZ, RZ, RZ, P1 ;  /* 0x000000ffff037224 */ /* 0x008fe200008e06ff */
[----:B------:R-:W-:Y:S01]  /*1fa0*/  LEA R2, P1, R0, UR10, 0x2 ;  /* 0x0000000a00027c11 */ /* 0x000fe2000f8210ff */
[----:B------:R-:W-:-:S03]  /*1fb0*/  IMAD.WIDE.U32 R4, R4, R5, UR10 ;  /* 0x0000000a04047e25 */ /* 0x000fc6000f8e0005 */
[----:B------:R-:W-:Y:S02]  /*1fc0*/  LEA.HI.X R3, R0, UR11, R3, 0x2, P1 ;  /* 0x0000000b00037c11 */ /* 0x000fe400088f1403 */
[----:B------:R4:W-:Y:S04]  /*1fd0*/  STG.E desc[UR18][R4.64], R10 ;  /* 0x0000000a04007986 */ /* 0x0009e8000c101912 */
[----:B------:R4:W-:Y:S04]  /*1fe0*/  STG.E desc[UR18][R2.64+0x4], R10 ;  /* 0x0000040a02007986 */ /* 0x0009e8000c101912 */
[----:B------:R4:W-:Y:S04]  /*1ff0*/  STG.E desc[UR18][R2.64+0x8], R10 ;  /* 0x0000080a02007986 */ /* 0x0009e8000c101912 */
[----:B------:R4:W-:Y:S02]  /*2000*/  STG.E desc[UR18][R2.64+0xc], R10 ;  /* 0x00000c0a02007986 */ /* 0x0009e4000c101912 */
.L_x_488:
[----:B------:R-:W-:Y:S05]  /*2010*/  BRA.U !UP1, `(.L_x_485) ;  /* 0x0000000109447547 */ /* 0x000fea000b800000 */
[----:B------:R-:W-:Y:S01]  /*2020*/  UISETP.NE.AND UP0, UPT, UR21, 0x1, UPT ;  /* 0x000000011500788c */ /* 0x000fe2000bf05270 */
[----:B------:R-:W-:Y:S01]  /*2030*/  ISETP.NE.AND P1, PT, RZ, UR12, PT ;  /* 0x0000000cff007c0c */ /* 0x000fe2000bf25270 */
[----:B------:R-:W-:-:S07]  /*2040*/  IMAD.MOV.U32 R11, RZ, RZ, 0x4 ;  /* 0x00000004ff0b7424 */ /* 0x000fce00078e00ff */
[----:B------:R-:W-:Y:S05]  /*2050*/  BRA.U !UP0, `(.L_x_489) ;  /* 0x0000000108287547 */ /* 0x000fea000b800000 */
[C---:B------:R-:W-:Y:S01]  /*2060*/  IADD3 R0, P2, PT, R15.reuse, UR4, RZ ;  /* 0x000000040f007c10 */ /* 0x040fe2000ff5e0ff */
[----:B012-4-:R-:W-:Y:S01]  /*2070*/  IMAD.MOV.U32 R5, RZ, RZ, 0x4 ;  /* 0x00000004ff057424 */ /* 0x017fe200078e00ff */
[----:B------:R-:W-:Y:S01]  /*2080*/  IADD3 R4, PT, PT, R15, UR4, RZ ;  /* 0x000000040f047c10 */ /* 0x000fe2000fffe0ff */
[----:B------:R-:W-:Y:S02]  /*2090*/  UIADD3 UR4, UPT, UPT, UR4, 0x2, URZ ;  /* 0x0000000204047890 */ /* 0x000fe4000fffe0ff */
[----:B---3--:R-:W-:Y:S01]  /*20a0*/  IMAD.X R3, RZ, RZ, RZ, P2 ;  /* 0x000000ffff037224 */ /* 0x008fe200010e06ff */
[----:B------:R-:W-:Y:S01]  /*20b0*/  LEA R2, P2, R0, UR10, 0x2 ;  /* 0x0000000a00027c11 */ /* 0x000fe2000f8410ff */
[----:B------:R-:W-:-:S03]  /*20c0*/  IMAD.WIDE.U32 R4, R4, R5, UR10 ;  /* 0x0000000a04047e25 */ /* 0x000fc6000f8e0005 */
[----:B------:R-:W-:Y:S02]  /*20d0*/  LEA.HI.X R3, R0, UR11, R3, 0x2, P2 ;  /* 0x0000000b00037c11 */ /* 0x000fe400090f1403 */
[----:B------:R0:W-:Y:S04]  /*20e0*/  STG.E desc[UR18][R4.64], R10 ;  /* 0x0000000a04007986 */ /* 0x0001e8000c101912 */
[----:B------:R0:W-:Y:S03]  /*20f0*/  STG.E desc[UR18][R2.64+0x4], R10 ;  /* 0x0000040a02007986 */ /* 0x0001e6000c101912 */
.L_x_489:
[----:B0--34-:R-:W-:-:S04]  /*2100*/  @P1 VIADD R2, R15, UR4 ;  /* 0x000000040f021c36 */ /* 0x019fc80008000000 */
[----:B------:R-:W-:-:S05]  /*2110*/  @P1 IMAD.WIDE.U32 R2, R2, R11, UR10 ;  /* 0x0000000a02021e25 */ /* 0x000fca000f8e000b */
[----:B------:R0:W-:Y:S02]  /*2120*/  @P1 STG.E desc[UR18][R2.64], R10 ;  /* 0x0000000a02001986 */ /* 0x0001e4000c101912 */
.L_x_485:
[----:B------:R-:W-:Y:S05]  /*2130*/  BSYNC.RECONVERGENT B1 ;  /* 0x0000000000017941 */ /* 0x000fea0003800200 */
.L_x_484:
[----:B------:R-:W-:Y:S01]  /*2140*/  ISETP.EQ.AND P1, PT, R14, RZ, P0 ;  /* 0x000000ff0e00720c */ /* 0x000fe20000722270 */
[----:B------:R-:W-:-:S12]  /*2150*/  BSSY.RECONVERGENT B1, `(.L_x_490) ;  /* 0x0000039000017945 */ /* 0x000fd80003800200 */
[----:B------:R-:W-:Y:S05]  /*2160*/  @!P1 BRA `(.L_x_491) ;  /* 0x0000000000dc9947 */ /* 0x000fea0003800000 */
[----:B------:R-:W-:Y:S01]  /*2170*/  UISETP.GE.U32.AND UP0, UPT, UR13, 0x7, UPT ;  /* 0x000000070d00788c */ /* 0x000fe2000bf06070 */
[----:B------:R-:W-:-:S08]  /*2180*/  UMOV UR4, URZ ;  /* 0x000000ff00047c82 */ /* 0x000fd00008000000 */
[----:B------:R-:W-:Y:S05]  /*2190*/  BRA.U !UP0, `(.L_x_492) ;  /* 0x0000000108407547 */ /* 0x000fea000b800000 */
[----:B------:R-:W-:-:S05]  /*21a0*/  UMOV UR4, URZ ;  /* 0x000000ff00047c82 */ /* 0x000fca0008000000 */
.L_x_493:
[----:B0--34-:R-:W-:Y:S01]  /*21b0*/  IADD3 R2, PT, PT, R15, UR4, RZ ;  /* 0x000000040f027c10 */ /* 0x019fe2000fffe0ff */
        /* <DEDUP_REMOVED lines=14> */
.L_x_492:
[----:B------:R-:W-:-:S09]  /*22a0*/  UISETP.NE.AND UP0, UPT, UR15, URZ, UPT ;  /* 0x000000ff0f00728c */ /* 0x000fd2000bf05270 */
[----:B------:R-:W-:Y:S05]  /*22b0*/  BRA.U !UP0, `(.L_x_491) ;  /* 0x0000000108887547 */ /* 0x000fea000b800000 */
[----:B------:R-:W-:Y:S02]  /*22c0*/  UIADD3 UR22, UPT, UPT, UR15, -0x1, URZ ;  /* 0xffffffff0f167890 */ /* 0x000fe4000fffe0ff */
[----:B------:R-:W-:Y:S02]  /*22d0*/  UISETP.NE.AND UP1, UPT, UR21, URZ, UPT ;  /* 0x000000ff1500728c */ /* 0x000fe4000bf25270 */
[----:B------:R-:W-:-:S09]  /*22e0*/  UISETP.GE.U32.AND UP0, UPT, UR22, 0x3, UPT ;  /* 0x000000031600788c */ /* 0x000fd2000bf06070 */
[----:B------:R-:W-:Y:S05]  /*22f0*/  BRA.U !UP0, `(.L_x_494) ;  /* 0x0000000108307547 */ /* 0x000fea000b800000 */
[C---:B------:R-:W-:Y:S01]  /*2300*/  IADD3 R0, P1, PT, R15.reuse, UR4, RZ ;  /* 0x000000040f007c10 */ /* 0x040fe2000ff3e0ff */
[----:B----4-:R-:W-:Y:S01]  /*2310*/  VIADD R4, R15, UR4 ;  /* 0x000000040f047c36 */ /* 0x010fe20008000000 */
[----:B------:R-:W-:Y:S01]  /*2320*/  UIADD3 UR4, UPT, UPT, UR4, 0x4, URZ ;  /* 0x0000000404047890 */ /* 0x000fe2000fffe0ff */
[----:B012---:R-:W-:Y:S01]  /*2330*/  IMAD.MOV.U32 R5, RZ, RZ, 0x4 ;  /* 0x00000004ff057424 */ /* 0x007fe200078e00ff */
[----:B---3--:R-:W-:Y:S02]  /*2340*/  IADD3.X R3, PT, PT, RZ, RZ, RZ, P1, !PT ;  /* 0x000000ffff037210 */ /* 0x008fe40000ffe4ff */
[----:B------:R-:W-:Y:S01]  /*2350*/  LEA R2, P1, R0, UR6, 0x2 ;  /* 0x0000000600027c11 */ /* 0x000fe2000f8210ff */
[----:B------:R-:W-:-:S03]  /*2360*/  IMAD.WIDE.U32 R4, R4, R5, UR6 ;  /* 0x0000000604047e25 */ /* 0x000fc6000f8e0005 */
[----:B------:R-:W-:Y:S02]  /*2370*/  LEA.HI.X R3, R0, UR7, R3, 0x2, P1 ;  /* 0x0000000700037c11 */ /* 0x000fe400088f1403 */
[----:B------:R0:W-:Y:S04]  /*2380*/  STG.E desc[UR18][R4.64], R10 ;  /* 0x0000000a04007986 */ /* 0x0001e8000c101912 */
[----:B------:R0:W-:Y:S04]  /*2390*/  STG.E desc[UR18][R2.64+0x4], R10 ;  /* 0x0000040a02007986 */ /* 0x0001e8000c101912 */
[----:B------:R0:W-:Y:S04]  /*23a0*/  STG.E desc[UR18][R2.64+0x8], R10 ;  /* 0x0000080a02007986 */ /* 0x0001e8000c101912 */
[----:B------:R0:W-:Y:S02]  /*23b0*/  STG.E desc[UR18][R2.64+0xc], R10 ;  /* 0x00000c0a02007986 */ /* 0x0001e4000c101912 */
.L_x_494:
[----:B------:R-:W-:Y:S05]  /*23c0*/  BRA.U !UP1, `(.L_x_491) ;  /* 0x0000000109447547 */ /* 0x000fea000b800000 */
[----:B------:R-:W-:Y:S01]  /*23d0*/  UISETP.NE.AND UP0, UPT, UR21, 0x1, UPT ;  /* 0x000000011500788c */ /* 0x000fe2000bf05270 */
[----:B------:R-:W-:Y:S01]  /*23e0*/  ISETP.NE.AND P2, PT, RZ, UR12, PT ;  /* 0x0000000cff007c0c */ /* 0x000fe2000bf45270 */
[----:B------:R-:W-:-:S07]  /*23f0*/  IMAD.MOV.U32 R11, RZ, RZ, 0x4 ;  /* 0x00000004ff0b7424 */ /* 0x000fce00078e00ff */
[----:B------:R-:W-:Y:S05]  /*2400*/  BRA.U !UP0, `(.L_x_495) ;  /* 0x0000000108287547 */ /* 0x000fea000b800000 */
[C---:B------:R-:W-:Y:S01]  /*2410*/  IADD3 R0, P1, PT, R15.reuse, UR4, RZ ;  /* 0x000000040f007c10 */ /* 0x040fe2000ff3e0ff */
[----:B0---4-:R-:W-:Y:S01]  /*2420*/  VIADD R4, R15, UR4 ;  /* 0x000000040f047c36 */ /* 0x011fe20008000000 */
[----:B------:R-:W-:Y:S01]  /*2430*/  UIADD3 UR4, UPT, UPT, UR4, 0x2, URZ ;  /* 0x0000000204047890 */ /* 0x000fe2000fffe0ff */
[----:B-12---:R-:W-:Y:S01]  /*2440*/  IMAD.MOV.U32 R5, RZ, RZ, 0x4 ;  /* 0x00000004ff057424 */ /* 0x006fe200078e00ff */
[----:B---3--:R-:W-:Y:S02]  /*2450*/  IADD3.X R3, PT, PT, RZ, RZ, RZ, P1, !PT ;  /* 0x000000ffff037210 */ /* 0x008fe40000ffe4ff */
[----:B------:R-:W-:Y:S01]  /*2460*/  LEA R2, P1, R0, UR6, 0x2 ;  /* 0x0000000600027c11 */ /* 0x000fe2000f8210ff */
[----:B------:R-:W-:-:S03]  /*2470*/  IMAD.WIDE.U32 R4, R4, R5, UR6 ;  /* 0x0000000604047e25 */ /* 0x000fc6000f8e0005 */
[----:B------:R-:W-:Y:S02]  /*2480*/  LEA.HI.X R3, R0, UR7, R3, 0x2, P1 ;  /* 0x0000000700037c11 */ /* 0x000fe400088f1403 */
[----:B------:R0:W-:Y:S04]  /*2490*/  STG.E desc[UR18][R4.64], R10 ;  /* 0x0000000a04007986 */ /* 0x0001e8000c101912 */
[----:B------:R0:W-:Y:S03]  /*24a0*/  STG.E desc[UR18][R2.64+0x4], R10 ;  /* 0x0000040a02007986 */ /* 0x0001e6000c101912 */
.L_x_495:
[----:B0--34-:R-:W-:-:S04]  /*24b0*/  @P2 VIADD R2, R15, UR4 ;  /* 0x000000040f022c36 */ /* 0x019fc80008000000 */
[----:B------:R-:W-:-:S05]  /*24c0*/  @P2 IMAD.WIDE.U32 R2, R2, R11, UR6 ;  /* 0x0000000602022e25 */ /* 0x000fca000f8e000b */
[----:B------:R0:W-:Y:S02]  /*24d0*/  @P2 STG.E desc[UR18][R2.64], R10 ;  /* 0x0000000a02002986 */ /* 0x0001e4000c101912 */
.L_x_491:
[----:B------:R-:W-:Y:S05]  /*24e0*/  BSYNC.RECONVERGENT B1 ;  /* 0x0000000000017941 */ /* 0x000fea0003800200 */
.L_x_490:
[----:B------:R-:W-:Y:S01]  /*24f0*/  ISETP.EQ.AND P0, PT, R12, RZ, P0 ;  /* 0x000000ff0c00720c */ /* 0x000fe20000702270 */
[----:B------:R-:W-:-:S12]  /*2500*/  BSSY.RECONVERGENT B1, `(.L_x_496) ;  /* 0x0000039000017945 */ /* 0x000fd80003800200 */
[----:B------:R-:W-:Y:S05]  /*2510*/  @!P0 BRA `(.L_x_497) ;  /* 0x0000000000dc8947 */ /* 0x000fea0003800000 */
[----:B------:R-:W-:Y:S01]  /*2520*/  UISETP.GE.U32.AND UP0, UPT, UR13, 0x7, UPT ;  /* 0x000000070d00788c */ /* 0x000fe2000bf06070 */
[----:B------:R-:W-:-:S08]  /*2530*/  UMOV UR4, URZ ;  /* 0x000000ff00047c82 */ /* 0x000fd00008000000 */
[----:B------:R-:W-:Y:S05]  /*2540*/  BRA.U !UP0, `(.L_x_498) ;  /* 0x0000000108407547 */ /* 0x000fea000b800000 */
[----:B------:R-:W-:-:S05]  /*2550*/  UMOV UR4, URZ ;  /* 0x000000ff00047c82 */ /* 0x000fca0008000000 */
.L_x_499:
[----:B0--34-:R-:W-:Y:S01]  /*2560*/  VIADD R2, R15, UR4 ;  /* 0x000000040f027c36 */ /* 0x019fe20008000000 */
        /* <DEDUP_REMOVED lines=14> */
.L_x_498:
[----:B------:R-:W-:-:S09]  /*2650*/  UISETP.NE.AND UP0, UPT, UR15, URZ, UPT ;  /* 0x000000ff0f00728c */ /* 0x000fd2000bf05270 */
[----:B------:R-:W-:Y:S05]  /*2660*/  BRA.U !UP0, `(.L_x_497) ;  /* 0x0000000108887547 */ /* 0x000fea000b800000 */
[----:B------:R-:W-:Y:S02]  /*2670*/  UIADD3 UR22, UPT, UPT, UR15, -0x1, URZ ;  /* 0xffffffff0f167890 */ /* 0x000fe4000fffe0ff */
[----:B------:R-:W-:Y:S02]  /*2680*/  UISETP.NE.AND UP1, UPT, UR21, URZ, UPT ;  /* 0x000000ff1500728c */ /* 0x000fe4000bf25270 */
[----:B------:R-:W-:-:S09]  /*2690*/  UISETP.GE.U32.AND UP0, UPT, UR22, 0x3, UPT ;  /* 0x000000031600788c */ /* 0x000fd2000bf06070 */
        /* <DEDUP_REMOVED lines=13> */
.L_x_500:
        /* <DEDUP_REMOVED lines=15> */
.L_x_501:
[----:B0--34-:R-:W-:-:S04]  /*2860*/  @P1 VIADD R2, R15, UR4 ;  /* 0x000000040f021c36 */ /* 0x019fc80008000000 */
[----:B------:R-:W-:-:S05]  /*2870*/  @P1 IMAD.WIDE.U32 R2, R2, R11, UR8 ;  /* 0x0000000802021e25 */ /* 0x000fca000f8e000b */
[----:B------:R0:W-:Y:S02]  /*2880*/  @P1 STG.E desc[UR18][R2.64], R10 ;  /* 0x0000000a02001986 */ /* 0x0001e4000c101912 */
.L_x_497:
[----:B------:R-:W-:Y:S05]  /*2890*/  BSYNC.RECONVERGENT B1 ;  /* 0x0000000000017941 */ /* 0x000fea0003800200 */
.L_x_496:
[----:B------:R-:W5:Y:S01]  /*28a0*/  LDCU.64 UR22, c[0x0][0x3c0] ;  /* 0x00007800ff1677ac */ /* 0x000f620008000a00 */
[C---:B------:R-:W-:Y:S01]  /*28b0*/  IADD3 R0, P0, PT, R6.reuse, UR20, RZ ;  /* 0x0000001406007c10 */ /* 0x040fe2000ff1e0ff */
[----:B------:R-:W-:Y:S01]  /*28c0*/  VIADD R6, R6, UR17 ;  /* 0x0000001106067c36 */ /* 0x000fe20008000000 */
[----:B------:R-:W-:Y:S01]  /*28d0*/  IADD3 R13, PT, PT, R12, R13, R14 ;  /* 0x0000000d0c0d7210 */ /* 0x000fe20007ffe00e */
[----:B------:R-:W-:-:S06]  /*28e0*/  USHF.R.S32.HI UR4, URZ, 0x1f, UR20 ;  /* 0x0000001fff047899 */ /* 0x000fcc0008011414 */
[----:B0--34-:R-:W-:-:S05]  /*28f0*/  IADD3.X R3, PT, PT, RZ, UR4, RZ, P0, !PT ;  /* 0x00000004ff037c10 */ /* 0x019fca00087fe4ff */
[----:B------:R-:W0:Y:S01]  /*2900*/  LDCU UR4, c[0x0][0x384] ;  /* 0x00007080ff0477ac */ /* 0x000e220008000800 */
[----:B-----5:R-:W-:-:S04]  /*2910*/  LEA R2, P0, R0, UR22, 0x2 ;  /* 0x0000001600027c11 */ /* 0x020fc8000f8010ff */
[----:B------:R-:W-:-:S05]  /*2920*/  LEA.HI.X R3, R0, UR23, R3, 0x2, P0 ;  /* 0x0000001700037c11 */ /* 0x000fca00080f1403 */
[----:B------:R3:W-:Y:S01]  /*2930*/  STG.E desc[UR18][R2.64], R13 ;  /* 0x0000000d02007986 */ /* 0x0007e2000c101912 */
[----:B0-----:R-:W-:-:S13]  /*2940*/  ISETP.GE.AND P0, PT, R6, UR4, PT ;  /* 0x0000000406007c0c */ /* 0x001fda000bf06270 */
[----:B---3--:R-:W-:Y:S05]  /*2950*/  @!P0 BRA `(.L_x_502) ;  /* 0xffffffd8002c8947 */ /* 0x008fea000383ffff */
[----:B------:R-:W-:Y:S05]  /*2960*/  BSYNC.RECONVERGENT B0 ;  /* 0x0000000000007941 */ /* 0x000fea0003800200 */
.L_x_451:
[----:B------:R-:W-:Y:S05]  /*2970*/  EXIT ;  /* 0x000000000000794d */ /* 0x000fea0003800000 */
.L_x_450:
[----:B------:R-:W-:Y:S02]  /*2980*/  UISETP.GT.AND UP0, UPT, UR16, URZ, UPT ;  /* 0x000000ff1000728c */ /* 0x000fe4000bf04270 */
[----:B------:R-:W-:-:S07]  /*2990*/  USHF.R.S32.HI UR24, URZ, 0x1f, UR20 ;  /* 0x0000001fff187899 */ /* 0x000fce0008011414 */
[----:B------:R-:W-:Y:S05]  /*29a0*/  BRA.U UP0, `(.L_x_503) ;  /* 0x0000000500207547 */ /* 0x000fea000b800000 */
[----:B------:R-:W0:Y:S01]  /*29b0*/  I2F.U32.RP R7, UR17 ;  /* 0x0000001100077d06 */ /* 0x000e220008209000 */
[----:B------:R-:W-:Y:S01]  /*29c0*/  IADD3 R0, PT, PT, R6, UR17, RZ ;  /* 0x0000001106007c10 */ /* 0x000fe2000fffe0ff */
[----:B------:R-:W1:Y:S01]  /*29d0*/  LDCU.64 UR6, c[0x0][0x3c0] ;  /* 0x00007800ff0677ac */ /* 0x000e620008000a00 */
[----:B------:R-:W-:Y:S01]  /*29e0*/  ISETP.NE.U32.AND P2, PT, RZ, UR17, PT ;  /* 0x00000011ff007c0c */ /* 0x000fe2000bf45070 */
[----:B------:R-:W-:Y:S01]  /*29f0*/  BSSY.RECONVERGENT B0, `(.L_x_504) ;  /* 0x0000027000007945 */ /* 0x000fe20003800200 */
[C---:B------:R-:W-:Y:S02]  /*2a00*/  ISETP.GE.U32.AND P0, PT, R0.reuse, UR5, PT ;  /* 0x0000000500007c0c */ /* 0x040fe4000bf06070 */
[----:B------:R-:W-:Y:S02]  /*2a10*/  VIMNMX.U32 R5, PT, PT, R0, UR5, !PT ;  /* 0x0000000500057c48 */ /* 0x000fe4000ffe0000 */
[----:B------:R-:W-:-:S04]  /*2a20*/  SEL R4, RZ, 0x1, P0 ;  /* 0x00000001ff047807 */ /* 0x000fc80000000000 */
[----:B------:R-:W-:Y:S01]  /*2a30*/  IADD3 R5, PT, PT, R5, -R0, -R4 ;  /* 0x8000000005057210 */ /* 0x000fe20007ffe804 */
[----:B0-----:R-:W0:Y:S02]  /*2a40*/  MUFU.RCP R7, R7 ;  /* 0x0000000700077308 */ /* 0x001e240000001000 */
[----:B0-----:R-:W-:-:S06]  /*2a50*/  VIADD R2, R7, 0xffffffe ;  /* 0x0ffffffe07027836 */ /* 0x001fcc0000000000 */
[----:B------:R0:W2:Y:S02]  /*2a60*/  F2I.FTZ.U32.TRUNC.NTZ R3, R2 ;  /* 0x0000000200037305 */ /* 0x0000a4000021f000 */
[----:B0-----:R-:W-:Y:S02]  /*2a70*/  IMAD.MOV.U32 R2, RZ, RZ, RZ ;  /* 0x000000ffff027224 */ /* 0x001fe400078e00ff */
[----:B--2---:R-:W-:-:S04]  /*2a80*/  IMAD.MOV R9, RZ, RZ, -R3 ;  /* 0x000000ffff097224 */ /* 0x004fc800078e0a03 */
[----:B------:R-:W-:-:S04]  /*2a90*/  IMAD R9, R9, UR17, RZ ;  /* 0x0000001109097c24 */ /* 0x000fc8000f8e02ff */
[----:B------:R-:W-:-:S06]  /*2aa0*/  IMAD.HI.U32 R8, R3, R9, R2 ;  /* 0x0000000903087227 */ /* 0x000fcc00078e0002 */
[----:B------:R-:W-:-:S04]  /*2ab0*/  IMAD.HI.U32 R3, R8, R5, RZ ;  /* 0x0000000508037227 */ /* 0x000fc800078e00ff */
[----:B------:R-:W-:-:S04]  /*2ac0*/  IMAD.MOV R0, RZ, RZ, -R3 ;  /* 0x000000ffff007224 */ /* 0x000fc800078e0a03 */
[----:B------:R-:W-:-:S05]  /*2ad0*/  IMAD R5, R0, UR17, R5 ;  /* 0x0000001100057c24 */ /* 0x000fca000f8e0205 */
[----:B------:R-:W-:-:S13]  /*2ae0*/  ISETP.GE.U32.AND P0, PT, R5, UR17, PT ;  /* 0x0000001105007c0c */ /* 0x000fda000bf06070 */
[----:B------:R-:W-:Y:S01]  /*2af0*/  @P0 VIADD R5, R5, -UR17 ;  /* 0x8000001105050c36 */ /* 0x000fe20008000000 */
[----:B------:R-:W-:-:S04]  /*2b00*/  @P0 IADD3 R3, PT, PT, R3, 0x1, RZ ;  /* 0x0000000103030810 */ /* 0x000fc80007ffe0ff */
[----:B------:R-:W-:-:S13]  /*2b10*/  ISETP.GE.U32.AND P1, PT, R5, UR17, PT ;  /* 0x0000001105007c0c */ /* 0x000fda000bf26070 */
[----:B------:R-:W-:Y:S01]  /*2b20*/  @P1 VIADD R3, R3, 0x1 ;  /* 0x0000000103031836 */ /* 0x000fe20000000000 */
[----:B------:R-:W-:-:S05]  /*2b30*/  @!P2 LOP3.LUT R3, RZ, UR17, RZ, 0x33, !PT ;  /* 0x00000011ff03ac12 */ /* 0x000fca000f8e33ff */
[----:B------:R-:W-:-:S05]  /*2b40*/  IMAD.IADD R0, R4, 0x1, R3 ;  /* 0x0000000104007824 */ /* 0x000fca00078e0203 */
[C---:B------:R-:W-:Y:S02]  /*2b50*/  LOP3.LUT R2, R0.reuse, 0x3, RZ, 0xc0, !PT ;  /* 0x0000000300027812 */ /* 0x040fe400078ec0ff */
[----:B------:R-:W-:Y:S02]  /*2b60*/  ISETP.GE.U32.AND P0, PT, R0, 0x3, PT ;  /* 0x000000030000780c */ /* 0x000fe40003f06070 */
[----:B------:R-:W-:-:S13]  /*2b70*/  ISETP.NE.AND P1, PT, R2, 0x3, PT ;  /* 0x000000030200780c */ /* 0x000fda0003f25270 */
[----:B-1----:R-:W-:Y:S05]  /*2b80*/  @!P1 BRA `(.L_x_505) ;  /* 0x0000000000349947 */ /* 0x002fea0003800000 */
[----:B------:R-:W0:Y:S01]  /*2b90*/  LDC.64 R8, c[0x0][0x3c0] ;  /* 0x0000f000ff087b82 */ /* 0x000e220000000a00 */
[----:B------:R-:W-:Y:S02]  /*2ba0*/  VIADD R0, R0, 0x1 ;  /* 0x0000000100007836 */ /* 0x000fe40000000000 */
[----:B------:R-:W-:-:S03]  /*2bb0*/  HFMA2 R4, -RZ, RZ, 0, 0 ;  /* 0x00000000ff047431 */ /* 0x000fc600000001ff */
[----:B------:R-:W-:-:S07]  /*2bc0*/  LOP3.LUT R5, R0, 0x3, RZ, 0xc0, !PT ;  /* 0x0000000300057812 */ /* 0x000fce00078ec0ff */
.L_x_506:
[----:B------:R-:W-:Y:S01]  /*2bd0*/  IADD3 R0, P1, PT, R6, UR20, RZ ;  /* 0x0000001406007c10 */ /* 0x000fe2000ff3e0ff */
[----:B------:R-:W-:Y:S02]  /*2be0*/  VIADD R4, R4, 0x1 ;  /* 0x0000000104047836 */ /* 0x000fe40000000000 */
[----:B------:R-:W-:Y:S02]  /*2bf0*/  VIADD R6, R6, UR17 ;  /* 0x0000001106067c36 */ /* 0x000fe40008000000 */
[----:B------:R-:W-:Y:S01]  /*2c00*/  IMAD.X R3, RZ, RZ, UR24, P1 ;  /* 0x00000018ff037e24 */ /* 0x000fe200088e06ff */
[----:B0-----:R-:W-:-:S04]  /*2c10*/  LEA R2, P1, R0, R8, 0x2 ;  /* 0x0000000800027211 */ /* 0x001fc800078210ff */
[----:B------:R-:W-:Y:S02]  /*2c20*/  LEA.HI.X R3, R0, R9, R3, 0x2, P1 ;  /* 0x0000000900037211 */ /* 0x000fe400008f1403 */
[----:B------:R-:W-:-:S03]  /*2c30*/  ISETP.NE.AND P1, PT, R4, R5, PT ;  /* 0x000000050400720c */ /* 0x000fc60003f25270 */
[----:B------:R1:W-:Y:S10]  /*2c40*/  STG.E desc[UR18][R2.64], RZ ;  /* 0x000000ff02007986 */ /* 0x0003f4000c101912 */
[----:B-1----:R-:W-:Y:S05]  /*2c50*/  @P1 BRA `(.L_x_506) ;  /* 0xfffffffc00dc1947 */ /* 0x002fea000383ffff */
.L_x_505:
[----:B------:R-:W-:Y:S05]  /*2c60*/  BSYNC.RECONVERGENT B0 ;  /* 0x0000000000007941 */ /* 0x000fea0003800200 */
.L_x_504:
[----:B------:R-:W-:Y:S05]  /*2c70*/  @!P0 EXIT ;  /* 0x000000000000894d */ /* 0x000fea0003800000 */
.L_x_507:
[C---:B0-----:R-:W-:Y:S02]  /*2c80*/  IADD3 R5, PT, PT, R6.reuse, UR17, RZ ;  /* 0x0000001106057c10 */ /* 0x041fe4000fffe0ff */
[----:B------:R-:W-:-:S03]  /*2c90*/  IADD3 R3, P0, PT, R6, UR20, RZ ;  /* 0x0000001406037c10 */ /* 0x000fc6000ff1e0ff */
[----:B------:R-:W-:Y:S01]  /*2ca0*/  VIADD R0, R5, UR17 ;  /* 0x0000001105007c36 */ /* 0x000fe20008000000 */
[----:B------:R-:W-:Y:S01]  /*2cb0*/  LEA R2, P1, R3, UR6, 0x2 ;  /* 0x0000000603027c11 */ /* 0x000fe2000f8210ff */
[----:B------:R-:W-:Y:S01]  /*2cc0*/  IMAD.X R4, RZ, RZ, UR24, P0 ;  /* 0x00000018ff047e24 */ /* 0x000fe200080e06ff */
[----:B------:R-:W-:Y:S01]  /*2cd0*/  IADD3 R5, P0, PT, R5, UR20, RZ ;  /* 0x0000001405057c10 */ /* 0x000fe2000ff1e0ff */
[----:B------:R-:W-:-:S03]  /*2ce0*/  VIADD R6, R0, UR17 ;  /* 0x0000001100067c36 */ /* 0x000fc60008000000 */
[----:B------:R-:W-:Y:S02]  /*2cf0*/  LEA.HI.X R3, R3, UR7, R4, 0x2, P1 ;  /* 0x0000000703037c11 */ /* 0x000fe400088f1404 */
[----:B------:R-:W-:Y:S02]  /*2d00*/  IADD3 R9, P1, PT, R0, UR20, RZ ;  /* 0x0000001400097c10 */ /* 0x000fe4000ff3e0ff */
[----:B------:R-:W-:Y:S01]  /*2d10*/  IADD3.X R10, PT, PT, RZ, UR24, RZ, P0, !PT ;  /* 0x00000018ff0a7c10 */ /* 0x000fe200087fe4ff */
[----:B------:R0:W-:Y:S01]  /*2d20*/  STG.E desc[UR18][R2.64], RZ ;  /* 0x000000ff02007986 */ /* 0x0001e2000c101912 */
[C---:B------:R-:W-:Y:S01]  /*2d30*/  IADD3 R0, P2, PT, R6.reuse, UR20, RZ ;  /* 0x0000001406007c10 */ /* 0x040fe2000ff5e0ff */
[----:B------:R-:W-:Y:S01]  /*2d40*/  IMAD.X R12, RZ, RZ, UR24, P1 ;  /* 0x00000018ff0c7e24 */ /* 0x000fe200088e06ff */
[----:B------:R-:W-:Y:S01]  /*2d50*/  LEA R4, P0, R5, UR6, 0x2 ;  /* 0x0000000605047c11 */ /* 0x000fe2000f8010ff */
[----:B------:R-:W-:Y:S01]  /*2d60*/  VIADD R6, R6, UR17 ;  /* 0x0000001106067c36 */ /* 0x000fe20008000000 */
[----:B------:R-:W-:Y:S01]  /*2d70*/  LEA R8, P1, R9, UR6, 0x2 ;  /* 0x0000000609087c11 */ /* 0x000fe2000f8210ff */
[----:B------:R-:W-:Y:S01]  /*2d80*/  IMAD.X R7, RZ, RZ, UR24, P2 ;  /* 0x00000018ff077e24 */ /* 0x000fe200090e06ff */
[----:B------:R-:W-:-:S02]  /*2d90*/  LEA.HI.X R5, R5, UR7, R10, 0x2, P0 ;  /* 0x0000000705057c11 */ /* 0x000fc400080f140a */
[C---:B------:R-:W-:Y:S02]  /*2da0*/  LEA R10, P0, R0.reuse, UR6, 0x2 ;  /* 0x00000006000a7c11 */ /* 0x040fe4000f8010ff */
[----:B------:R-:W-:Y:S01]  /*2db0*/  LEA.HI.X R9, R9, UR7, R12, 0x2, P1 ;  /* 0x0000000709097c11 */ /* 0x000fe200088f140c */
[----:B------:R0:W-:Y:S01]  /*2dc0*/  STG.E desc[UR18][R4.64], RZ ;  /* 0x000000ff04007986 */ /* 0x0001e2000c101912 */
[----:B------:R-:W-:Y:S02]  /*2dd0*/  LEA.HI.X R11, R0, UR7, R7, 0x2, P0 ;  /* 0x00000007000b7c11 */ /* 0x000fe400080f1407 */
[----:B------:R-:W-:Y:S01]  /*2de0*/  ISETP.GE.AND P0, PT, R6, UR5, PT ;  /* 0x0000000506007c0c */ /* 0x000fe2000bf06270 */
[----:B------:R0:W-:Y:S04]  /*2df0*/  STG.E desc[UR18][R8.64], RZ ;  /* 0x000000ff08007986 */ /* 0x0001e8000c101912 */
[----:B------:R0:W-:Y:S08]  /*2e00*/  STG.E desc[UR18][R10.64], RZ ;  /* 0x000000ff0a007986 */ /* 0x0001f0000c101912 */
[----:B------:R-:W-:Y:S05]  /*2e10*/  @!P0 BRA `(.L_x_507) ;  /* 0xfffffffc00988947 */ /* 0x000fea000383ffff */
[----:B------:R-:W-:Y:S05]  /*2e20*/  EXIT ;  /* 0x000000000000794d */ /* 0x000fea0003800000 */
.L_x_503:
[----:B------:R-:W-:Y:S01]  /*2e30*/  BSSY.RECONVERGENT B0, `(.L_x_508) ;  /* 0x00000b2000007945 */ /* 0x000fe20003800200 */
[----:B------:R-:W-:Y:S02]  /*2e40*/  ULOP3.LUT UR5, UR16, 0x7, URZ, 0xc0, !UPT ;  /* 0x0000000710057892 */ /* 0x000fe4000f8ec0ff */
[----:B------:R-:W-:Y:S02]  /*2e50*/  ULOP3.LUT UR14, UR16, 0x3, URZ, 0xc0, !UPT ;  /* 0x00000003100e7892 */ /* 0x000fe4000f8ec0ff */
[----:B------:R-:W-:Y:S02]  /*2e60*/  ULOP3.LUT UR15, UR16, 0x7ffffff8, URZ, 0xc0, !UPT ;  /* 0x7ffffff8100f7892 */ /* 0x000fe4000f8ec0ff */
[----:B------:R-:W-:Y:S02]  /*2e70*/  ULOP3.LUT UR16, UR16, 0x1, URZ, 0xc0, !UPT ;  /* 0x0000000110107892 */ /* 0x000fe4000f8ec0ff */
[----:B------:R-:W-:Y:S02]  /*2e80*/  UIADD3 UR12, UPT, UPT, UR5, -0x1, URZ ;  /* 0xffffffff050c7890 */ /* 0x000fe4000fffe0ff */
[----:B------:R-:W-:-:S12]  /*2e90*/  UIADD3 UR4, UPT, UPT, UR14, -0x1, URZ ;  /* 0xffffffff0e047890 */ /* 0x000fd8000fffe0ff */
.L_x_524:
[----:B------:R-:W0:Y:S01]  /*2ea0*/  LDCU UR21, c[0x0][0x390] ;  /* 0x00007200ff1577ac */ /* 0x000e220008000800 */
[----:B------:R-:W-:Y:S01]  /*2eb0*/  MOV R0, UR13 ;  /* 0x0000000d00007c02 */ /* 0x000fe20008000f00 */
[----:B------:R-:W-:-:S03]  /*2ec0*/  IMAD.MOV.U32 R7, RZ, RZ, RZ ;  /* 0x000000ffff077224 */ /* 0x000fc600078e00ff */
[----:B------:R-:W-:Y:S01]  /*2ed0*/  ISETP.GE.U32.AND P0, PT, R0, 0x7, PT ;  /* 0x000000070000780c */ /* 0x000fe20003f06070 */
[----:B0-----:R-:W-:-:S12]  /*2ee0*/  IMAD R0, R6, UR21, RZ ;  /* 0x0000001506007c24 */ /* 0x001fd8000f8e02ff */
[----:B------:R-:W-:Y:S05]  /*2ef0*/  @!P0 BRA `(.L_x_509) ;  /* 0x0000000000408947 */ /* 0x000fea0003800000 */
[----:B------:R-:W-:-:S07]  /*2f00*/  IMAD.MOV.U32 R5, RZ, RZ, RZ ;  /* 0x000000ffff057224 */ /* 0x000fce00078e00ff */
.L_x_510:
[----:B0-----:R-:W-:Y:S01]  /*2f10*/  MOV R3, 0x4 ;  /* 0x0000000400037802 */ /* 0x001fe20000000f00 */
[----:B------:R-:W-:Y:S02]  /*2f20*/  IMAD.IADD R2, R0, 0x1, R5 ;  /* 0x0000000100027824 */ /* 0x000fe400078e0205 */
[----:B------:R-:W-:Y:S02]  /*2f30*/  VIADD R5, R5, 0x8 ;  /* 0x0000000805057836 */ /* 0x000fe40000000000 */
[----:B------:R-:W-:-:S03]  /*2f40*/  IMAD.WIDE.U32 R2, R2, R3, UR10 ;  /* 0x0000000a02027e25 */ /* 0x000fc6000f8e0003 */
[----:B------:R-:W-:Y:S02]  /*2f50*/  ISETP.NE.AND P1, PT, R5, UR15, PT ;  /* 0x0000000f05007c0c */ /* 0x000fe4000bf25270 */
[----:B------:R0:W-:Y:S04]  /*2f60*/  STG.E desc[UR18][R2.64], RZ ;  /* 0x000000ff02007986 */ /* 0x0001e8000c101912 */
[----:B------:R0:W-:Y:S04]  /*2f70*/  STG.E desc[UR18][R2.64+0x4], RZ ;  /* 0x000004ff02007986 */ /* 0x0001e8000c101912 */
[----:B------:R0:W-:Y:S04]  /*2f80*/  STG.E desc[UR18][R2.64+0x8], RZ ;  /* 0x000008ff02007986 */ /* 0x0001e8000c101912 */
[----:B------:R0:W-:Y:S04]  /*2f90*/  STG.E desc[UR18][R2.64+0xc], RZ ;  /* 0x00000cff02007986 */ /* 0x0001e8000c101912 */
[----:B------:R0:W-:Y:S04]  /*2fa0*/  STG.E desc[UR18][R2.64+0x10], RZ ;  /* 0x000010ff02007986 */ /* 0x0001e8000c101912 */
[----:B------:R0:W-:Y:S04]  /*2fb0*/  STG.E desc[UR18][R2.64+0x14], RZ ;  /* 0x000014ff02007986 */ /* 0x0001e8000c101912 */
[----:B------:R0:W-:Y:S04]  /*2fc0*/  STG.E desc[UR18][R2.64+0x18], RZ ;  /* 0x000018ff02007986 */ /* 0x0001e8000c101912 */
[----:B------:R0:W-:Y:S01]  /*2fd0*/  STG.E desc[UR18][R2.64+0x1c], RZ ;  /* 0x00001cff02007986 */ /* 0x0001e2000c101912 */
[----:B------:R-:W-:Y:S05]  /*2fe0*/  @P1 BRA `(.L_x_510) ;  /* 0xfffffffc00c81947 */ /* 0x000fea000383ffff */
[----:B------:R-:W-:-:S07]  /*2ff0*/  IMAD.U32 R7, RZ, RZ, UR15 ;  /* 0x0000000fff077e24 */ /* 0x000fce000f8e00ff */
.L_x_509:
[----:B------:R-:W-:-:S13]  /*3000*/  ISETP.NE.AND P1, PT, RZ, UR5, PT ;  /* 0x00000005ff007c0c */ /* 0x000fda000bf25270 */
[----:B------:R-:W-:Y:S05]  /*3010*/  @!P1 BRA `(.L_x_511) ;  /* 0x0000000000849947 */ /* 0x000fea0003800000 */
[----:B------:R-:W-:Y:S02]  /*3020*/  UISETP.GE.U32.AND UP0, UPT, UR12, 0x3, UPT ;  /* 0x000000030c00788c */ /* 0x000fe4000bf06070 */
[----:B------:R-:W-:-:S07]  /*3030*/  UISETP.NE.AND UP1, UPT, UR14, URZ, UPT ;  /* 0x000000ff0e00728c */ /* 0x000fce000bf25270 */
[----:B------:R-:W-:Y:S05]  /*3040*/  BRA.U !UP0, `(.L_x_512) ;  /* 0x0000000108307547 */ /* 0x000fea000b800000 */
[----:B0-----:R-:W-:Y:S01]  /*3050*/  HFMA2 R3, -RZ, RZ, 0, 2.384185791015625e-07 ;  /* 0x00000004ff037431 */ /* 0x001fe200000001ff */
[C---:B------:R-:W-:Y:S01]  /*3060*/  IADD3 R5, P2, PT, R0.reuse, R7, RZ ;  /* 0x0000000700057210 */ /* 0x040fe20007f5e0ff */
[----:B------:R-:W-:Y:S02]  /*3070*/  IMAD.IADD R2, R0, 0x1, R7 ;  /* 0x0000000100027824 */ /* 0x000fe400078e0207 */
[----:B------:R-:W-:Y:S02]  /*3080*/  VIADD R7, R7, 0x4 ;  /* 0x0000000407077836 */ /* 0x000fe40000000000 */
[----:B------:R-:W-:Y:S01]  /*3090*/  IMAD.X R8, RZ, RZ, RZ, P2 ;  /* 0x000000ffff087224 */ /* 0x000fe200010e06ff */
[----:B------:R-:W-:Y:S01]  /*30a0*/  LEA R4, P2, R5, UR10, 0x2 ;  /* 0x0000000a05047c11 */ /* 0x000fe2000f8410ff */
[----:B------:R-:W-:-:S03]  /*30b0*/  IMAD.WIDE.U32 R2, R2, R3, UR10 ;  /* 0x0000000a02027e25 */ /* 0x000fc6000f8e0003 */
[----:B------:R-:W-:Y:S02]  /*30c0*/  LEA.HI.X R5, R5, UR11, R8, 0x2, P2 ;  /* 0x0000000b05057c11 */ /* 0x000fe400090f1408 */
[----:B------:R1:W-:Y:S04]  /*30d0*/  STG.E desc[UR18][R2.64], RZ ;  /* 0x000000ff02007986 */ /* 0x0003e8000c101912 */
[----:B------:R1:W-:Y:S04]  /*30e0*/  STG.E desc[UR18][R4.64+0x4], RZ ;  /* 0x000004ff04007986 */ /* 0x0003e8000c101912 */
[----:B------:R1:W-:Y:S04]  /*30f0*/  STG.E desc[UR18][R4.64+0x8], RZ ;  /* 0x000008ff04007986 */ /* 0x0003e8000c101912 */
[----:B------:R1:W-:Y:S02]  /*3100*/  STG.E desc[UR18][R4.64+0xc], RZ ;  /* 0x00000cff04007986 */ /* 0x0003e4000c101912 */
.L_x_512:
[----:B------:R-:W-:Y:S05]  /*3110*/  BRA.U !UP1, `(.L_x_511) ;  /* 0x0000000109447547 */ /* 0x000fea000b800000 */
[----:B------:R-:W-:Y:S01]  /*3120*/  UISETP.NE.AND UP0, UPT, UR4, URZ, UPT ;  /* 0x000000ff0400728c */ /* 0x000fe2000bf05270 */
[----:B------:R-:W-:Y:S01]  /*3130*/  ISETP.NE.AND P2, PT, RZ, UR16, PT ;  /* 0x00000010ff007c0c */ /* 0x000fe2000bf45270 */
[----:B------:R-:W-:-:S07]  /*3140*/  IMAD.MOV.U32 R9, RZ, RZ, 0x4 ;  /* 0x00000004ff097424 */ /* 0x000fce00078e00ff */
[----:B------:R-:W-:Y:S05]  /*3150*/  BRA.U !UP0, `(.L_x_513) ;  /* 0x0000000108287547 */ /* 0x000fea000b800000 */
[CC--:B-1----:R-:W-:Y:S01]  /*3160*/  IADD3 R5, P3, PT, R0.reuse, R7.reuse, RZ ;  /* 0x0000000700057210 */ /* 0x0c2fe20007f7e0ff */
[----:B0-----:R-:W-:Y:S01]  /*3170*/  IMAD.MOV.U32 R3, RZ, RZ, 0x4 ;  /* 0x00000004ff037424 */ /* 0x001fe200078e00ff */
[----:B------:R-:W-:Y:S01]  /*3180*/  IADD3 R2, PT, PT, R0, R7, RZ ;  /* 0x0000000700027210 */ /* 0x000fe20007ffe0ff */
[----:B------:R-:W-:Y:S02]  /*3190*/  VIADD R7, R7, 0x2 ;  /* 0x0000000207077836 */ /* 0x000fe40000000000 */
[----:B------:R-:W-:Y:S01]  /*31a0*/  IMAD.X R8, RZ, RZ, RZ, P3 ;  /* 0x000000ffff087224 */ /* 0x000fe200018e06ff */
[----:B------:R-:W-:Y:S01]  /*31b0*/  LEA R4, P3, R5, UR10, 0x2 ;  /* 0x0000000a05047c11 */ /* 0x000fe2000f8610ff */
[----:B------:R-:W-:-:S03]  /*31c0*/  IMAD.WIDE.U32 R2, R2, R3, UR10 ;  /* 0x0000000a02027e25 */ /* 0x000fc6000f8e0003 */
[----:B------:R-:W-:Y:S02]  /*31d0*/  LEA.HI.X R5, R5, UR11, R8, 0x2, P3 ;  /* 0x0000000b05057c11 */ /* 0x000fe400098f1408 */
[----:B------:R2:W-:Y:S04]  /*31e0*/  STG.E desc[UR18][R2.64], RZ ;  /* 0x000000ff02007986 */ /* 0x0005e8000c101912 */
[----:B------:R2:W-:Y:S03]  /*31f0*/  STG.E desc[UR18][R4.64+0x4], RZ ;  /* 0x000004ff04007986 */ /* 0x0005e6000c101912 */
.L_x_513:
[----:B012---:R-:W-:-:S05]  /*3200*/  @P2 IADD3 R2, PT, PT, R0, R7, RZ ;  /* 0x0000000700022210 */ /* 0x007fca0007ffe0ff */
[----:B------:R-:W-:-:S05]  /*3210*/  @P2 IMAD.WIDE.U32 R2, R2, R9, UR10 ;  /* 0x0000000a02022e25 */ /* 0x000fca000f8e0009 */
[----:B------:R2:W-:Y:S02]  /*3220*/  @P2 STG.E desc[UR18][R2.64], RZ ;  /* 0x000000ff02002986 */ /* 0x0005e4000c101912 */
.L_x_511:
[----:B------:R-:W-:Y:S01]  /*3230*/  IMAD.MOV.U32 R7, RZ, RZ, RZ ;  /* 0x000000ffff077224 */ /* 0x000fe200078e00ff */
[----:B------:R-:W-:Y:S06]  /*3240*/  @!P0 BRA `(.L_x_514) ;  /* 0x0000000000408947 */ /* 0x000fec0003800000 */
[----:B-1----:R-:W-:-:S07]  /*3250*/  IMAD.MOV.U32 R5, RZ, RZ, RZ ;  /* 0x000000ffff057224 */ /* 0x002fce00078e00ff */
.L_x_515:
[----:B012---:R-:W-:Y:S01]  /*3260*/  MOV R3, 0x4 ;  /* 0x0000000400037802 */ /* 0x007fe20000000f00 */
        /* <DEDUP_REMOVED lines=14> */
.L_x_514:
[----:B------:R-:W-:Y:S05]  /*3350*/  @!P1 BRA `(.L_x_516) ;  /* 0x0000000000849947 */ /* 0x000fea0003800000 */
[----:B------:R-:W-:Y:S02]  /*3360*/  UISETP.GE.U32.AND UP0, UPT, UR12, 0x3, UPT ;  /* 0x000000030c00788c */ /* 0x000fe4000bf06070 */
[----:B------:R-:W-:-:S07]  /*3370*/  UISETP.NE.AND UP1, UPT, UR14, URZ, UPT ;  /* 0x000000ff0e00728c */ /* 0x000fce000bf25270 */
[----:B------:R-:W-:Y:S05]  /*3380*/  BRA.U !UP0, `(.L_x_517) ;  /* 0x0000000108307547 */ /* 0x000fea000b800000 */
[----:B012---:R-:W-:Y:S01]  /*3390*/  HFMA2 R3, -RZ, RZ, 0, 2.384185791015625e-07 ;  /* 0x00000004ff037431 */ /* 0x007fe200000001ff */
        /* <DEDUP_REMOVED lines=11> */
.L_x_517:
[----:B------:R-:W-:Y:S05]  /*3450*/  BRA.U !UP1, `(.L_x_516) ;  /* 0x0000000109447547 */ /* 0x000fea000b800000 */
[----:B------:R-:W-:Y:S01]  /*3460*/  UISETP.NE.AND UP0, UPT, UR4, URZ, UPT ;  /* 0x000000ff0400728c */ /* 0x000fe2000bf05270 */
[----:B------:R-:W-:Y:S01]  /*3470*/  ISETP.NE.AND P2, PT, RZ, UR16, PT ;  /* 0x00000010ff007c0c */ /* 0x000fe2000bf45270 */
[----:B------:R-:W-:-:S07]  /*3480*/  IMAD.MOV.U32 R9, RZ, RZ, 0x4 ;  /* 0x00000004ff097424 */ /* 0x000fce00078e00ff */
[----:B------:R-:W-:Y:S05]  /*3490*/  BRA.U !UP0, `(.L_x_518) ;  /* 0x0000000108287547 */ /* 0x000fea000b800000 */
[CC--:B-1-3--:R-:W-:Y:S01]  /*34a0*/  IADD3 R5, P3, PT, R0.reuse, R7.reuse, RZ ;  /* 0x0000000700057210 */ /* 0x0cafe20007f7e0ff */
[----:B0-2---:R-:W-:Y:S01]  /*34b0*/  IMAD.MOV.U32 R3, RZ, RZ, 0x4 ;  /* 0x00000004ff037424 */ /* 0x005fe200078e00ff */
        /* <DEDUP_REMOVED lines=8> */
.L_x_518:
[----:B01234-:R-:W-:-:S05]  /*3540*/  @P2 IADD3 R2, PT, PT, R0, R7, RZ ;  /* 0x0000000700022210 */ /* 0x01ffca0007ffe0ff */
[----:B------:R-:W-:-:S05]  /*3550*/  @P2 IMAD.WIDE.U32 R2, R2, R9, UR6 ;  /* 0x0000000602022e25 */ /* 0x000fca000f8e0009 */
[----:B------:R4:W-:Y:S02]  /*3560*/  @P2 STG.E desc[UR18][R2.64], RZ ;  /* 0x000000ff02002986 */ /* 0x0009e4000c101912 */
.L_x_516:
[----:B------:R-:W-:Y:S01]  /*3570*/  IMAD.MOV.U32 R7, RZ, RZ, RZ ;  /* 0x000000ffff077224 */ /* 0x000fe200078e00ff */
[----:B------:R-:W-:Y:S06]  /*3580*/  @!P0 BRA `(.L_x_519) ;  /* 0x0000000000408947 */ /* 0x000fec0003800000 */
[----:B-1-3--:R-:W-:-:S07]  /*3590*/  IMAD.MOV.U32 R5, RZ, RZ, RZ ;  /* 0x000000ffff057224 */ /* 0x00afce00078e00ff */
.L_x_520:
[----:B012-4-:R-:W-:Y:S01]  /*35a0*/  MOV R3, 0x4 ;  /* 0x0000000400037802 */ /* 0x017fe20000000f00 */
        /* <DEDUP_REMOVED lines=14> */
.L_x_519:
[----:B------:R-:W-:Y:S05]  /*3690*/  @!P1 BRA `(.L_x_521) ;  /* 0x0000000000849947 */ /* 0x000fea0003800000 */
[----:B------:R-:W-:Y:S02]  /*36a0*/  UISETP.GE.U32.AND UP0, UPT, UR12, 0x3, UPT ;  /* 0x000000030c00788c */ /* 0x000fe4000bf06070 */
[----:B------:R-:W-:-:S07]  /*36b0*/  UISETP.NE.AND UP1, UPT, UR14, URZ, UPT ;  /* 0x000000ff0e00728c */ /* 0x000fce000bf25270 */
[----:B------:R-:W-:Y:S05]  /*36c0*/  BRA.U !UP0, `(.L_x_522) ;  /* 0x0000000108307547 */ /* 0x000fea000b800000 */
[----:B01234-:R-:W-:Y:S01]  /*36d0*/  HFMA2 R3, -RZ, RZ, 0, 2.384185791015625e-07 ;  /* 0x00000004ff037431 */ /* 0x01ffe200000001ff */
        /* <DEDUP_REMOVED lines=11> */
.L_x_522:
[----:B------:R-:W-:Y:S05]  /*3790*/  BRA.U !UP1, `(.L_x_521) ;  /* 0x0000000109447547 */ /* 0x000fea000b800000 */
[----:B------:R-:W-:Y:S01]  /*37a0*/  UISETP.NE.AND UP0, UPT, UR4, URZ, UPT ;  /* 0x000000ff0400728c */ /* 0x000fe2000bf05270 */
[----:B------:R-:W-:Y:S01]  /*37b0*/  ISETP.NE.AND P1, PT, RZ, UR16, PT ;  /* 0x00000010ff007c0c */ /* 0x000fe2000bf25270 */
[----:B------:R-:W-:-:S07]  /*37c0*/  IMAD.MOV.U32 R9, RZ, RZ, 0x4 ;  /* 0x00000004ff097424 */ /* 0x000fce00078e00ff */
[----:B------:R-:W-:Y:S05]  /*37d0*/  BRA.U !UP0, `(.L_x_523) ;  /* 0x0000000108287547 */ /* 0x000fea000b800000 */
[CC--:B01-3--:R-:W-:Y:S01]  /*37e0*/  IADD3 R5, P0, PT, R0.reuse, R7.reuse, RZ ;  /* 0x0000000700057210 */ /* 0x0cbfe20007f1e0ff */
[----:B--2-4-:R-:W-:Y:S01]  /*37f0*/  IMAD.MOV.U32 R3, RZ, RZ, 0x4 ;  /* 0x00000004ff037424 */ /* 0x014fe200078e00ff */
        /* <DEDUP_REMOVED lines=8> */
.L_x_523:
[----:B01234-:R-:W-:-:S05]  /*3880*/  @P1 IADD3 R2, PT, PT, R0, R7, RZ ;  /* 0x0000000700021210 */ /* 0x01ffca0007ffe0ff */
[----:B------:R-:W-:-:S05]  /*3890*/  @P1 IMAD.WIDE.U32 R2, R2, R9, UR8 ;  /* 0x0000000802021e25 */ /* 0x000fca000f8e0009 */
[----:B------:R0:W-:Y:S02]  /*38a0*/  @P1 STG.E desc[UR18][R2.64], RZ ;  /* 0x000000ff02001986 */ /* 0x0001e4000c101912 */
.L_x_521:
[----:B------:R-:W5:Y:S01]  /*38b0*/  LDCU.64 UR22, c[0x0][0x3c0] ;  /* 0x00007800ff1677ac */ /* 0x000f620008000a00 */
[C---:B------:R-:W-:Y:S01]  /*38c0*/  IADD3 R0, P0, PT, R6.reuse, UR20, RZ ;  /* 0x0000001406007c10 */ /* 0x040fe2000ff1e0ff */
[----:B------:R-:W-:Y:S01]  /*38d0*/  VIADD R6, R6, UR17 ;  /* 0x0000001106067c36 */ /* 0x000fe20008000000 */
[----:B------:R-:W5:Y:S03]  /*38e0*/  LDCU UR21, c[0x0][0x384] ;  /* 0x00007080ff1577ac */ /* 0x000f660008000800 */
[----:B01234-:R-:W-:Y:S01]  /*38f0*/  IMAD.X R3, RZ, RZ, UR24, P0 ;  /* 0x00000018ff037e24 */ /* 0x01ffe200080e06ff */
[----:B-----5:R-:W-:-:S04]  /*3900*/  LEA R2, P0, R0, UR22, 0x2 ;  /* 0x0000001600027c11 */ /* 0x020fc8000f8010ff */
[----:B------:R-:W-:Y:S02]  /*3910*/  LEA.HI.X R3, R0, UR23, R3, 0x2, P0 ;  /* 0x0000001700037c11 */ /* 0x000fe400080f1403 */
[----:B------:R-:W-:-:S03]  /*3920*/  ISETP.GE.AND P0, PT, R6, UR21, PT ;  /* 0x0000001506007c0c */ /* 0x000fc6000bf06270 */
[----:B------:R0:W-:Y:S10]  /*3930*/  STG.E desc[UR18][R2.64], RZ ;  /* 0x000000ff02007986 */ /* 0x0001f4000c101912 */
[----:B0-----:R-:W-:Y:S05]  /*3940*/  @!P0 BRA `(.L_x_524) ;  /* 0xfffffff400548947 */ /* 0x001fea000383ffff */
[----:B------:R-:W-:Y:S05]  /*3950*/  BSYNC.RECONVERGENT B0 ;  /* 0x0000000000007941 */ /* 0x000fea0003800200 */
.L_x_508:
[----:B------:R-:W-:Y:S05]  /*3960*/  EXIT ;  /* 0x000000000000794d */ /* 0x000fea0003800000 */
        .weak           $__internal_4_$__cuda_sm20_sqrt_rn_f32_slowpath
        .type           $__internal_4_$__cuda_sm20_sqrt_rn_f32_slowpath,@function
        .size           $__internal_4_$__cuda_sm20_sqrt_rn_f32_slowpath,($__internal_5_$__cuda_sm3x_div_rn_noftz_f32_slowpath - $__internal_4_$__cuda_sm20_sqrt_rn_f32_slowpath)
$__internal_4_$__cuda_sm20_sqrt_rn_f32_slowpath:
[----:B------:R-:W-:-:S13]  /*3970*/  LOP3.LUT P0, RZ, R3, 0x7fffffff, RZ, 0xc0, !PT ;  /* 0x7fffffff03ff7812 */ /* 0x000fda000780c0ff */
[----:B------:R-:W-:Y:S01]  /*3980*/  @!P0 IMAD.MOV.U32 R2, RZ, RZ, R3 ;  /* 0x000000ffff028224 */ /* 0x000fe200078e0003 */
[----:B------:R-:W-:Y:S06]  /*3990*/  @!P0 BRA `(.L_x_525) ;  /* 0x0000000000448947 */ /* 0x000fec0003800000 */
[----:B------:R-:W-:Y:S02]  /*39a0*/  FSETP.GEU.FTZ.AND P0, PT, R3, RZ, PT ;  /* 0x000000ff0300720b */ /* 0x000fe40003f1e000 */
[----:B------:R-:W-:-:S11]  /*39b0*/  MOV R0, R3 ;  /* 0x0000000300007202 */ /* 0x000fd60000000f00 */
        /* <DEDUP_REMOVED lines=10> */
[----:B------:R-:W-:Y:S02]  /*3a60*/  @!P0 IMAD.MOV.U32 R2, RZ, RZ, R0 ;  /* 0x000000ffff028224 */ /* 0x000fe400078e0000 */
[----:B------:R-:W-:-:S04]  /*3a70*/  @P0 FADD.FTZ R17, -R16, -RZ ;  /* 0x800000ff10110221 */ /* 0x000fc80000010100 */
[----:B------:R-:W-:-:S04]  /*3a80*/  @P0 FFMA R17, R16, R17, R3 ;  /* 0x0000001110110223 */ /* 0x000fc80000000003 */
[----:B------:R-:W-:-:S04]  /*3a90*/  @P0 FFMA R17, R17, R19, R16 ;  /* 0x0000001311110223 */ /* 0x000fc80000000010 */
[----:B------:R-:W-:-:S07]  /*3aa0*/  @P0 FMUL.FTZ R2, R17, 2.3283064365386962891e-10 ;  /* 0x2f80000011020820 */ /* 0x000fce0000410000 */
.L_x_525:
[----:B------:R-:W-:Y:S01]  /*3ab0*/  IMAD.MOV.U32 R0, RZ, RZ, R2 ;  /* 0x000000ffff007224 */ /* 0x000fe200078e0002 */
[----:B------:R-:W-:Y:S01]  /*3ac0*/  MOV R2, R20 ;  /* 0x0000001400027202 */ /* 0x000fe20000000f00 */
[----:B------:R-:W-:-:S04]  /*3ad0*/  IMAD.MOV.U32 R3, RZ, RZ, 0x0 ;  /* 0x00000000ff037424 */ /* 0x000fc800078e00ff */
[----:B------:R-:W-:Y:S05]  /*3ae0*/  RET.REL.NODEC R2 `(_Z28query_radius_point_level_gpuiiifiPKfPKiPiS3_S3_S3_) ;  /* 0xffffffc402447950 */ /* 0x000fea0003c3ffff */
        .weak           $__internal_5_$__cuda_sm3x_div_rn_noftz_f32_slowpath
        .type           $__internal_5_$__cuda_sm3x_div_rn_noftz_f32_slowpath,@function
        .size           $__internal_5_$__cuda_sm3x_div_rn_noftz_f32_slowpath,(.L_x_726 - $__internal_5_$__cuda_sm3x_div_rn_noftz_f32_slowpath)
$__internal_5_$__cuda_sm3x_div_rn_noftz_f32_slowpath:
[----:B------:R-:W-:Y:S01]  /*3af0*/  SHF.R.U32.HI R17, RZ, 0x17, R2 ;  /* 0x00000017ff117819 */ /* 0x000fe20000011602 */
[----:B------:R-:W-:Y:S01]  /*3b00*/  BSSY.RECONVERGENT B2, `(.L_x_526) ;  /* 0x0000063000027945 */ /* 0x000fe20003800200 */
[----:B------:R-:W-:Y:S02]  /*3b10*/  SHF.R.U32.HI R19, RZ, 0x17, R3 ;  /* 0x00000017ff137819 */ /* 0x000fe40000011603 */
[----:B------:R-:W-:Y:S02]  /*3b20*/  LOP3.LUT R17, R17, 0xff, RZ, 0xc0, !PT ;  /* 0x000000ff11117812 */ /* 0x000fe400078ec0ff */
[----:B------:R-:W-:Y:S02]  /*3b30*/  LOP3.LUT R25, R19, 0xff, RZ, 0xc0, !PT ;  /* 0x000000ff13197812 */ /* 0x000fe400078ec0ff */
[----:B------:R-:W-:Y:S01]  /*3b40*/  MOV R20, R2 ;  /* 0x0000000200147202 */ /* 0x000fe20000000f00 */
[----:B------:R-:W-:Y:S02]  /*3b50*/  VIADD R21, R17, 0xffffffff ;  /* 0xffffffff11157836 */ /* 0x000fe40000000000 */
[----:B------:R-:W-:-:S03]  /*3b60*/  VIADD R22, R25, 0xffffffff ;  /* 0xffffffff19167836 */ /* 0x000fc60000000000 */
        /* <DEDUP_REMOVED lines=25> */
[----:B------:R-:W-:-:S03]  /*3d00*/  @!P1 FFMA R20, R2, 1.84467440737095516160e+19, RZ ;  /* 0x5f80000002149823 */ /* 0x000fc600000000ff */
[----:B------:R-:W-:-:S07]  /*3d10*/  @!P1 IADD3 R19, PT, PT, R19, 0x40, RZ ;  /* 0x0000004013139810 */ /* 0x000fce0007ffe0ff */
.L_x_527:
[----:B------:R-:W-:Y:S01]  /*3d20*/  LEA R21, R17, 0xc0800000, 0x17 ;  /* 0xc080000011157811 */ /* 0x000fe200078eb8ff */
[----:B------:R-:W-:Y:S04]  /*3d30*/  BSSY.RECONVERGENT B3, `(.L_x_532) ;  /* 0x0000036000037945 */ /* 0x000fe80003800200 */
[----:B------:R-:W-:Y:S02]  /*3d40*/  IMAD.IADD R23, R20, 0x1, -R21 ;  /* 0x0000000114177824 */ /* 0x000fe400078e0a15 */
[----:B------:R-:W-:Y:S02]  /*3d50*/  VIADD R20, R25, 0xffffff81 ;  /* 0xffffff8119147836 */ /* 0x000fe40000000000 */
[----:B------:R-:W0:Y:S01]  /*3d60*/  MUFU.RCP R22, R23 ;  /* 0x0000001700167308 */ /* 0x000e220000001000 */
[----:B------:R-:W-:Y:S01]  /*3d70*/  FADD.FTZ R24, -R23, -RZ ;  /* 0x800000ff17187221 */ /* 0x000fe20000010100 */
[C---:B------:R-:W-:Y:S01]  /*3d80*/  IMAD R3, R20.reuse, -0x800000, R3 ;  /* 0xff80000014037824 */ /* 0x040fe200078e0203 */
[----:B------:R-:W-:-:S05]  /*3d90*/  IADD3 R20, PT, PT, R20, 0x7f, -R17 ;  /* 0x0000007f14147810 */ /* 0x000fca0007ffe811 */
        /* <DEDUP_REMOVED lines=9> */
[----:B------:R-:W-:-:S04]  /*3e30*/  LOP3.LUT R17, R17, 0xff, RZ, 0xc0, !PT ;  /* 0x000000ff11117812 */ /* 0x000fc800078ec0ff */
[----:B------:R-:W-:-:S05]  /*3e40*/  IADD3 R23, PT, PT, R17, R20, RZ ;  /* 0x0000001411177210 */ /* 0x000fca0007ffe0ff */
        /* <DEDUP_REMOVED lines=11> */
[C---:B------:R-:W-:Y:S01]  /*3f00*/  VIADD R20, R23.reuse, 0x20 ;  /* 0x0000002017147836 */ /* 0x040fe20000000000 */
[C---:B------:R-:W-:Y:S02]  /*3f10*/  ISETP.NE.AND P3, PT, R23.reuse, RZ, PT ;  /* 0x000000ff1700720c */ /* 0x040fe40003f65270 */
[----:B------:R-:W-:Y:S02]  /*3f20*/  ISETP.NE.AND P1, PT, R23, RZ, PT ;  /* 0x000000ff1700720c */ /* 0x000fe40003f25270 */
[----:B------:R-:W-:Y:S01]  /*3f30*/  LOP3.LUT R19, R17, 0x7fffff, RZ, 0xc0, !PT ;  /* 0x007fffff11137812 */ /* 0x000fe200078ec0ff */
[CCC-:B------:R-:W-:Y:S01]  /*3f40*/  FFMA.RP R17, R22.reuse, R24.reuse, R21.reuse ;  /* 0x0000001816117223 */ /* 0x1c0fe20000008015 */
[----:B------:R-:W-:Y:S01]  /*3f50*/  FFMA.RM R22, R22, R24, R21 ;  /* 0x0000001816167223 */ /* 0x000fe20000004015 */
[----:B------:R-:W-:Y:S01]  /*3f60*/  IMAD.MOV R21, RZ, RZ, -R23 ;  /* 0x000000ffff157224 */ /* 0x000fe200078e0a17 */
[----:B------:R-:W-:-:S03]  /*3f70*/  LOP3.LUT R19, R19, 0x800000, RZ, 0xfc, !PT ;  /* 0x0080000013137812 */ /* 0x000fc600078efcff */
[----:B------:R-:W-:Y:S02]  /*3f80*/  FSETP.NEU.FTZ.AND P0, PT, R17, R22, PT ;  /* 0x000000161100720b */ /* 0x000fe40003f1d000 */
[----:B------:R-:W-:Y:S02]  /*3f90*/  SHF.L.U32 R20, R19, R20, RZ ;  /* 0x0000001413147219 */ /* 0x000fe400000006ff */
[----:B------:R-:W-:Y:S02]  /*3fa0*/  SEL R22, R21, RZ, P3 ;  /* 0x000000ff15167207 */ /* 0x000fe40001800000 */
[----:B------:R-:W-:Y:S02]  /*3fb0*/  ISETP.NE.AND P1, PT, R20, RZ, P1 ;  /* 0x000000ff1400720c */ /* 0x000fe40000f25270 */
[----:B------:R-:W-:Y:S02]  /*3fc0*/  SHF.R.U32.HI R22, RZ, R22, R19 ;  /* 0x00000016ff167219 */ /* 0x000fe40000011613 */
[----:B------:R-:W-:-:S02]  /*3fd0*/  PLOP3.LUT P0, PT, P0, P1, PT, 0xf8, 0x8f ;  /* 0x00000000008f781c */ /* 0x000fc40000703f70 */
[----:B------:R-:W-:Y:S02]  /*3fe0*/  SHF.R.U32.HI R20, RZ, 0x1, R22 ;  /* 0x00000001ff147819 */ /* 0x000fe40000011616 */
[----:B------:R-:W-:-:S04]  /*3ff0*/  SEL R17, RZ, 0x1, !P0 ;  /* 0x00000001ff117807 */ /* 0x000fc80004000000 */
[----:B------:R-:W-:-:S04]  /*4000*/  LOP3.LUT R17, R17, 0x1, R20, 0xf8, !PT ;  /* 0x0000000111117812 */ /* 0x000fc800078ef814 */
[----:B------:R-:W-:-:S04]  /*4010*/  LOP3.LUT R17, R17, R22, RZ, 0xc0, !PT ;  /* 0x0000001611117212 */ /* 0x000fc800078ec0ff */
[----:B------:R-:W-:-:S04]  /*4020*/  IADD3 R20, PT, PT, R20, R17, RZ ;  /* 0x0000001114147210 */ /* 0x000fc80007ffe0ff */
[----:B------:R-:W-:Y:S01]  /*4030*/  LOP3.LUT R3, R20, R3, RZ, 0xfc, !PT ;  /* 0x0000000314037212 */ /* 0x000fe200078efcff */
[----:B------:R-:W-:Y:S06]  /*4040*/  BRA `(.L_x_535) ;  /* 0x0000000000107947 */ /* 0x000fec0003800000 */
.L_x_534:
[----:B------:R-:W-:-:S04]  /*4050*/  LOP3.LUT R3, R3, 0x80000000, RZ, 0xc0, !PT ;  /* 0x8000000003037812 */ /* 0x000fc800078ec0ff */
[----:B------:R-:W-:Y:S01]  /*4060*/  LOP3.LUT R3, R3, 0x7f800000, RZ, 0xfc, !PT ;  /* 0x7f80000003037812 */ /* 0x000fe200078efcff */
[----:B------:R-:W-:Y:S06]  /*4070*/  BRA `(.L_x_535) ;  /* 0x0000000000047947 */ /* 0x000fec0003800000 */
.L_x_533:
[----:B------:R-:W-:-:S07]  /*4080*/  IMAD R3, R20, 0x800000, R3 ;  /* 0x0080000014037824 */ /* 0x000fce00078e0203 */
.L_x_535:
[----:B------:R-:W-:Y:S05]  /*4090*/  BSYNC.RECONVERGENT B3 ;  /* 0x0000000000037941 */ /* 0x000fea0003800200 */
.L_x_532:
[----:B------:R-:W-:Y:S05]  /*40a0*/  BRA `(.L_x_536) ;  /* 0x0000000000207947 */ /* 0x000fea0003800000 */
.L_x_531:
[----:B------:R-:W-:-:S04]  /*40b0*/  LOP3.LUT R3, R20, 0x80000000, R3, 0x48, !PT ;  /* 0x8000000014037812 */ /* 0x000fc800078e4803 */
[----:B------:R-:W-:Y:S01]  /*40c0*/  LOP3.LUT R3, R3, 0x7f800000, RZ, 0xfc, !PT ;  /* 0x7f80000003037812 */ /* 0x000fe200078efcff */
[----:B------:R-:W-:Y:S06]  /*40d0*/  BRA `(.L_x_536) ;  /* 0x0000000000147947 */ /* 0x000fec0003800000 */
.L_x_530:
[----:B------:R-:W-:Y:S01]  /*40e0*/  LOP3.LUT R3, R20, 0x80000000, R3, 0x48, !PT ;  /* 0x8000000014037812 */ /* 0x000fe200078e4803 */
[----:B------:R-:W-:Y:S06]  /*40f0*/  BRA `(.L_x_536) ;  /* 0x00000000000c7947 */ /* 0x000fec0003800000 */
.L_x_529:
[----:B------:R-:W0:Y:S01]  /*4100*/  MUFU.RSQ R3, -QNAN ;  /* 0xffc0000000037908 */ /* 0x000e220000001400 */
[----:B------:R-:W-:Y:S05]  /*4110*/  BRA `(.L_x_536) ;  /* 0x0000000000047947 */ /* 0x000fea0003800000 */
.L_x_528:
[----:B------:R-:W-:-:S07]  /*4120*/  FADD.FTZ R3, R3, R2 ;  /* 0x0000000203037221 */ /* 0x000fce0000010000 */
.L_x_536:
[----:B------:R-:W-:Y:S05]  /*4130*/  BSYNC.RECONVERGENT B2 ;  /* 0x0000000000027941 */ /* 0x000fea0003800200 */
.L_x_526:
[----:B------:R-:W-:-:S04]  /*4140*/  IMAD.MOV.U32 R17, RZ, RZ, 0x0 ;  /* 0x00000000ff117424 */ /* 0x000fc800078e00ff */
[----:B0-----:R-:W-:Y:S05]  /*4150*/  RET.REL.NODEC R16 `(_Z28query_radius_point_level_gpuiiifiPKfPKiPiS3_S3_S3_) ;  /* 0xffffffbc10a87950 */ /* 0x001fea0003c3ffff */
.L_x_537:
        /* <DEDUP_REMOVED lines=10> */
.L_x_726:


//--------------------- .text._Z29query_tangent_point_level_gpuiiifiPKfPKiPiS3_S3_S3_ --------------------------
	.section	.text._Z29query_tangent_point_level_gpuiiifiPKfPKiPiS3_S3_S3_,"ax",@progbits
	.align	128
        .global         _Z29query_tangent_point_level_gpuiiifiPKfPKiPiS3_S3_S3_
        .type           _Z29query_tangent_point_level_gpuiiifiPKfPKiPiS3_S3_S3_,@function
        .size           _Z29query_tangent_point_level_gpuiiifiPKfPKiPiS3_S3_S3_,(.L_x_727 - _Z29query_tangent_point_level_gpuiiifiPKfPKiPiS3_S3_S3_)
        .other          _Z29query_tangent_point_level_gpuiiifiPKfPKiPiS3_S3_S3_,@"STO_CUDA_ENTRY STV_DEFAULT"
_Z29query_tangent_point_level_gpuiiifiPKfPKiPiS3_S3_S3_:
.text._Z29query_tangent_point_level_gpuiiifiPKfPKiPiS3_S3_S3_:
        /* <DEDUP_REMOVED lines=33> */
.L_x_587:
[----:B------:R-:W0:Y:S01]  /*0210*/  LDCU UR4, c[0x0][0x390] ;  /* 0x00007200ff0477ac */ /* 0x000e220008000800 */
[----:B------:R-:W-:Y:S01]  /*0220*/  IMAD.MOV.U32 R10, RZ, RZ, -0x1 ;  /* 0xffffffffff0a7424 */ /* 0x000fe200078e00ff */
[----:B------:R-:W-:Y:S01]  /*0230*/  CS2R R12, SRZ ;  /* 0x00000000000c7805 */ /* 0x000fe2000001ff00 */
[----:B------:R-:W-:Y:S02]  /*0240*/  IMAD.MOV.U32 R11, RZ, RZ, RZ ;  /* 0x000000ffff0b7224 */ /* 0x000fe400078e00ff */
[----:B------:R-:W-:Y:S02]  /*0250*/  IMAD.MOV.U32 R14, RZ, RZ, RZ ;  /* 0x000000ffff0e7224 */ /* 0x000fe400078e00ff */
[----:B0-23--:R-:W-:-:S07]  /*0260*/  IMAD R15, R6, UR4, RZ ;  /* 0x00000004060f7c24 */ /* 0x00dfce000f8e02ff */
.L_x_568:
        /* <DEDUP_REMOVED lines=8> */
[----:B---3--:R-:W3:Y:S04]  /*02f0*/  LDG.E R0, desc[UR18][R18.64+0x4] ;  /* 0x0000041212007981 */ /* 0x008ee8000c1e1900 */
[----:B------:R0:W4:Y:S01]  /*0300*/  LDG.E R3, desc[UR18][R18.64] ;  /* 0x0000001212037981 */ /* 0x000122000c1e1900 */
[----:B------:R-:W-:Y:S01]  /*0310*/  UMOV UR24, 0x88e368f1 ;  /* 0x88e368f100187882 */ /* 0x000fe20000000000 */
[----:B------:R-:W-:Y:S01]  /*0320*/  UMOV UR25, 0x3ee4f8b5 ;  /* 0x3ee4f8b500197882 */ /* 0x000fe20000000000 */
[----:B------:R-:W-:Y:S01]  /*0330*/  IADD3 R2, P1, PT, R7, R2, RZ ;  /* 0x0000000207027210 */ /* 0x000fe20007f3e0ff */
[----:B0-----:R-:W0:Y:S01]  /*0340*/  LDC R19, c[0x0][0x38c] ;  /* 0x0000e300ff137b82 */ /* 0x001e220000000800 */
[----:B------:R-:W-:Y:S01]  /*0350*/  IADD3 R11, PT, PT, R11, 0x1, RZ ;  /* 0x000000010b0b7810 */ /* 0x000fe20007ffe0ff */
[----:B------:R-:W-:Y:S03]  /*0360*/  BSSY.RECONVERGENT B1, `(.L_x_540) ;  /* 0x0000017000017945 */ /* 0x000fe60003800200 */
        /* <DEDUP_REMOVED lines=20> */
[----:B-1---5:R-:W-:Y:S05]  /*04b0*/  CALL.REL.NOINC `($__internal_6_$__cuda_sm3x_div_rn_noftz_f32_slowpath) ;  /* 0x0000003000dc7944 */ /* 0x022fea0003c00000 */
[----:B------:R-:W-:-:S07]  /*04c0*/  IMAD.MOV.U32 R18, RZ, RZ, R3 ;  /* 0x000000ffff127224 */ /* 0x000fce00078e0003 */
.L_x_541:
[----:B------:R-:W-:Y:S05]  /*04d0*/  BSYNC.RECONVERGENT B1 ;  /* 0x0000000000017941 */ /* 0x000fea0003800200 */
.L_x_540:
        /* <DEDUP_REMOVED lines=12> */
[----:B-1---5:R-:W-:Y:S05]  /*05a0*/  CALL.REL.NOINC `($__internal_6_$__cuda_sm3x_div_rn_noftz_f32_slowpath) ;  /* 0x0000003000a07944 */ /* 0x022fea0003c00000 */
.L_x_543:
[----:B------:R-:W-:Y:S05]  /*05b0*/  BSYNC.RECONVERGENT B1 ;  /* 0x0000000000017941 */ /* 0x000fea0003800200 */
.L_x_542:
[----:B------:R-:W-:Y:S01]  /*05c0*/  FSETP.GTU.AND P0, PT, R3, 0.5, PT ;  /* 0x3f0000000300780b */ /* 0x000fe20003f0c000 */
[----:B------:R-:W-:Y:S01]  /*05d0*/  BSSY.RECONVERGENT B1, `(.L_x_544) ;  /* 0x0000164000017945 */ /* 0x000fe20003800200 */
[----:B------:R-:W-:-:S13]  /*05e0*/  FSETP.LE.AND P1, PT, R18, 0.5, PT ;  /* 0x3f0000001200780b */ /* 0x000fda0003f23000 */
[----:B------:R-:W-:Y:S05]  /*05f0*/  @!P0 BRA P1, `(.L_x_545) ;  /* 0x0000000c00b88947 */ /* 0x000fea0000800000 */
[----:B------:R-:W-:Y:S02]  /*0600*/  FSETP.GT.AND P0, PT, R3, 0.5, PT ;  /* 0x3f0000000300780b */ /* 0x000fe40003f04000 */
[----:B------:R-:W-:-:S13]  /*0610*/  FSETP.GT.AND P1, PT, R18, 0.5, PT ;  /* 0x3f0000001200780b */ /* 0x000fda0003f24000 */
[----:B------:R-:W-:Y:S05]  /*0620*/  @P0 BRA P1, `(.L_x_546) ;  /* 0x0000000400dc0947 */ /* 0x000fea0000800000 */
        /* <DEDUP_REMOVED lines=14> */
[----:B-1----:R-:W-:Y:S01]  /*0710*/  LEA R2, P0, R15, UR4, 0x2 ;  /* 0x000000040f027c11 */ /* 0x002fe2000f8010ff */
[----:B------:R-:W-:-:S03]  /*0720*/  IMAD.MOV R0, RZ, RZ, -R8 ;  /* 0x000000ffff007224 */ /* 0x000fc600078e0a08 */
[----:B0-----:R-:W-:-:S09]  /*0730*/  LEA.HI.X R25, R15, UR16, RZ, 0x2, P0 ;  /* 0x000000100f197c11 */ /* 0x001fd200080f14ff */
.L_x_551:
[----:B---3--:R-:W-:Y:S01]  /*0740*/  IMAD.MOV.U32 R16, RZ, RZ, R2 ;  /* 0x000000ffff107224 */ /* 0x008fe200078e0002 */
[----:B------:R-:W-:-:S05]  /*0750*/  MOV R17, R25 ;  /* 0x0000001900117202 */ /* 0x000fca0000000f00 */
        /* <DEDUP_REMOVED lines=24> */
[----:B------:R-:W-:-:S04]  /*08e0*/  IADD3 R2, P1, PT, R16, 0x40, RZ ;  /* 0x0000004010027810 */ /* 0x000fc80007f3e0ff */
[----:B------:R-:W-:Y:S01]  /*08f0*/  ISETP.NE.AND P0, PT, R0, RZ, PT ;  /* 0x000000ff0000720c */ /* 0x000fe20003f05270 */
[----:B--2---:R-:W-:Y:S01]  /*0900*/  IMAD.X R25, RZ, RZ, R17, P1 ;  /* 0x000000ffff197224 */ /* 0x004fe200008e0611 */
[----:B----4-:R3:W-:Y:S11]  /*0910*/  STG.E desc[UR18][R16.64+0x1c], R19 ;  /* 0x00001c1310007986 */ /* 0x0107f6000c101912 */
[----:B------:R-:W-:Y:S05]  /*0920*/  @P0 BRA `(.L_x_551) ;  /* 0xfffffffc00840947 */ /* 0x000fea000383ffff */
[----:B------:R-:W-:-:S07]  /*0930*/  IMAD.MOV.U32 R0, RZ, RZ, R8 ;  /* 0x000000ffff007224 */ /* 0x000fce00078e0008 */
.L_x_550:
[----:B------:R-:W-:-:S09]  /*0940*/  UISETP.NE.AND UP0, UPT, UR14, URZ, UPT ;  /* 0x000000ff0e00728c */ /* 0x000fd2000bf05270 */
[----:B------:R-:W-:Y:S05]  /*0950*/  BRA.U !UP0, `(.L_x_549) ;  /* 0x0000000108f07547 */ /* 0x000fea000b800000 */
[----:B------:R-:W-:Y:S02]  /*0960*/  UIADD3 UR4, UPT, UPT, UR14, -0x1, URZ ;  /* 0xffffffff0e047890 */ /* 0x000fe4000fffe0ff */
[----:B------:R-:W-:Y:S02]  /*0970*/  UISETP.NE.AND UP1, UPT, UR15, URZ, UPT ;  /* 0x000000ff0f00728c */ /* 0x000fe4000bf25270 */
[----:B------:R-:W-:-:S09]  /*0980*/  UISETP.GE.U32.AND UP0, UPT, UR4, 0x7, UPT ;  /* 0x000000070400788c */ /* 0x000fd2000bf06070 */
[----:B------:R-:W-:Y:S05]  /*0990*/  BRA.U !UP0, `(.L_x_552) ;  /* 0x0000000108507547 */ /* 0x000fea000b800000 */
[----:B---3--:R-:W2:Y:S01]  /*09a0*/  LDG.E R21, desc[UR18][R4.64] ;  /* 0x0000001204157981 */ /* 0x008ea2000c1e1900 */
[C---:B-1----:R-:W-:Y:S01]  /*09b0*/  IADD3 R2, P0, PT, R15.reuse, R0, RZ ;  /* 0x000000000f027210 */ /* 0x042fe20007f1e0ff */
        /* <DEDUP_REMOVED lines=18> */
.L_x_552:
[----:B------:R-:W-:Y:S05]  /*0ae0*/  BRA.U !UP1, `(.L_x_549) ;  /* 0x00000001098c7547 */ /* 0x000fea000b800000 */
[----:B------:R-:W-:Y:S02]  /*0af0*/  UIADD3 UR4, UPT, UPT, UR15, -0x1, URZ ;  /* 0xffffffff0f047890 */ /* 0x000fe4000fffe0ff */
[----:B------:R-:W-:Y:S02]  /*0b00*/  UISETP.NE.AND UP1, UPT, UR20, URZ, UPT ;  /* 0x000000ff1400728c */ /* 0x000fe4000bf25270 */
[----:B------:R-:W-:-:S09]  /*0b10*/  UISETP.GE.U32.AND UP0, UPT, UR4, 0x3, UPT ;  /* 0x000000030400788c */ /* 0x000fd2000bf06070 */
[----:B------:R-:W-:Y:S05]  /*0b20*/  BRA.U !UP0, `(.L_x_553) ;  /* 0x0000000108387547 */ /* 0x000fea000b800000 */
[----:B0--3--:R-:W2:Y:S01]  /*0b30*/  LDG.E R21, desc[UR18][R4.64] ;  /* 0x0000001204157981 */ /* 0x009ea2000c1e1900 */
[C---:B-1----:R-:W-:Y:S01]  /*0b40*/  IADD3 R2, P0, PT, R15.reuse, R0, RZ ;  /* 0x000000000f027210 */ /* 0x042fe20007f1e0ff */
        /* <DEDUP_REMOVED lines=12> */
.L_x_553:
[----:B------:R-:W-:Y:S05]  /*0c10*/  BRA.U !UP1, `(.L_x_549) ;  /* 0x0000000109407547 */ /* 0x000fea000b800000 */
[----:B0-23--:R-:W2:Y:S01]  /*0c20*/  LDG.E R19, desc[UR18][R4.64] ;  /* 0x0000001204137981 */ /* 0x00dea2000c1e1900 */
[----:B------:R-:W-:Y:S01]  /*0c30*/  IADD3 R16, PT, PT, R15, R0, RZ ;  /* 0x000000000f107210 */ /* 0x000fe20007ffe0ff */
[----:B------:R-:W-:Y:S01]  /*0c40*/  IMAD.MOV.U32 R17, RZ, RZ, 0x4 ;  /* 0x00000004ff117424 */ /* 0x000fe200078e00ff */
[----:B------:R-:W-:-:S03]  /*0c50*/  UISETP.NE.AND UP0, UPT, UR20, 0x1, UPT ;  /* 0x000000011400788c */ /* 0x000fc6000bf05270 */
        /* <DEDUP_REMOVED lines=10> */
[----:B0-----:R-:W2:Y:S04]  /*0d00*/  LDG.E R19, desc[UR18][R4.64] ;  /* 0x0000001204137981 */ /* 0x001ea8000c1e1900 */
[----:B--2---:R0:W-:Y:S02]  /*0d10*/  STG.E desc[UR18][R16.64+0x8], R19 ;  /* 0x0000081310007986 */ /* 0x0041e4000c101912 */
.L_x_549:
[----:B------:R-:W-:Y:S05]  /*0d20*/  BSYNC.RECONVERGENT B2 ;  /* 0x0000000000027941 */ /* 0x000fea0003800200 */
.L_x_548:
[----:B------:R-:W2:Y:S02]  /*0d30*/  LDG.E R5, desc[UR18][R4.64] ;  /* 0x0000001204057981 */ /* 0x000ea4000c1e1900 */
[----:B0-234-:R-:W-:Y:S02]  /*0d40*/  IMAD.IADD R16, R15, 0x1, R12 ;  /* 0x000000010f107824 */ /* 0x01dfe400078e020c */
[----:B------:R-:W-:Y:S02]  /*0d50*/  IMAD.MOV.U32 R17, RZ, RZ, 0x4 ;  /* 0x00000004ff117424 */ /* 0x000fe400078e00ff */
[----:B------:R-:W-:Y:S02]  /*0d60*/  VIADD R12, R12, 0x1 ;  /* 0x000000010c0c7836 */ /* 0x000fe40000000000 */
[----:B------:R-:W-:-:S05]  /*0d70*/  IMAD.WIDE R16, R16, R17, UR8 ;  /* 0x0000000810107e25 */ /* 0x000fca000f8e0211 */
[----:B------:R2:W-:Y:S01]  /*0d80*/  STG.E desc[UR18][R16.64], R5 ;  /* 0x0000000510007986 */ /* 0x0005e2000c101912 */
[----:B------:R-:W-:Y:S05]  /*0d90*/  BRA `(.L_x_547) ;  /* 0x0000000c009c7947 */ /* 0x000fea0003800000 */
.L_x_546:
        /* <DEDUP_REMOVED lines=14> */
.L_x_558:
[----:B----4-:R-:W-:Y:S02]  /*0e80*/  IMAD.IADD R16, R15, 0x1, R0 ;  /* 0x000000010f107824 */ /* 0x010fe400078e0200 */
[----:B------:R-:W-:-:S04]  /*0e90*/  IMAD.MOV.U32 R17, RZ, RZ, 0x4 ;  /* 0x00000004ff117424 */ /* 0x000fc800078e00ff */
[----:B------:R-:W-:-:S05]  /*0ea0*/  IMAD.WIDE.U32 R16, R16, R17, UR6 ;  /* 0x0000000610107e25 */ /* 0x000fca000f8e0011 */
[----:B-----5:R-:W-:Y:S04]  /*0eb0*/  STG.E desc[UR18][R16.64], R19 ;  /* 0x0000001310007986 */ /* 0x020fe8000c101912 */
        /* <DEDUP_REMOVED lines=18> */
[----:B---3--:R-:W2:Y:S04]  /*0fe0*/  LDG.E R23, desc[UR18][R4.64] ;  /* 0x0000001204177981 */ /* 0x008ea8000c1e1900 */
        /* <DEDUP_REMOVED lines=8> */
.L_x_557:
[----:B------:R-:W-:-:S07]  /*1070*/  MOV R0, R8 ;  /* 0x0000000800007202 */ /* 0x000fce0000000f00 */
.L_x_556:
[----:B------:R-:W-:-:S09]  /*1080*/  UISETP.NE.AND UP0, UPT, UR14, URZ, UPT ;  /* 0x000000ff0e00728c */ /* 0x000fd2000bf05270 */
[----:B------:R-:W-:Y:S05]  /*1090*/  BRA.U !UP0, `(.L_x_555) ;  /* 0x0000000108f07547 */ /* 0x000fea000b800000 */
[----:B------:R-:W-:Y:S02]  /*10a0*/  UIADD3 UR4, UPT, UPT, UR14, -0x1, URZ ;  /* 0xffffffff0e047890 */ /* 0x000fe4000fffe0ff */
[----:B------:R-:W-:Y:S02]  /*10b0*/  UISETP.NE.AND UP1, UPT, UR15, URZ, UPT ;  /* 0x000000ff0f00728c */ /* 0x000fe4000bf25270 */
[----:B------:R-:W-:-:S09]  /*10c0*/  UISETP.GE.U32.AND UP0, UPT, UR4, 0x7, UPT ;  /* 0x000000070400788c */ /* 0x000fd2000bf06070 */
[----:B------:R-:W-:Y:S05]  /*10d0*/  BRA.U !UP0, `(.L_x_559) ;  /* 0x0000000108507547 */ /* 0x000fea000b800000 */
[----:B----4-:R-:W2:Y:S01]  /*10e0*/  LDG.E R21, desc[UR18][R4.64] ;  /* 0x0000001204157981 */ /* 0x010ea2000c1e1900 */
        /* <DEDUP_REMOVED lines=9> */
[----:B------:R-:W3:Y:S04]  /*1180*/  LDG.E R23, desc[UR18][R4.64] ;  /* 0x0000001204177981 */ /* 0x000ee8000c1e1900 */
[----:B---3--:R2:W-:Y:S04]  /*1190*/  STG.E desc[UR18][R16.64+0x8], R23 ;  /* 0x0000081710007986 */ /* 0x0085e8000c101912 */
[----:B------:R2:W-:Y:S04]  /*11a0*/  STG.E desc[UR18][R16.64+0xc], R23 ;  /* 0x00000c1710007986 */ /* 0x0005e8000c101912 */
[----:B------:R-:W3:Y:S04]  /*11b0*/  LDG.E R25, desc[UR18][R4.64] ;  /* 0x0000001204197981 */ /* 0x000ee8000c1e1900 */
[----:B---3--:R2:W-:Y:S04]  /*11c0*/  STG.E desc[UR18][R16.64+0x10], R25 ;  /* 0x0000101910007986 */ /* 0x0085e8000c101912 */
[----:B------:R2:W-:Y:S04]  /*11d0*/  STG.E desc[UR18][R16.64+0x14], R25 ;  /* 0x0000141910007986 */ /* 0x0005e8000c101912 */
[----:B------:R-:W3:Y:S01]  /*11e0*/  LDG.E R27, desc[UR18][R4.64] ;  /* 0x00000012041b7981 */ /* 0x000ee2000c1e1900 */
[----:B------:R-:W-:-:S03]  /*11f0*/  VIADD R0, R0, 0x8 ;  /* 0x0000000800007836 */ /* 0x000fc60000000000 */
[----:B---3--:R2:W-:Y:S04]  /*1200*/  STG.E desc[UR18][R16.64+0x18], R27 ;  /* 0x0000181b10007986 */ /* 0x0085e8000c101912 */
[----:B------:R2:W-:Y:S02]  /*1210*/  STG.E desc[UR18][R16.64+0x1c], R27 ;  /* 0x00001c1b10007986 */ /* 0x0005e4000c101912 */
.L_x_559:
[----:B------:R-:W-:Y:S05]  /*1220*/  BRA.U !UP1, `(.L_x_555) ;  /* 0x00000001098c7547 */ /* 0x000fea000b800000 */
[----:B------:R-:W-:Y:S02]  /*1230*/  UIADD3 UR4, UPT, UPT, UR15, -0x1, URZ ;  /* 0xffffffff0f047890 */ /* 0x000fe4000fffe0ff */
[----:B------:R-:W-:Y:S02]  /*1240*/  UISETP.NE.AND UP1, UPT, UR20, URZ, UPT ;  /* 0x000000ff1400728c */ /* 0x000fe4000bf25270 */
[----:B------:R-:W-:-:S09]  /*1250*/  UISETP.GE.U32.AND UP0, UPT, UR4, 0x3, UPT ;  /* 0x000000030400788c */ /* 0x000fd2000bf06070 */
[----:B------:R-:W-:Y:S05]  /*1260*/  BRA.U !UP0, `(.L_x_560) ;  /* 0x0000000108387547 */ /* 0x000fea000b800000 */
[----:B--2-4-:R-:W2:Y:S01]  /*1270*/  LDG.E R21, desc[UR18][R4.64] ;  /* 0x0000001204157981 */ /* 0x014ea2000c1e1900 */
[----:B------:R-:W-:Y:S01]  /*1280*/  HFMA2 R19, -RZ, RZ, 0, 2.384185791015625e-07 ;  /* 0x00000004ff137431 */ /* 0x000fe200000001ff */
[C---:B-1----:R-:W-:Y:S01]  /*1290*/  IADD3 R2, P0, PT, R15.reuse, R0, RZ ;  /* 0x000000000f027210 */ /* 0x042fe20007f1e0ff */
        /* <DEDUP_REMOVED lines=11> */
.L_x_560:
[----:B------:R-:W-:Y:S05]  /*1350*/  BRA.U !UP1, `(.L_x_555) ;  /* 0x0000000109407547 */ /* 0x000fea000b800000 */
[----:B--234-:R-:W2:Y:S01]  /*1360*/  LDG.E R19, desc[UR18][R4.64] ;  /* 0x0000001204137981 */ /* 0x01cea2000c1e1900 */
        /* <DEDUP_REMOVED lines=13> */
[----:B--2---:R-:W2:Y:S04]  /*1440*/  LDG.E R19, desc[UR18][R4.64] ;  /* 0x0000001204137981 */ /* 0x004ea8000c1e1900 */
[----:B--2---:R2:W-:Y:S02]  /*1450*/  STG.E desc[UR18][R16.64+0x8], R19 ;  /* 0x0000081310007986 */ /* 0x0045e4000c101912 */
.L_x_555:
[----:B------:R-:W-:Y:S05]  /*1460*/  BSYNC.RECONVERGENT B2 ;  /* 0x0000000000027941 */ /* 0x000fea0003800200 */
.L_x_554:
[----:B0-----:R-:W2:Y:S02]  /*1470*/  LDG.E R5, desc[UR18][R4.64] ;  /* 0x0000001204057981 */ /* 0x001ea4000c1e1900 */
[----:B--234-:R-:W-:Y:S01]  /*1480*/  IADD3 R16, PT, PT, R15, R14, RZ ;  /* 0x0000000e0f107210 */ /* 0x01cfe20007ffe0ff */
[----:B------:R-:W-:Y:S02]  /*1490*/  IMAD.MOV.U32 R17, RZ, RZ, 0x4 ;  /* 0x00000004ff117424 */ /* 0x000fe400078e00ff */
[----:B------:R-:W-:Y:S02]  /*14a0*/  VIADD R14, R14, 0x1 ;  /* 0x000000010e0e7836 */ /* 0x000fe40000000000 */
[----:B------:R-:W-:-:S05]  /*14b0*/  IMAD.WIDE R16, R16, R17, UR6 ;  /* 0x0000000610107e25 */ /* 0x000fca000f8e0211 */
[----:B------:R0:W-:Y:S01]  /*14c0*/  STG.E desc[UR18][R16.64], R5 ;  /* 0x0000000510007986 */ /* 0x0001e2000c101912 */
[----:B------:R-:W-:Y:S05]  /*14d0*/  BRA `(.L_x_547) ;  /* 0x0000000400cc7947 */ /* 0x000fea0003800000 */
.L_x_545:
        /* <DEDUP_REMOVED lines=14> */
.L_x_565:
[----:B----4-:R-:W-:Y:S01]  /*15c0*/  IADD3 R16, PT, PT, R15, R0, RZ ;  /* 0x000000000f107210 */ /* 0x010fe20007ffe0ff */
        /* <DEDUP_REMOVED lines=30> */
.L_x_564:
[----:B------:R-:W-:-:S07]  /*17b0*/  IMAD.MOV.U32 R0, RZ, RZ, R8 ;  /* 0x000000ffff007224 */ /* 0x000fce00078e0008 */
.L_x_563:
        /* <DEDUP_REMOVED lines=26> */
.L_x_566:
[----:B------:R-:W-:Y:S05]  /*1960*/  BRA.U !UP1, `(.L_x_562) ;  /* 0x00000001098c7547 */ /* 0x000fea000b800000 */
[----:B------:R-:W-:Y:S02]  /*1970*/  UIADD3 UR4, UPT, UPT, UR15, -0x1, URZ ;  /* 0xffffffff0f047890 */ /* 0x000fe4000fffe0ff */
[----:B------:R-:W-:Y:S02]  /*1980*/  UISETP.NE.AND UP1, UPT, UR20, URZ, UPT ;  /* 0x000000ff1400728c */ /* 0x000fe4000bf25270 */
[----:B------:R-:W-:-:S09]  /*1990*/  UISETP.GE.U32.AND UP0, UPT, UR4, 0x3, UPT ;  /* 0x000000030400788c */ /* 0x000fd2000bf06070 */
[----:B------:R-:W-:Y:S05]  /*19a0*/  BRA.U !UP0, `(.L_x_567) ;  /* 0x0000000108387547 */ /* 0x000fea000b800000 */
[----:B--2-4-:R-:W2:Y:S01]  /*19b0*/  LDG.E R21, desc[UR18][R4.64] ;  /* 0x0000001204157981 */ /* 0x014ea2000c1e1900 */
        /* <DEDUP_REMOVED lines=13> */
.L_x_567:
[----:B------:R-:W-:Y:S05]  /*1a90*/  BRA.U !UP1, `(.L_x_562) ;  /* 0x0000000109407547 */ /* 0x000fea000b800000 */
[----:B--234-:R-:W2:Y:S01]  /*1aa0*/  LDG.E R19, desc[UR18][R4.64] ;  /* 0x0000001204137981 */ /* 0x01cea2000c1e1900 */
        /* <DEDUP_REMOVED lines=15> */
.L_x_562:
[----:B------:R-:W-:Y:S05]  /*1ba0*/  BSYNC.RECONVERGENT B2 ;  /* 0x0000000000027941 */ /* 0x000fea0003800200 */
.L_x_561:
[----:B0-----:R-:W2:Y:S02]  /*1bb0*/  LDG.E R5, desc[UR18][R4.64] ;  /* 0x0000001204057981 */ /* 0x001ea4000c1e1900 */
[----:B--234-:R-:W-:Y:S02]  /*1bc0*/  IMAD.IADD R16, R15, 0x1, R13 ;  /* 0x000000010f107824 */ /* 0x01cfe400078e020d */
[----:B------:R-:W-:Y:S02]  /*1bd0*/  IMAD.MOV.U32 R17, RZ, RZ, 0x4 ;  /* 0x00000004ff117424 */ /* 0x000fe400078e00ff */
[----:B------:R-:W-:Y:S02]  /*1be0*/  VIADD R13, R13, 0x1 ;  /* 0x000000010d0d7836 */ /* 0x000fe40000000000 */
[----:B------:R-:W-:-:S05]  /*1bf0*/  IMAD.WIDE R16, R16, R17, UR10 ;  /* 0x0000000a10107e25 */ /* 0x000fca000f8e0211 */
[----:B------:R3:W-:Y:S02]  /*1c00*/  STG.E desc[UR18][R16.64], R5 ;  /* 0x0000000510007986 */ /* 0x0007e4000c101912 */
.L_x_547:
[----:B------:R-:W-:Y:S05]  /*1c10*/  BSYNC.RECONVERGENT B1 ;  /* 0x0000000000017941 */ /* 0x000fea0003800200 */
.L_x_544:
        /* <DEDUP_REMOVED lines=10> */
.L_x_572:
[----:B-1--4-:R-:W-:Y:S01]  /*1cc0*/  IADD3 R2, PT, PT, R15, UR4, RZ ;  /* 0x000000040f027c10 */ /* 0x012fe2000fffe0ff */
        /* <DEDUP_REMOVED lines=14> */
.L_x_571:
        /* <DEDUP_REMOVED lines=9> */
[----:B0-23--:R-:W-:Y:S02]  /*1e40*/  IMAD.MOV.U32 R5, RZ, RZ, 0x4 ;  /* 0x00000004ff057424 */ /* 0x00dfe400078e00ff */
[----:B----4-:R-:W-:Y:S01]  /*1e50*/  IMAD.X R3, RZ, RZ, RZ, P1 ;  /* 0x000000ffff037224 */ /* 0x010fe200008e06ff */
[----:B-1----:R-:W-:Y:S01]  /*1e60*/  LEA R2, P1, R0, UR10, 0x2 ;  /* 0x0000000a00027c11 */ /* 0x002fe2000f8210ff */
[----:B------:R-:W-:-:S03]  /*1e70*/  IMAD.WIDE.U32 R4, R4, R5, UR10 ;  /* 0x0000000a04047e25 */ /* 0x000fc6000f8e0005 */
[----:B------:R-:W-:Y:S02]  /*1e80*/  LEA.HI.X R3, R0, UR11, R3, 0x2, P1 ;  /* 0x0000000b00037c11 */ /* 0x000fe400088f1403 */
[----:B------:R0:W-:Y:S04]  /*1e90*/  STG.E desc[UR18][R4.64], R10 ;  /* 0x0000000a04007986 */ /* 0x0001e8000c101912 */
[----:B------:R0:W-:Y:S04]  /*1ea0*/  STG.E desc[UR18][R2.64+0x4], R10 ;  /* 0x0000040a02007986 */ /* 0x0001e8000c101912 */
[----:B------:R0:W-:Y:S04]  /*1eb0*/  STG.E desc[UR18][R2.64+0x8], R10 ;  /* 0x0000080a02007986 */ /* 0x0001e8000c101912 */
[----:B------:R0:W-:Y:S02]  /*1ec0*/  STG.E desc[UR18][R2.64+0xc], R10 ;  /* 0x00000c0a02007986 */ /* 0x0001e4000c101912 */
.L_x_573:
[----:B------:R-:W-:Y:S05]  /*1ed0*/  BRA.U !UP1, `(.L_x_570) ;  /* 0x0000000109447547 */ /* 0x000fea000b800000 */
[----:B------:R-:W-:Y:S01]  /*1ee0*/  UISETP.NE.AND UP0, UPT, UR20, 0x1, UPT ;  /* 0x000000011400788c */ /* 0x000fe2000bf05270 */
[----:B------:R-:W-:Y:S01]  /*1ef0*/  ISETP.NE.AND P1, PT, RZ, UR12, PT ;  /* 0x0000000cff007c0c */ /* 0x000fe2000bf25270 */
[----:B------:R-:W-:-:S07]  /*1f00*/  IMAD.MOV.U32 R11, RZ, RZ, 0x4 ;  /* 0x00000004ff0b7424 */ /* 0x000fce00078e00ff */
[----:B------:R-:W-:Y:S05]  /*1f10*/  BRA.U !UP0, `(.L_x_574) ;  /* 0x0000000108287547 */ /* 0x000fea000b800000 */
[C---:B------:R-:W-:Y:S01]  /*1f20*/  IADD3 R0, P2, PT, R15.reuse, UR4, RZ ;  /* 0x000000040f007c10 */ /* 0x040fe2000ff5e0ff */
[----:B0-23--:R-:W-:Y:S01]  /*1f30*/  IMAD.MOV.U32 R5, RZ, RZ, 0x4 ;  /* 0x00000004ff057424 */ /* 0x00dfe200078e00ff */
[----:B------:R-:W-:Y:S01]  /*1f40*/  IADD3 R4, PT, PT, R15, UR4, RZ ;  /* 0x000000040f047c10 */ /* 0x000fe2000fffe0ff */
[----:B------:R-:W-:Y:S02]  /*1f50*/  UIADD3 UR4, UPT, UPT, UR4, 0x2, URZ ;  /* 0x0000000204047890 */ /* 0x000fe4000fffe0ff */
[----:B----4-:R-:W-:Y:S01]  /*1f60*/  IMAD.X R3, RZ, RZ, RZ, P2 ;  /* 0x000000ffff037224 */ /* 0x010fe200010e06ff */
[----:B-1----:R-:W-:Y:S01]  /*1f70*/  LEA R2, P2, R0, UR10, 0x2 ;  /* 0x0000000a00027c11 */ /* 0x002fe2000f8410ff */
[----:B------:R-:W-:-:S03]  /*1f80*/  IMAD.WIDE.U32 R4, R4, R5, UR10 ;  /* 0x0000000a04047e25 */ /* 0x000fc6000f8e0005 */
[----:B------:R-:W-:Y:S02]  /*1f90*/  LEA.HI.X R3, R0, UR11, R3, 0x2, P2 ;  /* 0x0000000b00037c11 */ /* 0x000fe400090f1403 */
[----:B------:R0:W-:Y:S04]  /*1fa0*/  STG.E desc[UR18][R4.64], R10 ;  /* 0x0000000a04007986 */ /* 0x0001e8000c101912 */
[----:B------:R0:W-:Y:S03]  /*1fb0*/  STG.E desc[UR18][R2.64+0x4], R10 ;  /* 0x0000040a02007986 */ /* 0x0001e6000c101912 */
.L_x_574:
[----:B01--4-:R-:W-:-:S04]  /*1fc0*/  @P1 VIADD R2, R15, UR4 ;  /* 0x000000040f021c36 */ /* 0x013fc80008000000 */
[----:B------:R-:W-:-:S05]  /*1fd0*/  @P1 IMAD.WIDE.U32 R2, R2, R11, UR10 ;  /* 0x0000000a02021e25 */ /* 0x000fca000f8e000b */
[----:B------:R0:W-:Y:S02]  /*1fe0*/  @P1 STG.E desc[UR18][R2.64], R10 ;  /* 0x0000000a02001986 */ /* 0x0001e4000c101912 */
.L_x_570:
[----:B------:R-:W-:Y:S05]  /*1ff0*/  BSYNC.RECONVERGENT B1 ;  /* 0x0000000000017941 */ /* 0x000fea0003800200 */
.L_x_569:
[----:B------:R-:W-:Y:S01]  /*2000*/  ISETP.EQ.AND P1, PT, R14, RZ, P0 ;  /* 0x000000ff0e00720c */ /* 0x000fe20000722270 */
[----:B------:R-:W-:-:S12]  /*2010*/  BSSY.RECONVERGENT B1, `(.L_x_575) ;  /* 0x0000039000017945 */ /* 0x000fd80003800200 */
[----:B------:R-:W-:Y:S05]  /*2020*/  @!P1 BRA `(.L_x_576) ;  /* 0x0000000000dc9947 */ /* 0x000fea0003800000 */
[----:B------:R-:W-:Y:S01]  /*2030*/  UISETP.GE.U32.AND UP0, UPT, UR13, 0x7, UPT ;  /* 0x000000070d00788c */ /* 0x000fe2000bf06070 */
[----:B------:R-:W-:-:S08]  /*2040*/  UMOV UR4, URZ ;  /* 0x000000ff00047c82 */ /* 0x000fd00008000000 */
[----:B------:R-:W-:Y:S05]  /*2050*/  BRA.U !UP0, `(.L_x_577) ;  /* 0x0000000108407547 */ /* 0x000fea000b800000 */
[----:B------:R-:W-:-:S05]  /*2060*/  UMOV UR4, URZ ;  /* 0x000000ff00047c82 */ /* 0x000fca0008000000 */
.L_x_578:
        /* <DEDUP_REMOVED lines=15> */
.L_x_577:
[----:B------:R-:W-:-:S09]  /*2160*/  UISETP.NE.AND UP0, UPT, UR15, URZ, UPT ;  /* 0x000000ff0f00728c */ /* 0x000fd2000bf05270 */
[----:B------:R-:W-:Y:S05]  /*2170*/  BRA.U !UP0, `(.L_x_576) ;  /* 0x0000000108887547 */ /* 0x000fea000b800000 */
[----:B------:R-:W-:Y:S02]  /*2180*/  UIADD3 UR21, UPT, UPT, UR15, -0x1, URZ ;  /* 0xffffffff0f157890 */ /* 0x000fe4000fffe0ff */
[----:B------:R-:W-:Y:S02]  /*2190*/  UISETP.NE.AND UP1, UPT, UR20, URZ, UPT ;  /* 0x000000ff1400728c */ /* 0x000fe4000bf25270 */
[----:B------:R-:W-:-:S09]  /*21a0*/  UISETP.GE.U32.AND UP0, UPT, UR21, 0x3, UPT ;  /* 0x000000031500788c */ /* 0x000fd2000bf06070 */
        /* <DEDUP_REMOVED lines=13> */
.L_x_579:
[----:B------:R-:W-:Y:S05]  /*2280*/  BRA.U !UP1, `(.L_x_576) ;  /* 0x0000000109447547 */ /* 0x000fea000b800000 */
[----:B------:R-:W-:Y:S01]  /*2290*/  UISETP.NE.AND UP0, UPT, UR20, 0x1, UPT ;  /* 0x000000011400788c */ /* 0x000fe2000bf05270 */
[----:B------:R-:W-:Y:S01]  /*22a0*/  ISETP.NE.AND P2, PT, RZ, UR12, PT ;  /* 0x0000000cff007c0c */ /* 0x000fe2000bf45270 */
[----:B------:R-:W-:-:S07]  /*22b0*/  IMAD.MOV.U32 R11, RZ, RZ, 0x4 ;  /* 0x00000004ff0b7424 */ /* 0x000fce00078e00ff */
[----:B------:R-:W-:Y:S05]  /*22c0*/  BRA.U !UP0, `(.L_x_580) ;  /* 0x0000000108287547 */ /* 0x000fea000b800000 */
[C---:B------:R-:W-:Y:S01]  /*22d0*/  IADD3 R0, P1, PT, R15.reuse, UR4, RZ ;  /* 0x000000040f007c10 */ /* 0x040fe2000ff3e0ff */
[----:B0-----:R-:W-:Y:S01]  /*22e0*/  VIADD R4, R15, UR4 ;  /* 0x000000040f047c36 */ /* 0x001fe20008000000 */
[----:B------:R-:W-:Y:S01]  /*22f0*/  UIADD3 UR4, UPT, UPT, UR4, 0x2, URZ ;  /* 0x0000000204047890 */ /* 0x000fe2000fffe0ff */
[----:B--23--:R-:W-:Y:S01]  /*2300*/  IMAD.MOV.U32 R5, RZ, RZ, 0x4 ;  /* 0x00000004ff057424 */ /* 0x00cfe200078e00ff */
[----:B----4-:R-:W-:Y:S02]  /*2310*/  IADD3.X R3, PT, PT, RZ, RZ, RZ, P1, !PT ;  /* 0x000000ffff037210 */ /* 0x010fe40000ffe4ff */
[----:B-1----:R-:W-:Y:S01]  /*2320*/  LEA R2, P1, R0, UR6, 0x2 ;  /* 0x0000000600027c11 */ /* 0x002fe2000f8210ff */
[----:B------:R-:W-:-:S03]  /*2330*/  IMAD.WIDE.U32 R4, R4, R5, UR6 ;  /* 0x0000000604047e25 */ /* 0x000fc6000f8e0005 */
[----:B------:R-:W-:Y:S02]  /*2340*/  LEA.HI.X R3, R0, UR7, R3, 0x2, P1 ;  /* 0x0000000700037c11 */ /* 0x000fe400088f1403 */
[----:B------:R0:W-:Y:S04]  /*2350*/  STG.E desc[UR18][R4.64], R10 ;  /* 0x0000000a04007986 */ /* 0x0001e8000c101912 */
[----:B------:R0:W-:Y:S03]  /*2360*/  STG.E desc[UR18][R2.64+0x4], R10 ;  /* 0x0000040a02007986 */ /* 0x0001e6000c101912 */
.L_x_580:
[----:B01--4-:R-:W-:-:S04]  /*2370*/  @P2 VIADD R2, R15, UR4 ;  /* 0x000000040f022c36 */ /* 0x013fc80008000000 */
[----:B------:R-:W-:-:S05]  /*2380*/  @P2 IMAD.WIDE.U32 R2, R2, R11, UR6 ;  /* 0x0000000602022e25 */ /* 0x000fca000f8e000b */
[----:B------:R0:W-:Y:S02]  /*2390*/  @P2 STG.E desc[UR18][R2.64], R10 ;  /* 0x0000000a02002986 */ /* 0x0001e4000c101912 */
.L_x_576:
[----:B------:R-:W-:Y:S05]  /*23a0*/  BSYNC.RECONVERGENT B1 ;  /* 0x0000000000017941 */ /* 0x000fea0003800200 */
.L_x_575:
[----:B------:R-:W-:Y:S01]  /*23b0*/  ISETP.EQ.AND P0, PT, R12, RZ, P0 ;  /* 0x000000ff0c00720c */ /* 0x000fe20000702270 */
[----:B------:R-:W-:-:S12]  /*23c0*/  BSSY.RECONVERGENT B1, `(.L_x_581) ;  /* 0x0000039000017945 */ /* 0x000fd80003800200 */
[----:B------:R-:W-:Y:S05]  /*23d0*/  @!P0 BRA `(.L_x_582) ;  /* 0x0000000000dc8947 */ /* 0x000fea0003800000 */
[----:B------:R-:W-:Y:S01]  /*23e0*/  UISETP.GE.U32.AND UP0, UPT, UR13, 0x7, UPT ;  /* 0x000000070d00788c */ /* 0x000fe2000bf06070 */
[----:B------:R-:W-:-:S08]  /*23f0*/  UMOV UR4, URZ ;  /* 0x000000ff00047c82 */ /* 0x000fd00008000000 */
[----:B------:R-:W-:Y:S05]  /*2400*/  BRA.U !UP0, `(.L_x_583) ;  /* 0x0000000108407547 */ /* 0x000fea000b800000 */
[----:B------:R-:W-:-:S05]  /*2410*/  UMOV UR4, URZ ;  /* 0x000000ff00047c82 */ /* 0x000fca0008000000 */
.L_x_584:
        /* <DEDUP_REMOVED lines=15> */
.L_x_583:
[----:B------:R-:W-:-:S09]  /*2510*/  UISETP.NE.AND UP0, UPT, UR15, URZ, UPT ;  /* 0x000000ff0f00728c */ /* 0x000fd2000bf05270 */
[----:B------:R-:W-:Y:S05]  /*2520*/  BRA.U !UP0, `(.L_x_582) ;  /* 0x0000000108887547 */ /* 0x000fea000b800000 */
[----:B------:R-:W-:Y:S02]  /*2530*/  UIADD3 UR21, UPT, UPT, UR15, -0x1, URZ ;  /* 0xffffffff0f157890 */ /* 0x000fe4000fffe0ff */
[----:B------:R-:W-:Y:S02]  /*2540*/  UISETP.NE.AND UP1, UPT, UR20, URZ, UPT ;  /* 0x000000ff1400728c */ /* 0x000fe4000bf25270 */
[----:B------:R-:W-:-:S09]  /*2550*/  UISETP.GE.U32.AND UP0, UPT, UR21, 0x3, UPT ;  /* 0x000000031500788c */ /* 0x000fd2000bf06070 */
[----:B------:R-:W-:Y:S05]  /*2560*/  BRA.U !UP0, `(.L_x_585) ;  /* 0x0000000108307547 */ /* 0x000fea000b800000 */
[----:B0-23--:R-:W-:Y:S01]  /*2570*/  HFMA2 R5, -RZ, RZ, 0, 2.384185791015625e-07 ;  /* 0x00000004ff057431 */ /* 0x00dfe200000001ff */
[C---:B------:R-:W-:Y:S01]  /*2580*/  IADD3 R0, P0, PT, R15.reuse, UR4, RZ ;  /* 0x000000040f007c10 */ /* 0x040fe2000ff1e0ff */
[----:B------:R-:W-:Y:S01]  /*2590*/  VIADD R4, R15, UR4 ;  /* 0x000000040f047c36 */ /* 0x000fe20008000000 */
[----:B------:R-:W-:-:S03]  /*25a0*/  UIADD3 UR4, UPT, UPT, UR4, 0x4, URZ ;  /* 0x0000000404047890 */ /* 0x000fc6000fffe0ff */
        /* <DEDUP_REMOVED lines=8> */
.L_x_585:
        /* <DEDUP_REMOVED lines=15> */
.L_x_586:
[----:B01--4-:R-:W-:-:S04]  /*2720*/  @P1 VIADD R2, R15, UR4 ;  /* 0x000000040f021c36 */ /* 0x013fc80008000000 */
[----:B------:R-:W-:-:S05]  /*2730*/  @P1 IMAD.WIDE.U32 R2, R2, R11, UR8 ;  /* 0x0000000802021e25 */ /* 0x000fca000f8e000b */
[----:B------:R0:W-:Y:S02]  /*2740*/  @P1 STG.E desc[UR18][R2.64], R10 ;  /* 0x0000000a02001986 */ /* 0x0001e4000c101912 */
.L_x_582:
[----:B------:R-:W-:Y:S05]  /*2750*/  BSYNC.RECONVERGENT B1 ;  /* 0x0000000000017941 */ /* 0x000fea0003800200 */
.L_x_581:
[----:B------:R-:W1:Y:S01]  /*2760*/  LDCU.64 UR24, c[0x0][0x3c0] ;  /* 0x00007800ff1877ac */ /* 0x000e620008000a00 */
[C---:B------:R-:W-:Y:S01]  /*2770*/  IADD3 R0, P0, PT, R6.reuse, UR17, RZ ;  /* 0x0000001106007c10 */ /* 0x040fe2000ff1e0ff */
[----:B------:R-:W-:Y:S01]  /*2780*/  VIADD R6, R6, UR22 ;  /* 0x0000001606067c36 */ /* 0x000fe20008000000 */
[----:B------:R-:W-:Y:S01]  /*2790*/  IADD3 R13, PT, PT, R12, R13, R14 ;  /* 0x0000000d0c0d7210 */ /* 0x000fe20007ffe00e */
[----:B------:R-:W-:-:S06]  /*27a0*/  USHF.R.S32.HI UR4, URZ, 0x1f, UR17 ;  /* 0x0000001fff047899 */ /* 0x000fcc0008011411 */
[----:B0---4-:R-:W-:-:S05]  /*27b0*/  IMAD.X R3, RZ, RZ, UR4, P0 ;  /* 0x00000004ff037e24 */ /* 0x011fca00080e06ff */
[----:B------:R-:W0:Y:S01]  /*27c0*/  LDCU UR4, c[0x0][0x384] ;  /* 0x00007080ff0477ac */ /* 0x000e220008000800 */
[----:B-1----:R-:W-:-:S04]  /*27d0*/  LEA R2, P0, R0, UR24, 0x2 ;  /* 0x0000001800027c11 */ /* 0x002fc8000f8010ff */
[----:B------:R-:W-:-:S05]  /*27e0*/  LEA.HI.X R3, R0, UR25, R3, 0x2, P0 ;  /* 0x0000001900037c11 */ /* 0x000fca00080f1403 */
[----:B------:R1:W-:Y:S01]  /*27f0*/  STG.E desc[UR18][R2.64], R13 ;  /* 0x0000000d02007986 */ /* 0x0003e2000c101912 */
[----:B0-----:R-:W-:-:S13]  /*2800*/  ISETP.GE.AND P0, PT, R6, UR4, PT ;  /* 0x0000000406007c0c */ /* 0x001fda000bf06270 */
[----:B-1----:R-:W-:Y:S05]  /*2810*/  @!P0 BRA `(.L_x_587) ;  /* 0xffffffd8007c8947 */ /* 0x002fea000383ffff */
[----:B------:R-:W-:Y:S05]  /*2820*/  BSYNC.RECONVERGENT B0 ;  /* 0x0000000000007941 */ /* 0x000fea0003800200 */
.L_x_539:
[----:B------:R-:W-:Y:S05]  /*2830*/  EXIT ;  /* 0x000000000000794d */ /* 0x000fea0003800000 */
.L_x_538:
[----:B------:R-:W-:Y:S02]  /*2840*/  UISETP.GT.AND UP0, UPT, UR16, URZ, UPT ;  /* 0x000000ff1000728c */ /* 0x000fe4000bf04270 */
[----:B------:R-:W-:-:S07]  /*2850*/  USHF.R.S32.HI UR23, URZ, 0x1f, UR17 ;  /* 0x0000001fff177899 */ /* 0x000fce0008011411 */
[----:B------:R-:W-:Y:S05]  /*2860*/  BRA.U UP0, `(.L_x_588) ;  /* 0x0000000500207547 */ /* 0x000fea000b800000 */
[----:B------:R-:W0:Y:S01]  /*2870*/  I2F.U32.RP R7, UR22 ;  /* 0x0000001600077d06 */ /* 0x000e220008209000 */
[----:B------:R-:W-:Y:S01]  /*2880*/  VIADD R0, R6, UR22 ;  /* 0x0000001606007c36 */ /* 0x000fe20008000000 */
[----:B------:R-:W-:Y:S01]  /*2890*/  ISETP.NE.U32.AND P2, PT, RZ, UR22, PT ;  /* 0x00000016ff007c0c */ /* 0x000fe2000bf45070 */
[----:B------:R-:W1:Y:S01]  /*28a0*/  LDCU.64 UR6, c[0x0][0x3c0] ;  /* 0x00007800ff0677ac */ /* 0x000e620008000a00 */
[----:B------:R-:W-:Y:S02]  /*28b0*/  BSSY.RECONVERGENT B0, `(.L_x_589) ;  /* 0x0000027000007945 */ /* 0x000fe40003800200 */
[C---:B------:R-:W-:Y:S02]  /*28c0*/  ISETP.GE.U32.AND P0, PT, R0.reuse, UR5, PT ;  /* 0x0000000500007c0c */ /* 0x040fe4000bf06070 */
[----:B------:R-:W-:Y:S02]  /*28d0*/  VIMNMX.U32 R5, PT, PT, R0, UR5, !PT ;  /* 0x0000000500057c48 */ /* 0x000fe4000ffe0000 */
[----:B------:R-:W-:-:S04]  /*28e0*/  SEL R4, RZ, 0x1, P0 ;  /* 0x00000001ff047807 */ /* 0x000fc80000000000 */
[----:B------:R-:W-:Y:S01]  /*28f0*/  IADD3 R5, PT, PT, R5, -R0, -R4 ;  /* 0x8000000005057210 */ /* 0x000fe20007ffe804 */
[----:B0-----:R-:W0:Y:S02]  /*2900*/  MUFU.RCP R7, R7 ;  /* 0x0000000700077308 */ /* 0x001e240000001000 */
[----:B0-----:R-:W-:-:S06]  /*2910*/  VIADD R2, R7, 0xffffffe ;  /* 0x0ffffffe07027836 */ /* 0x001fcc0000000000 */
[----:B------:R0:W2:Y:S02]  /*2920*/  F2I.FTZ.U32.TRUNC.NTZ R3, R2 ;  /* 0x0000000200037305 */ /* 0x0000a4000021f000 */
[----:B0-----:R-:W-:Y:S01]  /*2930*/  IMAD.MOV.U32 R2, RZ, RZ, RZ ;  /* 0x000000ffff027224 */ /* 0x001fe200078e00ff */
[----:B--2---:R-:W-:-:S05]  /*2940*/  IADD3 R9, PT, PT, RZ, -R3, RZ ;  /* 0x80000003ff097210 */ /* 0x004fca0007ffe0ff */
        /* <DEDUP_REMOVED lines=18> */
[----:B------:R-:W-:-:S03]  /*2a70*/  IMAD.MOV.U32 R4, RZ, RZ, RZ ;  /* 0x000000ffff047224 */ /* 0x000fc600078e00ff */
[----:B------:R-:W-:-:S07]  /*2a80*/  LOP3.LUT R5, R0, 0x3, RZ, 0xc0, !PT ;  /* 0x0000000300057812 */ /* 0x000fce00078ec0ff */
.L_x_591:
[----:B------:R-:W-:Y:S01]  /*2a90*/  IADD3 R0, P1, PT, R6, UR17, RZ ;  /* 0x0000001106007c10 */ /* 0x000fe2000ff3e0ff */
[----:B------:R-:W-:Y:S02]  /*2aa0*/  VIADD R4, R4, 0x1 ;  /* 0x0000000104047836 */ /* 0x000fe40000000000 */
[----:B------:R-:W-:Y:S01]  /*2ab0*/  VIADD R6, R6, UR22 ;  /* 0x0000001606067c36 */ /* 0x000fe20008000000 */
[----:B------:R-:W-:Y:S02]  /*2ac0*/  IADD3.X R3, PT, PT, RZ, UR23, RZ, P1, !PT ;  /* 0x00000017ff037c10 */ /* 0x000fe40008ffe4ff */
[----:B0-----:R-:W-:-:S04]  /*2ad0*/  LEA R2, P1, R0, R8, 0x2 ;  /* 0x0000000800027211 */ /* 0x001fc800078210ff */
[----:B------:R-:W-:Y:S02]  /*2ae0*/  LEA.HI.X R3, R0, R9, R3, 0x2, P1 ;  /* 0x0000000900037211 */ /* 0x000fe400008f1403 */
[----:B------:R-:W-:-:S03]  /*2af0*/  ISETP.NE.AND P1, PT, R4, R5, PT ;  /* 0x000000050400720c */ /* 0x000fc60003f25270 */
[----:B------:R1:W-:Y:S10]  /*2b00*/  STG.E desc[UR18][R2.64], RZ ;  /* 0x000000ff02007986 */ /* 0x0003f4000c101912 */
[----:B-1----:R-:W-:Y:S05]  /*2b10*/  @P1 BRA `(.L_x_591) ;  /* 0xfffffffc00dc1947 */ /* 0x002fea000383ffff */
.L_x_590:
[----:B------:R-:W-:Y:S05]  /*2b20*/  BSYNC.RECONVERGENT B0 ;  /* 0x0000000000007941 */ /* 0x000fea0003800200 */
.L_x_589:
[----:B------:R-:W-:Y:S05]  /*2b30*/  @!P0 EXIT ;  /* 0x000000000000894d */ /* 0x000fea0003800000 */
.L_x_592:
[C---:B------:R-:W-:Y:S01]  /*2b40*/  VIADD R5, R6.reuse, UR22 ;  /* 0x0000001606057c36 */ /* 0x040fe20008000000 */
[----:B------:R-:W-:-:S04]  /*2b50*/  IADD3 R3, P0, PT, R6, UR17, RZ ;  /* 0x0000001106037c10 */ /* 0x000fc8000ff1e0ff */
[----:B------:R-:W-:Y:S01]  /*2b60*/  IADD3 R0, PT, PT, R5, UR22, RZ ;  /* 0x0000001605007c10 */ /* 0x000fe2000fffe0ff */
[----:B------:R-:W-:Y:S01]  /*2b70*/  IMAD.X R4, RZ, RZ, UR23, P0 ;  /* 0x00000017ff047e24 */ /* 0x000fe200080e06ff */
[----:B------:R-:W-:Y:S02]  /*2b80*/  LEA R2, P1, R3, UR6, 0x2 ;  /* 0x0000000603027c11 */ /* 0x000fe4000f8210ff */
[----:B------:R-:W-:Y:S01]  /*2b90*/  IADD3 R5, P0, PT, R5, UR17, RZ ;  /* 0x0000001105057c10 */ /* 0x000fe2000ff1e0ff */
[C---:B------:R-:W-:Y:S01]  /*2ba0*/  VIADD R6, R0.reuse, UR22 ;  /* 0x0000001600067c36 */ /* 0x040fe20008000000 */
[----:B------:R-:W-:Y:S02]  /*2bb0*/  LEA.HI.X R3, R3, UR7, R4, 0x2, P1 ;  /* 0x0000000703037c11 */ /* 0x000fe400088f1404 */
[----:B------:R-:W-:Y:S01]  /*2bc0*/  IADD3 R9, P1, PT, R0, UR17, RZ ;  /* 0x0000001100097c10 */ /* 0x000fe2000ff3e0ff */
[----:B------:R-:W-:Y:S01]  /*2bd0*/  IMAD.X R10, RZ, RZ, UR23, P0 ;  /* 0x00000017ff0a7e24 */ /* 0x000fe200080e06ff */
[----:B------:R-:W-:Y:S01]  /*2be0*/  IADD3 R0, P2, PT, R6, UR17, RZ ;  /* 0x0000001106007c10 */ /* 0x000fe2000ff5e0ff */
[----:B------:R0:W-:Y:S01]  /*2bf0*/  STG.E desc[UR18][R2.64], RZ ;  /* 0x000000ff02007986 */ /* 0x0001e2000c101912 */
[----:B------:R-:W-:Y:S01]  /*2c00*/  LEA R4, P0, R5, UR6, 0x2 ;  /* 0x0000000605047c11 */ /* 0x000fe2000f8010ff */
[----:B------:R-:W-:Y:S01]  /*2c10*/  IMAD.X R12, RZ, RZ, UR23, P1 ;  /* 0x00000017ff0c7e24 */ /* 0x000fe200088e06ff */
[----:B------:R-:W-:Y:S01]  /*2c20*/  LEA R8, P1, R9, UR6, 0x2 ;  /* 0x0000000609087c11 */ /* 0x000fe2000f8210ff */
[----:B------:R-:W-:Y:S01]  /*2c30*/  IMAD.X R7, RZ, RZ, UR23, P2 ;  /* 0x00000017ff077e24 */ /* 0x000fe200090e06ff */
[----:B------:R-:W-:-:S02]  /*2c40*/  LEA.HI.X R5, R5, UR7, R10, 0x2, P0 ;  /* 0x0000000705057c11 */ /* 0x000fc400080f140a */
[C---:B------:R-:W-:Y:S02]  /*2c50*/  LEA R10, P0, R0.reuse, UR6, 0x2 ;  /* 0x00000006000a7c11 */ /* 0x040fe4000f8010ff */
[----:B------:R-:W-:Y:S01]  /*2c60*/  LEA.HI.X R9, R9, UR7, R12, 0x2, P1 ;  /* 0x0000000709097c11 */ /* 0x000fe200088f140c */
[----:B------:R0:W-:Y:S01]  /*2c70*/  STG.E desc[UR18][R4.64], RZ ;  /* 0x000000ff04007986 */ /* 0x0001e2000c101912 */
[----:B------:R-:W-:Y:S02]  /*2c80*/  LEA.HI.X R11, R0, UR7, R7, 0x2, P0 ;  /* 0x00000007000b7c11 */ /* 0x000fe400080f1407 */
[----:B------:R-:W-:Y:S01]  /*2c90*/  IADD3 R6, PT, PT, R6, UR22, RZ ;  /* 0x0000001606067c10 */ /* 0x000fe2000fffe0ff */
[----:B------:R0:W-:Y:S03]  /*2ca0*/  STG.E desc[UR18][R8.64], RZ ;  /* 0x000000ff08007986 */ /* 0x0001e6000c101912 */
[----:B------:R-:W-:Y:S01]  /*2cb0*/  ISETP.GE.AND P0, PT, R6, UR5, PT ;  /* 0x0000000506007c0c */ /* 0x000fe2000bf06270 */
[----:B------:R0:W-:-:S12]  /*2cc0*/  STG.E desc[UR18][R10.64], RZ ;  /* 0x000000ff0a007986 */ /* 0x0001d8000c101912 */
[----:B0-----:R-:W-:Y:S05]  /*2cd0*/  @!P0 BRA `(.L_x_592) ;  /* 0xfffffffc00988947 */ /* 0x001fea000383ffff */
[----:B------:R-:W-:Y:S05]  /*2ce0*/  EXIT ;  /* 0x000000000000794d */ /* 0x000fea0003800000 */
.L_x_588:
[----:B------:R-:W-:Y:S01]  /*2cf0*/  BSSY.RECONVERGENT B0, `(.L_x_593) ;  /* 0x00000b2000007945 */ /* 0x000fe20003800200 */
[----:B------:R-:W-:Y:S02]  /*2d00*/  ULOP3.LUT UR5, UR16, 0x7, URZ, 0xc0, !UPT ;  /* 0x0000000710057892 */ /* 0x000fe4000f8ec0ff */
[----:B------:R-:W-:Y:S02]  /*2d10*/  ULOP3.LUT UR14, UR16, 0x3, URZ, 0xc0, !UPT ;  /* 0x00000003100e7892 */ /* 0x000fe4000f8ec0ff */
[----:B------:R-:W-:Y:S02]  /*2d20*/  ULOP3.LUT UR15, UR16, 0x7ffffff8, URZ, 0xc0, !UPT ;  /* 0x7ffffff8100f7892 */ /* 0x000fe4000f8ec0ff */
[----:B------:R-:W-:Y:S02]  /*2d30*/  ULOP3.LUT UR16, UR16, 0x1, URZ, 0xc0, !UPT ;  /* 0x0000000110107892 */ /* 0x000fe4000f8ec0ff */
[----:B------:R-:W-:Y:S02]  /*2d40*/  UIADD3 UR12, UPT, UPT, UR5, -0x1, URZ ;  /* 0xffffffff050c7890 */ /* 0x000fe4000fffe0ff */
[----:B------:R-:W-:-:S12]  /*2d50*/  UIADD3 UR4, UPT, UPT, UR14, -0x1, URZ ;  /* 0xffffffff0e047890 */ /* 0x000fd8000fffe0ff */
.L_x_609:
[----:B------:R-:W0:Y:S01]  /*2d60*/  LDCU UR20, c[0x0][0x390] ;  /* 0x00007200ff1477ac */ /* 0x000e220008000800 */
[----:B------:R-:W-:Y:S02]  /*2d70*/  IMAD.U32 R0, RZ, RZ, UR13 ;  /* 0x0000000dff007e24 */ /* 0x000fe4000f8e00ff */
[----:B------:R-:W-:-:S03]  /*2d80*/  IMAD.MOV.U32 R7, RZ, RZ, RZ ;  /* 0x000000ffff077224 */ /* 0x000fc600078e00ff */
[----:B------:R-:W-:Y:S01]  /*2d90*/  ISETP.GE.U32.AND P0, PT, R0, 0x7, PT ;  /* 0x000000070000780c */ /* 0x000fe20003f06070 */
[----:B0-----:R-:W-:-:S12]  /*2da0*/  IMAD R0, R6, UR20, RZ ;  /* 0x0000001406007c24 */ /* 0x001fd8000f8e02ff */
[----:B------:R-:W-:Y:S05]  /*2db0*/  @!P0 BRA `(.L_x_594) ;  /* 0x0000000000408947 */ /* 0x000fea0003800000 */
[----:B------:R-:W-:-:S07]  /*2dc0*/  IMAD.MOV.U32 R5, RZ, RZ, RZ ;  /* 0x000000ffff057224 */ /* 0x000fce00078e00ff */
.L_x_595:
        /* <DEDUP_REMOVED lines=15> */
.L_x_594:
[----:B------:R-:W-:-:S13]  /*2ec0*/  ISETP.NE.AND P1, PT, RZ, UR5, PT ;  /* 0x00000005ff007c0c */ /* 0x000fda000bf25270 */
[----:B------:R-:W-:Y:S05]  /*2ed0*/  @!P1 BRA `(.L_x_596) ;  /* 0x0000000000849947 */ /* 0x000fea0003800000 */
[----:B------:R-:W-:Y:S02]  /*2ee0*/  UISETP.GE.U32.AND UP0, UPT, UR12, 0x3, UPT ;  /* 0x000000030c00788c */ /* 0x000fe4000bf06070 */
[----:B------:R-:W-:-:S07]  /*2ef0*/  UISETP.NE.AND UP1, UPT, UR14, URZ, UPT ;  /* 0x000000ff0e00728c */ /* 0x000fce000bf25270 */
[----:B------:R-:W-:Y:S05]  /*2f00*/  BRA.U !UP0, `(.L_x_597) ;  /* 0x0000000108307547 */ /* 0x000fea000b800000 */
[C---:B------:R-:W-:Y:S01]  /*2f10*/  IADD3 R5, P2, PT, R0.reuse, R7, RZ ;  /* 0x0000000700057210 */ /* 0x040fe20007f5e0ff */
[----:B0-----:R-:W-:Y:S02]  /*2f20*/  IMAD.IADD R2, R0, 0x1, R7 ;  /* 0x0000000100027824 */ /* 0x001fe400078e0207 */
[----:B------:R-:W-:Y:S01]  /*2f30*/  IMAD.MOV.U32 R3, RZ, RZ, 0x4 ;  /* 0x00000004ff037424 */ /* 0x000fe200078e00ff */
[----:B------:R-:W-:Y:S01]  /*2f40*/  IADD3.X R8, PT, PT, RZ, RZ, RZ, P2, !PT ;  /* 0x000000ffff087210 */ /* 0x000fe200017fe4ff */
[----:B------:R-:W-:Y:S01]  /*2f50*/  VIADD R7, R7, 0x4 ;  /* 0x0000000407077836 */ /* 0x000fe20000000000 */
[----:B------:R-:W-:Y:S01]  /*2f60*/  LEA R4, P2, R5, UR10, 0x2 ;  /* 0x0000000a05047c11 */ /* 0x000fe2000f8410ff */
[----:B------:R-:W-:-:S03]  /*2f70*/  IMAD.WIDE.U32 R2, R2, R3, UR10 ;  /* 0x0000000a02027e25 */ /* 0x000fc6000f8e0003 */
[----:B------:R-:W-:Y:S02]  /*2f80*/  LEA.HI.X R5, R5, UR11, R8, 0x2, P2 ;  /* 0x0000000b05057c11 */ /* 0x000fe400090f1408 */
[----:B------:R1:W-:Y:S04]  /*2f90*/  STG.E desc[UR18][R2.64], RZ ;  /* 0x000000ff02007986 */ /* 0x0003e8000c101912 */
[----:B------:R1:W-:Y:S04]  /*2fa0*/  STG.E desc[UR18][R4.64+0x4], RZ ;  /* 0x000004ff04007986 */ /* 0x0003e8000c101912 */
[----:B------:R1:W-:Y:S04]  /*2fb0*/  STG.E desc[UR18][R4.64+0x8], RZ ;  /* 0x000008ff04007986 */ /* 0x0003e8000c101912 */
[----:B------:R1:W-:Y:S02]  /*2fc0*/  STG.E desc[UR18][R4.64+0xc], RZ ;  /* 0x00000cff04007986 */ /* 0x0003e4000c101912 */
.L_x_597:
[----:B------:R-:W-:Y:S05]  /*2fd0*/  BRA.U !UP1, `(.L_x_596) ;  /* 0x0000000109447547 */ /* 0x000fea000b800000 */
[----:B------:R-:W-:Y:S01]  /*2fe0*/  UISETP.NE.AND UP0, UPT, UR4, URZ, UPT ;  /* 0x000000ff0400728c */ /* 0x000fe2000bf05270 */
[----:B------:R-:W-:Y:S01]  /*2ff0*/  ISETP.NE.AND P2, PT, RZ, UR16, PT ;  /* 0x00000010ff007c0c */ /* 0x000fe2000bf45270 */
[----:B------:R-:W-:-:S07]  /*3000*/  IMAD.MOV.U32 R9, RZ, RZ, 0x4 ;  /* 0x00000004ff097424 */ /* 0x000fce00078e00ff */
[----:B------:R-:W-:Y:S05]  /*3010*/  BRA.U !UP0, `(.L_x_598) ;  /* 0x0000000108287547 */ /* 0x000fea000b800000 */
[C---:B-1----:R-:W-:Y:S01]  /*3020*/  IADD3 R5, P3, PT, R0.reuse, R7, RZ ;  /* 0x0000000700057210 */ /* 0x042fe20007f7e0ff */
        /* <DEDUP_REMOVED lines=8> */
[----:B------:R2:W-:Y:S03]  /*30b0*/  STG.E desc[UR18][R4.64+0x4], RZ ;  /* 0x000004ff04007986 */ /* 0x0005e6000c101912 */
.L_x_598:
[----:B012---:R-:W-:-:S04]  /*30c0*/  @P2 IMAD.IADD R2, R0, 0x1, R7 ;  /* 0x0000000100022824 */ /* 0x007fc800078e0207 */
[----:B------:R-:W-:-:S05]  /*30d0*/  @P2 IMAD.WIDE.U32 R2, R2, R9, UR10 ;  /* 0x0000000a02022e25 */ /* 0x000fca000f8e0009 */
[----:B------:R2:W-:Y:S02]  /*30e0*/  @P2 STG.E desc[UR18][R2.64], RZ ;  /* 0x000000ff02002986 */ /* 0x0005e4000c101912 */
.L_x_596:
[----:B------:R-:W-:Y:S01]  /*30f0*/  IMAD.MOV.U32 R7, RZ, RZ, RZ ;  /* 0x000000ffff077224 */ /* 0x000fe200078e00ff */
[----:B------:R-:W-:Y:S06]  /*3100*/  @!P0 BRA `(.L_x_599) ;  /* 0x0000000000408947 */ /* 0x000fec0003800000 */
[----:B-1----:R-:W-:-:S07]  /*3110*/  IMAD.MOV.U32 R5, RZ, RZ, RZ ;  /* 0x000000ffff057224 */ /* 0x002fce00078e00ff */
.L_x_600:
[----:B012---:R-:W-:Y:S01]  /*3120*/  IADD3 R2, PT, PT, R0, R5, RZ ;  /* 0x0000000500027210 */ /* 0x007fe20007ffe0ff */
[----:B------:R-:W-:Y:S02]  /*3130*/  IMAD.MOV.U32 R3, RZ, RZ, 0x4 ;  /* 0x00000004ff037424 */ /* 0x000fe400078e00ff */
        /* <DEDUP_REMOVED lines=13> */
.L_x_599:
        /* <DEDUP_REMOVED lines=16> */
.L_x_602:
[----:B------:R-:W-:Y:S05]  /*3310*/  BRA.U !UP1, `(.L_x_601) ;  /* 0x0000000109447547 */ /* 0x000fea000b800000 */
[----:B------:R-:W-:Y:S01]  /*3320*/  UISETP.NE.AND UP0, UPT, UR4, URZ, UPT ;  /* 0x000000ff0400728c */ /* 0x000fe2000bf05270 */
[----:B------:R-:W-:Y:S01]  /*3330*/  ISETP.NE.AND P2, PT, RZ, UR16, PT ;  /* 0x00000010ff007c0c */ /* 0x000fe2000bf45270 */
[----:B------:R-:W-:-:S07]  /*3340*/  IMAD.MOV.U32 R9, RZ, RZ, 0x4 ;  /* 0x00000004ff097424 */ /* 0x000fce00078e00ff */
[----:B------:R-:W-:Y:S05]  /*3350*/  BRA.U !UP0, `(.L_x_603) ;  /* 0x0000000108287547 */ /* 0x000fea000b800000 */
[C---:B-1-3--:R-:W-:Y:S01]  /*3360*/  IADD3 R5, P3, PT, R0.reuse, R7, RZ ;  /* 0x0000000700057210 */ /* 0x04afe20007f7e0ff */
[----:B0-2---:R-:W-:Y:S01]  /*3370*/  IMAD.IADD R2, R0, 0x1, R7 ;  /* 0x0000000100027824 */ /* 0x005fe200078e0207 */
[----:B------:R-:W-:Y:S01]  /*3380*/  MOV R3, 0x4 ;  /* 0x0000000400037802 */ /* 0x000fe20000000f00 */
[----:B------:R-:W-:Y:S02]  /*3390*/  VIADD R7, R7, 0x2 ;  /* 0x0000000207077836 */ /* 0x000fe40000000000 */
[----:B------:R-:W-:Y:S01]  /*33a0*/  IMAD.X R8, RZ, RZ, RZ, P3 ;  /* 0x000000ffff087224 */ /* 0x000fe200018e06ff */
[----:B------:R-:W-:Y:S01]  /*33b0*/  LEA R4, P3, R5, UR6, 0x2 ;  /* 0x0000000605047c11 */ /* 0x000fe2000f8610ff */
[----:B------:R-:W-:-:S03]  /*33c0*/  IMAD.WIDE.U32 R2, R2, R3, UR6 ;  /* 0x0000000602027e25 */ /* 0x000fc6000f8e0003 */
[----:B------:R-:W-:Y:S02]  /*33d0*/  LEA.HI.X R5, R5, UR7, R8, 0x2, P3 ;  /* 0x0000000705057c11 */ /* 0x000fe400098f1408 */
[----:B------:R4:W-:Y:S04]  /*33e0*/  STG.E desc[UR18][R2.64], RZ ;  /* 0x000000ff02007986 */ /* 0x0009e8000c101912 */
[----:B------:R4:W-:Y:S03]  /*33f0*/  STG.E desc[UR18][R4.64+0x4], RZ ;  /* 0x000004ff04007986 */ /* 0x0009e6000c101912 */
.L_x_603:
[----:B01234-:R-:W-:-:S04]  /*3400*/  @P2 IMAD.IADD R2, R0, 0x1, R7 ;  /* 0x0000000100022824 */ /* 0x01ffc800078e0207 */
[----:B------:R-:W-:-:S05]  /*3410*/  @P2 IMAD.WIDE.U32 R2, R2, R9, UR6 ;  /* 0x0000000602022e25 */ /* 0x000fca000f8e0009 */
[----:B------:R4:W-:Y:S02]  /*3420*/  @P2 STG.E desc[UR18][R2.64], RZ ;  /* 0x000000ff02002986 */ /* 0x0009e4000c101912 */
.L_x_601:
[----:B------:R-:W-:Y:S01]  /*3430*/  IMAD.MOV.U32 R7, RZ, RZ, RZ ;  /* 0x000000ffff077224 */ /* 0x000fe200078e00ff */
[----:B------:R-:W-:Y:S06]  /*3440*/  @!P0 BRA `(.L_x_604) ;  /* 0x0000000000408947 */ /* 0x000fec0003800000 */
[----:B-1-3--:R-:W-:-:S07]  /*3450*/  HFMA2 R5, -RZ, RZ, 0, 0 ;  /* 0x00000000ff057431 */ /* 0x00afce00000001ff */
.L_x_605:
[----:B012-4-:R-:W-:Y:S02]  /*3460*/  IMAD.IADD R2, R0, 0x1, R5 ;  /* 0x0000000100027824 */ /* 0x017fe400078e0205 */
        /* <DEDUP_REMOVED lines=14> */
.L_x_604:
[----:B------:R-:W-:Y:S05]  /*3550*/  @!P1 BRA `(.L_x_606) ;  /* 0x0000000000849947 */ /* 0x000fea0003800000 */
[----:B------:R-:W-:Y:S02]  /*3560*/  UISETP.GE.U32.AND UP0, UPT, UR12, 0x3, UPT ;  /* 0x000000030c00788c */ /* 0x000fe4000bf06070 */
[----:B------:R-:W-:-:S07]  /*3570*/  UISETP.NE.AND UP1, UPT, UR14, URZ, UPT ;  /* 0x000000ff0e00728c */ /* 0x000fce000bf25270 */
[----:B------:R-:W-:Y:S05]  /*3580*/  BRA.U !UP0, `(.L_x_607) ;  /* 0x0000000108307547 */ /* 0x000fea000b800000 */
[CC--:B-1-3--:R-:W-:Y:S01]  /*3590*/  IADD3 R5, P0, PT, R0.reuse, R7.reuse, RZ ;  /* 0x0000000700057210 */ /* 0x0cafe20007f1e0ff */
[----:B0-2-4-:R-:W-:Y:S01]  /*35a0*/  IMAD.MOV.U32 R3, RZ, RZ, 0x4 ;  /* 0x00000004ff037424 */ /* 0x015fe200078e00ff */
[----:B------:R-:W-:Y:S01]  /*35b0*/  IADD3 R2, PT, PT, R0, R7, RZ ;  /* 0x0000000700027210 */ /* 0x000fe20007ffe0ff */
        /* <DEDUP_REMOVED lines=9> */
.L_x_607:
        /* <DEDUP_REMOVED lines=15> */
.L_x_608:
[----:B01234-:R-:W-:-:S04]  /*3740*/  @P1 IMAD.IADD R2, R0, 0x1, R7 ;  /* 0x0000000100021824 */ /* 0x01ffc800078e0207 */
[----:B------:R-:W-:-:S05]  /*3750*/  @P1 IMAD.WIDE.U32 R2, R2, R9, UR8 ;  /* 0x0000000802021e25 */ /* 0x000fca000f8e0009 */
[----:B------:R0:W-:Y:S02]  /*3760*/  @P1 STG.E desc[UR18][R2.64], RZ ;  /* 0x000000ff02001986 */ /* 0x0001e4000c101912 */
.L_x_606:
[----:B------:R-:W5:Y:S01]  /*3770*/  LDCU.64 UR20, c[0x0][0x3c0] ;  /* 0x00007800ff1477ac */ /* 0x000f620008000a00 */
[C---:B------:R-:W-:Y:S01]  /*3780*/  IADD3 R0, P0, PT, R6.reuse, UR17, RZ ;  /* 0x0000001106007c10 */ /* 0x040fe2000ff1e0ff */
[----:B------:R-:W-:-:S03]  /*3790*/  VIADD R6, R6, UR22 ;  /* 0x0000001606067c36 */ /* 0x000fc60008000000 */
[----:B01234-:R-:W-:Y:S02]  /*37a0*/  IADD3.X R3, PT, PT, RZ, UR23, RZ, P0, !PT ;  /* 0x00000017ff037c10 */ /* 0x01ffe400087fe4ff */
[C---:B-----5:R-:W-:Y:S01]  /*37b0*/  LEA R2, P0, R0.reuse, UR20, 0x2 ;  /* 0x0000001400027c11 */ /* 0x060fe2000f8010ff */
[----:B------:R-:W0:Y:S03]  /*37c0*/  LDCU UR20, c[0x0][0x384] ;  /* 0x00007080ff1477ac */ /* 0x000e260008000800 */
[----:B------:R-:W-:-:S05]  /*37d0*/  LEA.HI.X R3, R0, UR21, R3, 0x2, P0 ;  /* 0x0000001500037c11 */ /* 0x000fca00080f1403 */
[----:B------:R1:W-:Y:S01]  /*37e0*/  STG.E desc[UR18][R2.64], RZ ;  /* 0x000000ff02007986 */ /* 0x0003e2000c101912 */
[----:B0-----:R-:W-:-:S13]  /*37f0*/  ISETP.GE.AND P0, PT, R6, UR20, PT ;  /* 0x0000001406007c0c */ /* 0x001fda000bf06270 */
[----:B-1----:R-:W-:Y:S05]  /*3800*/  @!P0 BRA `(.L_x_609) ;  /* 0xfffffff400548947 */ /* 0x002fea000383ffff */
[----:B------:R-:W-:Y:S05]  /*3810*/  BSYNC.RECONVERGENT B0 ;  /* 0x0000000000007941 */ /* 0x000fea0003800200 */
.L_x_593:
[----:B------:R-:W-:Y:S05]  /*3820*/  EXIT ;  /* 0x000000000000794d */ /* 0x000fea0003800000 */
        .weak           $__internal_6_$__cuda_sm3x_div_rn_noftz_f32_slowpath
        .type           $__internal_6_$__cuda_sm3x_div_rn_noftz_f32_slowpath,@function
        .size           $__internal_6_$__cuda_sm3x_div_rn_noftz_f32_slowpath,(.L_x_727 - $__internal_6_$__cuda_sm3x_div_rn_noftz_f32_slowpath)
$__internal_6_$__cuda_sm3x_div_rn_noftz_f32_slowpath:
[--C-:B------:R-:W-:Y:S01]  /*3830*/  SHF.R.U32.HI R17, RZ, 0x17, R2.reuse ;  /* 0x00000017ff117819 */ /* 0x100fe20000011602 */
[----:B------:R-:W-:Y:S01]  /*3840*/  BSSY.RECONVERGENT B2, `(.L_x_610) ;  /* 0x0000063000027945 */ /* 0x000fe20003800200 */
[----:B------:R-:W-:Y:S01]  /*3850*/  SHF.R.U32.HI R19, RZ, 0x17, R3 ;  /* 0x00000017ff137819 */ /* 0x000fe20000011603 */
[----:B------:R-:W-:Y:S01]  /*3860*/  IMAD.MOV.U32 R20, RZ, RZ, R2 ;  /* 0x000000ffff147224 */ /* 0x000fe200078e0002 */
        /* <DEDUP_REMOVED lines=31> */
.L_x_611:
[----:B------:R-:W-:Y:S01]  /*3a60*/  LEA R21, R17, 0xc0800000, 0x17 ;  /* 0xc080000011157811 */ /* 0x000fe200078eb8ff */
[----:B------:R-:W-:Y:S04]  /*3a70*/  BSSY.RECONVERGENT B3, `(.L_x_616) ;  /* 0x0000036000037945 */ /* 0x000fe80003800200 */
[----:B------:R-:W-:Y:S01]  /*3a80*/  IMAD.IADD R23, R20, 0x1, -R21 ;  /* 0x0000000114177824 */ /* 0x000fe200078e0a15 */
[----:B------:R-:W-:-:S03]  /*3a90*/  IADD3 R20, PT, PT, R25, -0x7f, RZ ;  /* 0xffffff8119147810 */ /* 0x000fc60007ffe0ff */
        /* <DEDUP_REMOVED lines=32> */
[----:B------:R-:W-:Y:S02]  /*3ca0*/  IADD3 R21, PT, PT, -R23, RZ, RZ ;  /* 0x000000ff17157210 */ /* 0x000fe40007ffe1ff */
[----:B------:R-:W-:-:S02]  /*3cb0*/  LOP3.LUT R19, R19, 0x800000, RZ, 0xfc, !PT ;  /* 0x0080000013137812 */ /* 0x000fc400078efcff */
        /* <DEDUP_REMOVED lines=13> */
.L_x_618:
[----:B------:R-:W-:-:S04]  /*3d90*/  LOP3.LUT R3, R3, 0x80000000, RZ, 0xc0, !PT ;  /* 0x8000000003037812 */ /* 0x000fc800078ec0ff */
[----:B------:R-:W-:Y:S01]  /*3da0*/  LOP3.LUT R3, R3, 0x7f800000, RZ, 0xfc, !PT ;  /* 0x7f80000003037812 */ /* 0x000fe200078efcff */
[----:B------:R-:W-:Y:S06]  /*3db0*/  BRA `(.L_x_619) ;  /* 0x0000000000047947 */ /* 0x000fec0003800000 */
.L_x_617:
[----:B------:R-:W-:-:S07]  /*3dc0*/  IMAD R3, R20, 0x800000, R3 ;  /* 0x0080000014037824 */ /* 0x000fce00078e0203 */
.L_x_619:
[----:B------:R-:W-:Y:S05]  /*3dd0*/  BSYNC.RECONVERGENT B3 ;  /* 0x0000000000037941 */ /* 0x000fea0003800200 */
.L_x_616:
[----:B------:R-:W-:Y:S05]  /*3de0*/  BRA `(.L_x_620) ;  /* 0x0000000000207947 */ /* 0x000fea0003800000 */
.L_x_615:
[----:B------:R-:W-:-:S04]  /*3df0*/  LOP3.LUT R3, R20, 0x80000000, R3, 0x48, !PT ;  /* 0x8000000014037812 */ /* 0x000fc800078e4803 */
[----:B------:R-:W-:Y:S01]  /*3e00*/  LOP3.LUT R3, R3, 0x7f800000, RZ, 0xfc, !PT ;  /* 0x7f80000003037812 */ /* 0x000fe200078efcff */
[----:B------:R-:W-:Y:S06]  /*3e10*/  BRA `(.L_x_620) ;  /* 0x0000000000147947 */ /* 0x000fec0003800000 */
.L_x_614:
[----:B------:R-:W-:Y:S01]  /*3e20*/  LOP3.LUT R3, R20, 0x80000000, R3, 0x48, !PT ;  /* 0x8000000014037812 */ /* 0x000fe200078e4803 */
[----:B------:R-:W-:Y:S06]  /*3e30*/  BRA `(.L_x_620) ;  /* 0x00000000000c7947 */ /* 0x000fec0003800000 */
.L_x_613:
[----:B------:R-:W0:Y:S01]  /*3e40*/  MUFU.RSQ R3, -QNAN ;  /* 0xffc0000000037908 */ /* 0x000e220000001400 */
[----:B------:R-:W-:Y:S05]  /*3e50*/  BRA `(.L_x_620) ;  /* 0x0000000000047947 */ /* 0x000fea0003800000 */
.L_x_612:
[----:B------:R-:W-:-:S07]  /*3e60*/  FADD.FTZ R3, R3, R2 ;  /* 0x0000000203037221 */ /* 0x000fce0000010000 */
.L_x_620:
[----:B------:R-:W-:Y:S05]  /*3e70*/  BSYNC.RECONVERGENT B2 ;  /* 0x0000000000027941 */ /* 0x000fea0003800200 */
.L_x_610:
[----:B------:R-:W-:-:S04]  /*3e80*/  IMAD.MOV.U32 R17, RZ, RZ, 0x0 ;  /* 0x00000000ff117424 */ /* 0x000fc800078e00ff */
[----:B0-----:R-:W-:Y:S05]  /*3e90*/  RET.REL.NODEC R16 `(_Z29query_tangent_point_level_gpuiiifiPKfPKiPiS3_S3_S3_) ;  /* 0xffffffc010587950 */ /* 0x001fea0003c3ffff */
.L_x_621:
        /* <DEDUP_REMOVED lines=14> */
.L_x_727:


//--------------------- .text._Z26query_ball_point_level_gpuiiifiPKfS0_PiS1_S1_S1_ --------------------------
	.section	.text._Z26query_ball_point_level_gpuiiifiPKfS0_PiS1_S1_S1_,"ax",@progbits
	.align	128
        .global         _Z26query_ball_point_level_gpuiiifiPKfS0_PiS1_S1_S1_
        .type           _Z26query_ball_point_level_gpuiiifiPKfS0_PiS1_S1_S1_,@function
        .size           _Z26query_ball_point_level_gpuiiifiPKfS0_PiS1_S1_S1_,(.L_x_728 - _Z26query_ball_point_level_gpuiiifiPKfS0_PiS1_S1_S1_)
        .other          _Z26query_ball_point_level_gpuiiifiPKfS0_PiS1_S1_S1_,@"STO_CUDA_ENTRY STV_DEFAULT"
_Z26query_ball_point_level_gpuiiifiPKfS0_PiS1_S1_S1_:
.text._Z26query_ball_point_level_gpuiiifiPKfS0_PiS1_S1_S1_:
        /* <DEDUP_REMOVED lines=11> */
[----:B------:R-:W0:Y:S01]  /*00b0*/  LDCU.64 UR12, c[0x0][0x358] ;  /* 0x00006b00ff0c77ac */ /* 0x000e220008000a00 */
[----:B-1----:R-:W-:Y:S01]  /*00c0*/  UIADD3 UR15, UPT, UPT, UR11, -0x1, URZ ;  /* 0xffffffff0b0f7890 */ /* 0x002fe2000fffe0ff */
[----:B0-----:R-:W-:Y:S01]  /*00d0*/  ISETP.GE.AND P0, PT, R2, 0x1, PT ;  /* 0x000000010200780c */ /* 0x001fe20003f06270 */
[----:B---3--:R-:W-:-:S04]  /*00e0*/  UIMAD UR14, UR17, UR16, URZ ;  /* 0x00000010110e72a4 */ /* 0x008fc8000f8e02ff */
[----:B------:R-:W-:Y:S02]  /*00f0*/  UIMAD UR10, UR14, UR11, URZ ;  /* 0x0000000b0e0a72a4 */ /* 0x000fe4000f8e02ff */
[----:B------:R-:W-:Y:S02]  /*0100*/  USHF.R.S32.HI UR19, URZ, 0x1f, UR14 ;  /* 0x0000001fff137899 */ /* 0x000fe4000801140e */
[----:B--2---:R-:W-:Y:S02]  /*0110*/  UIMAD.WIDE UR4, UR10, 0x4, UR4 ;  /* 0x000000040a0478a5 */ /* 0x004fe4000f8e0204 */
[----:B------:R-:W-:Y:S02]  /*0120*/  UIMAD.WIDE UR6, UR10, 0x4, UR6 ;  /* 0x000000040a0678a5 */ /* 0x000fe4000f8e0206 */
[----:B----4-:R-:W-:Y:S01]  /*0130*/  UIMAD.WIDE UR8, UR10, 0x4, UR8 ;  /* 0x000000040a0878a5 */ /* 0x010fe2000f8e0208 */
[----:B------:R-:W-:Y:S11]  /*0140*/  @!P0 BRA `(.L_x_622) ;  /* 0x0000001c00a88947 */ /* 0x000ff60003800000 */
[----:B------:R-:W0:Y:S01]  /*0150*/  LDCU UR10, c[0x0][0x38c] ;  /* 0x00007180ff0a77ac */ /* 0x000e220008000800 */
[----:B------:R-:W-:Y:S01]  /*0160*/  IMAD R2, R2, UR17, RZ ;  /* 0x0000001102027c24 */ /* 0x000fe2000f8e02ff */
[----:B------:R-:W-:Y:S01]  /*0170*/  BSSY.RECONVERGENT B0, `(.L_x_623) ;  /* 0x00001e6000007945 */ /* 0x000fe20003800200 */
[----:B------:R-:W-:Y:S02]  /*0180*/  ULOP3.LUT UR21, UR11, 0x7ffffff8, URZ, 0xc0, !UPT ;  /* 0x7ffffff80b157892 */ /* 0x000fe4000f8ec0ff */
[----:B------:R-:W-:Y:S01]  /*0190*/  IMAD R2, R2, 0x3, RZ ;  /* 0x0000000302027824 */ /* 0x000fe200078e02ff */
[----:B------:R-:W-:Y:S01]  /*01a0*/  UMOV UR22, 0x83126e9 ;  /* 0x083126e900167882 */ /* 0x000fe20000000000 */
[----:B------:R-:W-:Y:S01]  /*01b0*/  UMOV UR23, 0x3fea1cac ;  /* 0x3fea1cac00177882 */ /* 0x000fe20000000000 */
[----:B------:R-:W-:Y:S01]  /*01c0*/  UMOV UR24, 0xb4395810 ;  /* 0xb439581000187882 */ /* 0x000fe20000000000 */
[----:B------:R-:W-:Y:S01]  /*01d0*/  UMOV UR25, 0x3fe276c8 ;  /* 0x3fe276c800197882 */ /* 0x000fe20000000000 */
[----:B------:R-:W-:Y:S01]  /*01e0*/  ULOP3.LUT UR14, UR11, 0x7, URZ, 0xc0, !UPT ;  /* 0x000000070b0e7892 */ /* 0x000fe2000f8ec0ff */
[----:B------:R-:W-:Y:S01]  /*01f0*/  IMAD.U32 R3, RZ, RZ, UR21 ;  /* 0x00000015ff037e24 */ /* 0x000fe2000f8e00ff */
[----:B------:R-:W-:-:S02]  /*0200*/  UIADD3 UR20, UP0, UPT, UR8, 0x10, URZ ;  /* 0x0000001008147890 */ /* 0x000fc4000ff1e0ff */
[----:B------:R-:W-:Y:S02]  /*0210*/  ULOP3.LUT UR16, UR11, 0x3, URZ, 0xc0, !UPT ;  /* 0x000000030b107892 */ /* 0x000fe4000f8ec0ff */
[----:B------:R-:W-:Y:S01]  /*0220*/  UIADD3.X UR17, UPT, UPT, URZ, UR9, URZ, UP0, !UPT ;  /* 0x00000009ff117290 */ /* 0x000fe200087fe4ff */
[----:B0-----:R-:W0:Y:S01]  /*0230*/  F2F.F64.F32 R12, UR10 ;  /* 0x0000000a000c7d10 */ /* 0x001e220008201800 */
[----:B------:R-:W-:Y:S02]  /*0240*/  ULOP3.LUT UR10, UR11, 0x1, URZ, 0xc0, !UPT ;  /* 0x000000010b0a7892 */ /* 0x000fe4000f8ec0ff */
[----:B------:R-:W-:Y:S01]  /*0250*/  UIADD3 UR11, UPT, UPT, UR14, -0x1, URZ ;  /* 0xffffffff0e0b7890 */ /* 0x000fe2000fffe0ff */
[C---:B0-----:R-:W-:Y:S02]  /*0260*/  DMUL R10, R12.reuse, UR22 ;  /* 0x000000160c0a7c28 */ /* 0x041fe40008000000 */
[----:B------:R-:W-:-:S11]  /*0270*/  DMUL R12, R12, UR24 ;  /* 0x000000180c0c7c28 */ /* 0x000fd60008000000 */
.L_x_675:
[----:B0-----:R-:W0:Y:S01]  /*0280*/  LDCU UR21, c[0x0][0x390] ;  /* 0x00007200ff1577ac */ /* 0x001e220008000800 */
[----:B------:R-:W-:Y:S01]  /*0290*/  IMAD.MOV.U32 R4, RZ, RZ, -0x1 ;  /* 0xffffffffff047424 */ /* 0x000fe200078e00ff */
[----:B------:R-:W-:Y:S01]  /*02a0*/  CS2R R6, SRZ ;  /* 0x0000000000067805 */ /* 0x000fe2000001ff00 */
[----:B------:R-:W-:Y:S01]  /*02b0*/  IMAD.MOV.U32 R5, RZ, RZ, RZ ;  /* 0x000000ffff057224 */ /* 0x000fe200078e00ff */
[----:B------:R-:W-:Y:S01]  /*02c0*/  MOV R8, RZ ;  /* 0x000000ff00087202 */ /* 0x000fe20000000f00 */
[----:B0-----:R-:W-:-:S07]  /*02d0*/  IMAD R9, R0, UR21, RZ ;  /* 0x0000001500097c24 */ /* 0x001fce000f8e02ff */
.L_x_653:
[----:B------:R-:W0:Y:S01]  /*02e0*/  S2UR UR21, SR_CTAID.X ;  /* 0x00000000001579c3 */ /* 0x000e220000002500 */
[----:B------:R-:W1:Y:S01]  /*02f0*/  LDCU.64 UR22, c[0x0][0x3a0] ;  /* 0x00007400ff1677ac */ /* 0x000e620008000a00 */
[----:B------:R-:W-:Y:S02]  /*0300*/  IMAD R17, R5, 0x3, RZ ;  /* 0x0000000305117824 */ /* 0x000fe400078e02ff */
[----:B------:R-:W-:-:S03]  /*0310*/  IMAD R19, R0, 0x3, RZ ;  /* 0x0000000300137824 */ /* 0x000fc600078e02ff */
[----:B------:R-:W-:Y:S01]  /*0320*/  IADD3 R17, P1, PT, R17, R2, RZ ;  /* 0x0000000211117210 */ /* 0x000fe20007f3e0ff */
[----:B------:R-:W0:Y:S03]  /*0330*/  LDC R21, c[0x0][0x388] ;  /* 0x0000e200ff157b82 */ /* 0x000e260000000800 */
[----:B------:R-:W-:-:S05]  /*0340*/  LEA.HI.X.SX32 R18, R2, RZ, 0x1, P1 ;  /* 0x000000ff02127211 */ /* 0x000fca00008f0eff */
[----:B------:R-:W2:Y:S01]  /*0350*/  LDC.64 R14, c[0x0][0x398] ;  /* 0x0000e600ff0e7b82 */ /* 0x000ea20000000a00 */
[----:B0-----:R-:W-:-:S04]  /*0360*/  IMAD R21, R21, UR21, RZ ;  /* 0x0000001515157c24 */ /* 0x001fc8000f8e02ff */
[----:B------:R-:W-:Y:S01]  /*0370*/  IMAD R16, R21, 0x3, RZ ;  /* 0x0000000315107824 */ /* 0x000fe200078e02ff */
[----:B--2---:R-:W-:-:S04]  /*0380*/  LEA R14, P1, R17, R14, 0x2 ;  /* 0x0000000e110e7211 */ /* 0x004fc800078210ff */
[----:B------:R-:W-:Y:S02]  /*0390*/  IADD3 R19, P0, PT, R19, R16, RZ ;  /* 0x0000001013137210 */ /* 0x000fe40007f1e0ff */
[----:B------:R-:W-:Y:S02]  /*03a0*/  LEA.HI.X R15, R17, R15, R18, 0x2, P1 ;  /* 0x0000000f110f7211 */ /* 0x000fe400008f1412 */
[----:B------:R-:W-:Y:S02]  /*03b0*/  LEA.HI.X.SX32 R20, R16, RZ, 0x1, P0 ;  /* 0x000000ff10147211 */ /* 0x000fe400000f0eff */
[C---:B-1----:R-:W-:Y:S01]  /*03c0*/  LEA R16, P0, R19.reuse, UR22, 0x2 ;  /* 0x0000001613107c11 */ /* 0x042fe2000f8010ff */
[----:B------:R-:W2:Y:S03]  /*03d0*/  LDG.E R22, desc[UR12][R14.64+0x4] ;  /* 0x0000040c0e167981 */ /* 0x000ea6000c1e1900 */
[----:B------:R-:W-:Y:S01]  /*03e0*/  LEA.HI.X R17, R19, UR23, R20, 0x2, P0 ;  /* 0x0000001713117c11 */ /* 0x000fe200080f1414 */
[----:B------:R-:W3:Y:S04]  /*03f0*/  LDG.E R23, desc[UR12][R14.64] ;  /* 0x0000000c0e177981 */ /* 0x000ee8000c1e1900 */
[----:B------:R-:W2:Y:S04]  /*0400*/  LDG.E R19, desc[UR12][R16.64+0x4] ;  /* 0x0000040c10137981 */ /* 0x000ea8000c1e1900 */
[----:B------:R-:W3:Y:S04]  /*0410*/  LDG.E R18, desc[UR12][R16.64] ;  /* 0x0000000c10127981 */ /* 0x000ee8000c1e1900 */
[----:B------:R-:W4:Y:S04]  /*0420*/  LDG.E R25, desc[UR12][R14.64+0x8] ;  /* 0x0000080c0e197981 */ /* 0x000f28000c1e1900 */
[----:B------:R-:W4:Y:S01]  /*0430*/  LDG.E R20, desc[UR12][R16.64+0x8] ;  /* 0x0000080c10147981 */ /* 0x000f22000c1e1900 */
[----:B------:R-:W-:Y:S01]  /*0440*/  BSSY.RECONVERGENT B1, `(.L_x_624) ;  /* 0x0000012000017945 */ /* 0x000fe20003800200 */
[----:B--2---:R-:W-:Y:S01]  /*0450*/  FADD R19, R19, -R22 ;  /* 0x8000001613137221 */ /* 0x004fe20000000000 */
[----:B---3--:R-:W-:-:S03]  /*0460*/  FADD R18, R18, -R23 ;  /* 0x8000001712127221 */ /* 0x008fc60000000000 */
[----:B------:R-:W-:-:S04]  /*0470*/  FMUL R19, R19, R19 ;  /* 0x0000001313137220 */ /* 0x000fc80000400000 */
[----:B------:R-:W-:Y:S01]  /*0480*/  FFMA R19, R18, R18, R19 ;  /* 0x0000001212137223 */ /* 0x000fe20000000013 */
[----:B----4-:R-:W-:-:S04]  /*0490*/  FADD R20, R20, -R25 ;  /* 0x8000001914147221 */ /* 0x010fc80000000000 */
[----:B------:R-:W-:-:S04]  /*04a0*/  FFMA R19, R20, R20, R19 ;  /* 0x0000001414137223 */ /* 0x000fc80000000013 */
[----:B------:R-:W-:Y:S01]  /*04b0*/  VIADD R18, R19, 0xf3000000 ;  /* 0xf300000013127836 */ /* 0x000fe20000000000 */
[----:B------:R0:W1:Y:S04]  /*04c0*/  MUFU.RSQ R22, R19 ;  /* 0x0000001300167308 */ /* 0x0000680000001400 */
[----:B------:R-:W-:-:S13]  /*04d0*/  ISETP.GT.U32.AND P0, PT, R18, 0x727fffff, PT ;  /* 0x727fffff1200780c */ /* 0x000fda0003f04070 */
[----:B01----:R-:W-:Y:S05]  /*04e0*/  @!P0 BRA `(.L_x_625) ;  /* 0x00000000000c8947 */ /* 0x003fea0003800000 */
[----:B------:R-:W-:-:S07]  /*04f0*/  MOV R22, 0x510 ;  /* 0x0000051000167802 */ /* 0x000fce0000000f00 */
[----:B------:R-:W-:Y:S05]  /*0500*/  CALL.REL.NOINC `($__internal_7_$__cuda_sm20_sqrt_rn_f32_slowpath) ;  /* 0x0000002800b07944 */ /* 0x000fea0003c00000 */
[----:B------:R-:W-:Y:S05]  /*0510*/  BRA `(.L_x_626) ;  /* 0x0000000000107947 */ /* 0x000fea0003800000 */
.L_x_625:
[----:B------:R-:W-:Y:S01]  /*0520*/  FMUL.FTZ R20, R19, R22 ;  /* 0x0000001613147220 */ /* 0x000fe20000410000 */
[----:B------:R-:W-:-:S03]  /*0530*/  FMUL.FTZ R14, R22, 0.5 ;  /* 0x3f000000160e7820 */ /* 0x000fc60000410000 */
[----:B------:R-:W-:-:S04]  /*0540*/  FFMA R15, -R20, R20, R19 ;  /* 0x00000014140f7223 */ /* 0x000fc80000000113 */
[----:B------:R-:W-:-:S07]  /*0550*/  FFMA R20, R15, R14, R20 ;  /* 0x0000000e0f147223 */ /* 0x000fce0000000014 */
.L_x_626:
[----:B------:R-:W-:Y:S05]  /*0560*/  BSYNC.RECONVERGENT B1 ;  /* 0x0000000000017941 */ /* 0x000fea0003800200 */
.L_x_624:
[----:B------:R-:W0:Y:S01]  /*0570*/  LDC R23, c[0x0][0x390] ;  /* 0x0000e400ff177b82 */ /* 0x000e220000000800 */
[----:B------:R-:W-:Y:S01]  /*0580*/  FMNMX R20, R20, 9.999999682655225389e-21, !PT ;  /* 0x1e3ce50814147809 */ /* 0x000fe20007800000 */
[----:B------:R-:W-:Y:S01]  /*0590*/  UMOV UR22, 0x88e368f1 ;  /* 0x88e368f100167882 */ /* 0x000fe20000000000 */
[----:B------:R-:W-:Y:S01]  /*05a0*/  UMOV UR23, 0x3ee4f8b5 ;  /* 0x3ee4f8b500177882 */ /* 0x000fe20000000000 */
[----:B------:R-:W-:Y:S01]  /*05b0*/  BSSY.RECONVERGENT B1, `(.L_x_627) ;  /* 0x000004b000017945 */ /* 0x000fe20003800200 */
[----:B------:R-:W1:Y:S02]  /*05c0*/  F2F.F64.F32 R14, R20 ;  /* 0x00000014000e7310 */ /* 0x000e640000201800 */
[----:B-1----:R-:W-:Y:S01]  /*05d0*/  DSETP.GEU.AND P1, PT, R14, UR22, PT ;  /* 0x000000160e007e2a */ /* 0x002fe2000bf2e000 */
[----:B0-----:R-:W-:-:S05]  /*05e0*/  ISETP.GE.AND P0, PT, R8, R23, PT ;  /* 0x000000170800720c */ /* 0x001fca0003f06270 */
[----:B------:R-:W-:-:S08]  /*05f0*/  SEL R4, R5, R4, !P1 ;  /* 0x0000000405047207 */ /* 0x000fd00004800000 */
[----:B------:R-:W-:-:S14]  /*0600*/  DSETP.LEU.OR P0, PT, R12, R14, P0 ;  /* 0x0000000e0c00722a */ /* 0x000fdc000070b400 */
        /* <DEDUP_REMOVED lines=8> */
[----:B------:R-:W-:Y:S02]  /*0690*/  LOP3.LUT R3, R23, 0x7ffffff8, RZ, 0xc0, !PT ;  /* 0x7ffffff817037812 */ /* 0x000fe400078ec0ff */
[----:B------:R-:W-:-:S03]  /*06a0*/  LEA R19, P0, R9, UR20, 0x2 ;  /* 0x0000001409137c11 */ /* 0x000fc6000f8010ff */
[----:B------:R-:W-:Y:S01]  /*06b0*/  IMAD.MOV R18, RZ, RZ, -R3 ;  /* 0x000000ffff127224 */ /* 0x000fe200078e0a03 */
[----:B------:R-:W-:-:S09]  /*06c0*/  LEA.HI.X R22, R9, UR17, RZ, 0x2, P0 ;  /* 0x0000001109167c11 */ /* 0x000fd200080f14ff */
.L_x_632:
[----:B0-----:R-:W-:Y:S01]  /*06d0*/  MOV R16, R19 ;  /* 0x0000001300107202 */ /* 0x001fe20000000f00 */
[----:B------:R-:W-:Y:S02]  /*06e0*/  IMAD.MOV.U32 R17, RZ, RZ, R22 ;  /* 0x000000ffff117224 */ /* 0x000fe400078e0016 */
[----:B------:R-:W-:Y:S01]  /*06f0*/  VIADD R18, R18, 0x8 ;  /* 0x0000000812127836 */ /* 0x000fe20000000000 */
[----:B------:R-:W-:Y:S02]  /*0700*/  IADD3 R19, P1, PT, R16, 0x20, RZ ;  /* 0x0000002010137810 */ /* 0x000fe40007f3e0ff */
[----:B------:R0:W-:Y:S02]  /*0710*/  STG.E desc[UR12][R16.64+-0x10], R5 ;  /* 0xfffff00510007986 */ /* 0x0001e4000c10190c */
[----:B------:R-:W-:Y:S01]  /*0720*/  ISETP.NE.AND P0, PT, R18, RZ, PT ;  /* 0x000000ff1200720c */ /* 0x000fe20003f05270 */
[----:B------:R-:W-:Y:S01]  /*0730*/  IMAD.X R22, RZ, RZ, R17, P1 ;  /* 0x000000ffff167224 */ /* 0x000fe200008e0611 */
[----:B------:R0:W-:Y:S04]  /*0740*/  STG.E desc[UR12][R16.64+-0xc], R5 ;  /* 0xfffff40510007986 */ /* 0x0001e8000c10190c */
[----:B------:R0:W-:Y:S04]  /*0750*/  STG.E desc[UR12][R16.64+-0x8], R5 ;  /* 0xfffff80510007986 */ /* 0x0001e8000c10190c */
[----:B------:R0:W-:Y:S04]  /*0760*/  STG.E desc[UR12][R16.64+-0x4], R5 ;  /* 0xfffffc0510007986 */ /* 0x0001e8000c10190c */
[----:B------:R0:W-:Y:S04]  /*0770*/  STG.E desc[UR12][R16.64], R5 ;  /* 0x0000000510007986 */ /* 0x0001e8000c10190c */
[----:B------:R0:W-:Y:S04]  /*0780*/  STG.E desc[UR12][R16.64+0x4], R5 ;  /* 0x0000040510007986 */ /* 0x0001e8000c10190c */
[----:B------:R0:W-:Y:S04]  /*0790*/  STG.E desc[UR12][R16.64+0x8], R5 ;  /* 0x0000080510007986 */ /* 0x0001e8000c10190c */
[----:B------:R0:W-:Y:S01]  /*07a0*/  STG.E desc[UR12][R16.64+0xc], R5 ;  /* 0x00000c0510007986 */ /* 0x0001e2000c10190c */
[----:B------:R-:W-:Y:S05]  /*07b0*/  @P0 BRA `(.L_x_632) ;  /* 0xfffffffc00c40947 */ /* 0x000fea000383ffff */
[----:B------:R-:W-:-:S07]  /*07c0*/  MOV R22, R3 ;  /* 0x0000000300167202 */ /* 0x000fce0000000f00 */
.L_x_631:
[----:B------:R-:W-:-:S09]  /*07d0*/  UISETP.NE.AND UP0, UPT, UR14, URZ, UPT ;  /* 0x000000ff0e00728c */ /* 0x000fd2000bf05270 */
[----:B------:R-:W-:Y:S05]  /*07e0*/  BRA.U !UP0, `(.L_x_630) ;  /* 0x0000000108847547 */ /* 0x000fea000b800000 */
[----:B------:R-:W-:Y:S02]  /*07f0*/  UISETP.GE.U32.AND UP0, UPT, UR11, 0x3, UPT ;  /* 0x000000030b00788c */ /* 0x000fe4000bf06070 */
[----:B------:R-:W-:-:S07]  /*0800*/  UISETP.NE.AND UP1, UPT, UR16, URZ, UPT ;  /* 0x000000ff1000728c */ /* 0x000fce000bf25270 */
[----:B------:R-:W-:Y:S05]  /*0810*/  BRA.U !UP0, `(.L_x_633) ;  /* 0x0000000108307547 */ /* 0x000fea000b800000 */
[C---:B0-----:R-:W-:Y:S01]  /*0820*/  IADD3 R17, P0, PT, R9.reuse, R22, RZ ;  /* 0x0000001609117210 */ /* 0x041fe20007f1e0ff */
[----:B------:R-:W-:Y:S01]  /*0830*/  IMAD.IADD R18, R9, 0x1, R22 ;  /* 0x0000000109127824 */ /* 0x000fe200078e0216 */
[----:B------:R-:W-:Y:S01]  /*0840*/  IADD3 R22, PT, PT, R22, 0x4, RZ ;  /* 0x0000000416167810 */ /* 0x000fe20007ffe0ff */
        /* <DEDUP_REMOVED lines=9> */
.L_x_633:
[----:B------:R-:W-:Y:S05]  /*08e0*/  BRA.U !UP1, `(.L_x_630) ;  /* 0x0000000109447547 */ /* 0x000fea000b800000 */
[----:B------:R-:W-:Y:S01]  /*08f0*/  UISETP.NE.AND UP0, UPT, UR16, 0x1, UPT ;  /* 0x000000011000788c */ /* 0x000fe2000bf05270 */
[----:B------:R-:W-:Y:S01]  /*0900*/  ISETP.NE.AND P0, PT, RZ, UR10, PT ;  /* 0x0000000aff007c0c */ /* 0x000fe2000bf05270 */
[----:B------:R-:W-:-:S07]  /*0910*/  IMAD.MOV.U32 R25, RZ, RZ, 0x4 ;  /* 0x00000004ff197424 */ /* 0x000fce00078e00ff */
[----:B------:R-:W-:Y:S05]  /*0920*/  BRA.U !UP0, `(.L_x_634) ;  /* 0x0000000108287547 */ /* 0x000fea000b800000 */
[C---:B01----:R-:W-:Y:S01]  /*0930*/  IADD3 R17, P1, PT, R9.reuse, R22, RZ ;  /* 0x0000001609117210 */ /* 0x043fe20007f3e0ff */
[----:B------:R-:W-:Y:S02]  /*0940*/  IMAD.IADD R18, R9, 0x1, R22 ;  /* 0x0000000109127824 */ /* 0x000fe400078e0216 */
[----:B------:R-:W-:Y:S01]  /*0950*/  IMAD.MOV.U32 R19, RZ, RZ, 0x4 ;  /* 0x00000004ff137424 */ /* 0x000fe200078e00ff */
[----:B------:R-:W-:Y:S01]  /*0960*/  IADD3.X R24, PT, PT, RZ, RZ, RZ, P1, !PT ;  /* 0x000000ffff187210 */ /* 0x000fe20000ffe4ff */
[----:B------:R-:W-:Y:S01]  /*0970*/  VIADD R22, R22, 0x2 ;  /* 0x0000000216167836 */ /* 0x000fe20000000000 */
[----:B------:R-:W-:Y:S01]  /*0980*/  LEA R16, P1, R17, UR8, 0x2 ;  /* 0x0000000811107c11 */ /* 0x000fe2000f8210ff */
[----:B------:R-:W-:-:S03]  /*0990*/  IMAD.WIDE.U32 R18, R18, R19, UR8 ;  /* 0x0000000812127e25 */ /* 0x000fc6000f8e0013 */
[----:B------:R-:W-:Y:S02]  /*09a0*/  LEA.HI.X R17, R17, UR9, R24, 0x2, P1 ;  /* 0x0000000911117c11 */ /* 0x000fe400088f1418 */
[----:B------:R2:W-:Y:S04]  /*09b0*/  STG.E desc[UR12][R18.64], R5 ;  /* 0x0000000512007986 */ /* 0x0005e8000c10190c */
[----:B------:R2:W-:Y:S03]  /*09c0*/  STG.E desc[UR12][R16.64+0x4], R5 ;  /* 0x0000040510007986 */ /* 0x0005e6000c10190c */
.L_x_634:
[----:B012---:R-:W-:-:S04]  /*09d0*/  @P0 IMAD.IADD R16, R9, 0x1, R22 ;  /* 0x0000000109100824 */ /* 0x007fc800078e0216 */
[----:B------:R-:W-:-:S05]  /*09e0*/  @P0 IMAD.WIDE.U32 R16, R16, R25, UR8 ;  /* 0x0000000810100e25 */ /* 0x000fca000f8e0019 */
[----:B------:R2:W-:Y:S02]  /*09f0*/  @P0 STG.E desc[UR12][R16.64], R5 ;  /* 0x0000000510000986 */ /* 0x0005e4000c10190c */
.L_x_630:
[----:B------:R-:W-:Y:S05]  /*0a00*/  BSYNC.RECONVERGENT B2 ;  /* 0x0000000000027941 */ /* 0x000fea0003800200 */
.L_x_629:
[----:B012---:R-:W-:Y:S02]  /*0a10*/  HFMA2 R17, -RZ, RZ, 0, 2.384185791015625e-07 ;  /* 0x00000004ff117431 */ /* 0x007fe400000001ff */
[----:B------:R-:W-:Y:S02]  /*0a20*/  IMAD.IADD R16, R9, 0x1, R8 ;  /* 0x0000000109107824 */ /* 0x000fe400078e0208 */
[----:B------:R-:W-:Y:S02]  /*0a30*/  VIADD R8, R8, 0x1 ;  /* 0x0000000108087836 */ /* 0x000fe40000000000 */
[----:B------:R-:W-:-:S05]  /*0a40*/  IMAD.WIDE R16, R16, R17, UR8 ;  /* 0x0000000810107e25 */ /* 0x000fca000f8e0211 */
[----:B------:R0:W-:Y:S02]  /*0a50*/  STG.E desc[UR12][R16.64], R5 ;  /* 0x0000000510007986 */ /* 0x0001e4000c10190c */
.L_x_628:
[----:B------:R-:W-:Y:S05]  /*0a60*/  BSYNC.RECONVERGENT B1 ;  /* 0x0000000000017941 */ /* 0x000fea0003800200 */
.L_x_627:
[--C-:B------:R-:W-:Y:S01]  /*0a70*/  DSETP.GTU.AND P0, PT, R12, R14.reuse, PT ;  /* 0x0000000e0c00722a */ /* 0x100fe20003f0c000 */
[----:B------:R-:W-:Y:S05]  /*0a80*/  BSSY.RECONVERGENT B1, `(.L_x_635) ;  /* 0x0000046000017945 */ /* 0x000fea0003800200 */
[----:B------:R-:W-:-:S06]  /*0a90*/  DSETP.LEU.OR P0, PT, R10, R14, P0 ;  /* 0x0000000e0a00722a */ /* 0x000fcc000070b400 */
[----:B------:R-:W-:-:S13]  /*0aa0*/  ISETP.GE.OR P0, PT, R7, R23, P0 ;  /* 0x000000170700720c */ /* 0x000fda0000706670 */
        /* <DEDUP_REMOVED lines=8> */
[----:B------:R-:W-:Y:S01]  /*0b30*/  BSSY.RECONVERGENT B3, `(.L_x_640) ;  /* 0x0000010000037945 */ /* 0x000fe20003800200 */
[----:B------:R-:W-:-:S07]  /*0b40*/  IMAD.MOV.U32 R18, RZ, RZ, RZ ;  /* 0x000000ffff127224 */ /* 0x000fce00078e00ff */
.L_x_641:
[----:B01----:R-:W-:Y:S01]  /*0b50*/  IADD3 R16, PT, PT, R9, R18, RZ ;  /* 0x0000001209107210 */ /* 0x003fe20007ffe0ff */
[----:B------:R-:W-:Y:S02]  /*0b60*/  IMAD.MOV.U32 R17, RZ, RZ, 0x4 ;  /* 0x00000004ff117424 */ /* 0x000fe400078e00ff */
[----:B------:R-:W-:Y:S02]  /*0b70*/  VIADD R18, R18, 0x8 ;  /* 0x0000000812127836 */ /* 0x000fe40000000000 */
[----:B------:R-:W-:-:S03]  /*0b80*/  IMAD.WIDE.U32 R16, R16, R17, UR4 ;  /* 0x0000000410107e25 */ /* 0x000fc6000f8e0011 */
[----:B------:R-:W-:Y:S02]  /*0b90*/  ISETP.NE.AND P0, PT, R18, R3, PT ;  /* 0x000000031200720c */ /* 0x000fe40003f05270 */
        /* <DEDUP_REMOVED lines=9> */
[----:B------:R-:W-:Y:S05]  /*0c30*/  BSYNC.RECONVERGENT B3 ;  /* 0x0000000000037941 */ /* 0x000fea0003800200 */
.L_x_640:
[----:B------:R-:W-:-:S07]  /*0c40*/  IMAD.MOV.U32 R22, RZ, RZ, R3 ;  /* 0x000000ffff167224 */ /* 0x000fce00078e0003 */
.L_x_639:
[----:B------:R-:W-:-:S09]  /*0c50*/  UISETP.NE.AND UP0, UPT, UR14, URZ, UPT ;  /* 0x000000ff0e00728c */ /* 0x000fd2000bf05270 */
[----:B------:R-:W-:Y:S05]  /*0c60*/  BRA.U !UP0, `(.L_x_638) ;  /* 0x0000000108847547 */ /* 0x000fea000b800000 */
[----:B------:R-:W-:Y:S02]  /*0c70*/  UISETP.GE.U32.AND UP0, UPT, UR11, 0x3, UPT ;  /* 0x000000030b00788c */ /* 0x000fe4000bf06070 */
[----:B------:R-:W-:-:S07]  /*0c80*/  UISETP.NE.AND UP1, UPT, UR16, URZ, UPT ;  /* 0x000000ff1000728c */ /* 0x000fce000bf25270 */
[----:B------:R-:W-:Y:S05]  /*0c90*/  BRA.U !UP0, `(.L_x_642) ;  /* 0x0000000108307547 */ /* 0x000fea000b800000 */
[CC--:B01----:R-:W-:Y:S01]  /*0ca0*/  IADD3 R17, P0, PT, R9.reuse, R22.reuse, RZ ;  /* 0x0000001609117210 */ /* 0x0c3fe20007f1e0ff */
[----:B------:R-:W-:Y:S01]  /*0cb0*/  IMAD.MOV.U32 R19, RZ, RZ, 0x4 ;  /* 0x00000004ff137424 */ /* 0x000fe200078e00ff */
[----:B------:R-:W-:Y:S01]  /*0cc0*/  IADD3 R18, PT, PT, R9, R22, RZ ;  /* 0x0000001609127210 */ /* 0x000fe20007ffe0ff */
[----:B------:R-:W-:Y:S02]  /*0cd0*/  VIADD R22, R22, 0x4 ;  /* 0x0000000416167836 */ /* 0x000fe40000000000 */
        /* <DEDUP_REMOVED lines=8> */
.L_x_642:
[----:B------:R-:W-:Y:S05]  /*0d60*/  BRA.U !UP1, `(.L_x_638) ;  /* 0x0000000109447547 */ /* 0x000fea000b800000 */
[----:B------:R-:W-:Y:S01]  /*0d70*/  UISETP.NE.AND UP0, UPT, UR16, 0x1, UPT ;  /* 0x000000011000788c */ /* 0x000fe2000bf05270 */
[----:B------:R-:W-:Y:S02]  /*0d80*/  ISETP.NE.AND P1, PT, RZ, UR10, PT ;  /* 0x0000000aff007c0c */ /* 0x000fe4000bf25270 */
[----:B------:R-:W-:-:S06]  /*0d90*/  MOV R25, 0x4 ;  /* 0x0000000400197802 */ /* 0x000fcc0000000f00 */
[----:B------:R-:W-:Y:S05]  /*0da0*/  BRA.U !UP0, `(.L_x_643) ;  /* 0x0000000108287547 */ /* 0x000fea000b800000 */
[C---:B012---:R-:W-:Y:S01]  /*0db0*/  IADD3 R17, P0, PT, R9.reuse, R22, RZ ;  /* 0x0000001609117210 */ /* 0x047fe20007f1e0ff */
        /* <DEDUP_REMOVED lines=8> */
[----:B------:R3:W-:Y:S03]  /*0e40*/  STG.E desc[UR12][R16.64+0x4], R5 ;  /* 0x0000040510007986 */ /* 0x0007e6000c10190c */
.L_x_643:
[----:B0123--:R-:W-:-:S04]  /*0e50*/  @P1 IMAD.IADD R16, R9, 0x1, R22 ;  /* 0x0000000109101824 */ /* 0x00ffc800078e0216 */
[----:B------:R-:W-:-:S05]  /*0e60*/  @P1 IMAD.WIDE.U32 R16, R16, R25, UR4 ;  /* 0x0000000410101e25 */ /* 0x000fca000f8e0019 */
[----:B------:R3:W-:Y:S02]  /*0e70*/  @P1 STG.E desc[UR12][R16.64], R5 ;  /* 0x0000000510001986 */ /* 0x0007e4000c10190c */
.L_x_638:
[----:B------:R-:W-:Y:S05]  /*0e80*/  BSYNC.RECONVERGENT B2 ;  /* 0x0000000000027941 */ /* 0x000fea0003800200 */
.L_x_637:
[----:B0123--:R-:W-:Y:S01]  /*0e90*/  IMAD.IADD R16, R9, 0x1, R7 ;  /* 0x0000000109107824 */ /* 0x00ffe200078e0207 */
[----:B------:R-:W-:Y:S01]  /*0ea0*/  IADD3 R7, PT, PT, R7, 0x1, RZ ;  /* 0x0000000107077810 */ /* 0x000fe20007ffe0ff */
[----:B------:R-:W-:-:S04]  /*0eb0*/  IMAD.MOV.U32 R17, RZ, RZ, 0x4 ;  /* 0x00000004ff117424 */ /* 0x000fc800078e00ff */
[----:B------:R-:W-:-:S05]  /*0ec0*/  IMAD.WIDE R16, R16, R17, UR4 ;  /* 0x0000000410107e25 */ /* 0x000fca000f8e0211 */
[----:B------:R1:W-:Y:S02]  /*0ed0*/  STG.E desc[UR12][R16.64], R5 ;  /* 0x0000000510007986 */ /* 0x0003e4000c10190c */
.L_x_636:
[----:B------:R-:W-:Y:S05]  /*0ee0*/  BSYNC.RECONVERGENT B1 ;  /* 0x0000000000017941 */ /* 0x000fea0003800200 */
.L_x_635:
[----:B------:R-:W2:Y:S01]  /*0ef0*/  LDCU UR21, c[0x0][0x38c] ;  /* 0x00007180ff1577ac */ /* 0x000ea20008000800 */
[----:B------:R-:W-:Y:S01]  /*0f00*/  DSETP.GTU.AND P0, PT, R10, R14, PT ;  /* 0x0000000e0a00722a */ /* 0x000fe20003f0c000 */
[----:B------:R-:W-:Y:S05]  /*0f10*/  BSSY.RECONVERGENT B1, `(.L_x_644) ;  /* 0x0000046000017945 */ /* 0x000fea0003800200 */
[----:B--2---:R-:W-:-:S04]  /*0f20*/  FSETP.GEU.OR P0, PT, R20, UR21, P0 ;  /* 0x0000001514007c0b */ /* 0x004fc8000870e400 */
        /* <DEDUP_REMOVED lines=10> */
[----:B01----:R-:W-:-:S07]  /*0fd0*/  IMAD.MOV.U32 R16, RZ, RZ, RZ ;  /* 0x000000ffff107224 */ /* 0x003fce00078e00ff */
.L_x_650:
[----:B0-----:R-:W-:Y:S01]  /*0fe0*/  MOV R15, 0x4 ;  /* 0x00000004000f7802 */ /* 0x001fe20000000f00 */
[----:B------:R-:W-:Y:S02]  /*0ff0*/  IMAD.IADD R14, R9, 0x1, R16 ;  /* 0x00000001090e7824 */ /* 0x000fe400078e0210 */
        /* <DEDUP_REMOVED lines=13> */
.L_x_649:
[----:B------:R-:W-:-:S07]  /*10d0*/  IMAD.MOV.U32 R18, RZ, RZ, R3 ;  /* 0x000000ffff127224 */ /* 0x000fce00078e0003 */
.L_x_648:
[----:B------:R-:W-:-:S09]  /*10e0*/  UISETP.NE.AND UP0, UPT, UR14, URZ, UPT ;  /* 0x000000ff0e00728c */ /* 0x000fd2000bf05270 */
[----:B------:R-:W-:Y:S05]  /*10f0*/  BRA.U !UP0, `(.L_x_647) ;  /* 0x0000000108847547 */ /* 0x000fea000b800000 */
[----:B------:R-:W-:Y:S02]  /*1100*/  UISETP.GE.U32.AND UP0, UPT, UR11, 0x3, UPT ;  /* 0x000000030b00788c */ /* 0x000fe4000bf06070 */
[----:B------:R-:W-:-:S07]  /*1110*/  UISETP.NE.AND UP1, UPT, UR16, URZ, UPT ;  /* 0x000000ff1000728c */ /* 0x000fce000bf25270 */
[----:B------:R-:W-:Y:S05]  /*1120*/  BRA.U !UP0, `(.L_x_651) ;  /* 0x0000000108307547 */ /* 0x000fea000b800000 */
[----:B01----:R-:W-:Y:S01]  /*1130*/  HFMA2 R17, -RZ, RZ, 0, 2.384185791015625e-07 ;  /* 0x00000004ff117431 */ /* 0x003fe200000001ff */
[C---:B------:R-:W-:Y:S01]  /*1140*/  IADD3 R15, P0, PT, R9.reuse, R18, RZ ;  /* 0x00000012090f7210 */ /* 0x040fe20007f1e0ff */
[----:B------:R-:W-:Y:S02]  /*1150*/  IMAD.IADD R16, R9, 0x1, R18 ;  /* 0x0000000109107824 */ /* 0x000fe400078e0212 */
        /* <DEDUP_REMOVED lines=9> */
.L_x_651:
[----:B------:R-:W-:Y:S05]  /*11f0*/  BRA.U !UP1, `(.L_x_647) ;  /* 0x0000000109447547 */ /* 0x000fea000b800000 */
[----:B------:R-:W-:Y:S01]  /*1200*/  UISETP.NE.AND UP0, UPT, UR16, 0x1, UPT ;  /* 0x000000011000788c */ /* 0x000fe2000bf05270 */
[----:B------:R-:W-:Y:S01]  /*1210*/  ISETP.NE.AND P1, PT, RZ, UR10, PT ;  /* 0x0000000aff007c0c */ /* 0x000fe2000bf25270 */
[----:B------:R-:W-:-:S07]  /*1220*/  IMAD.MOV.U32 R19, RZ, RZ, 0x4 ;  /* 0x00000004ff137424 */ /* 0x000fce00078e00ff */
[----:B------:R-:W-:Y:S05]  /*1230*/  BRA.U !UP0, `(.L_x_652) ;  /* 0x0000000108287547 */ /* 0x000fea000b800000 */
[CC--:B0-2---:R-:W-:Y:S01]  /*1240*/  IADD3 R15, P0, PT, R9.reuse, R18.reuse, RZ ;  /* 0x00000012090f7210 */ /* 0x0c5fe20007f1e0ff */
[----:B-1----:R-:W-:Y:S01]  /*1250*/  IMAD.MOV.U32 R17, RZ, RZ, 0x4 ;  /* 0x00000004ff117424 */ /* 0x002fe200078e00ff */
[----:B------:R-:W-:Y:S01]  /*1260*/  IADD3 R16, PT, PT, R9, R18, RZ ;  /* 0x0000001209107210 */ /* 0x000fe20007ffe0ff */
[----:B------:R-:W-:Y:S02]  /*1270*/  VIADD R18, R18, 0x2 ;  /* 0x0000000212127836 */ /* 0x000fe40000000000 */
[----:B------:R-:W-:Y:S01]  /*1280*/  IMAD.X R20, RZ, RZ, RZ, P0 ;  /* 0x000000ffff147224 */ /* 0x000fe200000e06ff */
[----:B------:R-:W-:Y:S01]  /*1290*/  LEA R14, P0, R15, UR6, 0x2 ;  /* 0x000000060f0e7c11 */ /* 0x000fe2000f8010ff */
[----:B------:R-:W-:-:S03]  /*12a0*/  IMAD.WIDE.U32 R16, R16, R17, UR6 ;  /* 0x0000000610107e25 */ /* 0x000fc6000f8e0011 */
[----:B------:R-:W-:Y:S02]  /*12b0*/  LEA.HI.X R15, R15, UR7, R20, 0x2, P0 ;  /* 0x000000070f0f7c11 */ /* 0x000fe400080f1414 */
[----:B------:R3:W-:Y:S04]  /*12c0*/  STG.E desc[UR12][R16.64], R5 ;  /* 0x0000000510007986 */ /* 0x0007e8000c10190c */
[----:B------:R3:W-:Y:S03]  /*12d0*/  STG.E desc[UR12][R14.64+0x4], R5 ;  /* 0x000004050e007986 */ /* 0x0007e6000c10190c */
.L_x_652:
[----:B0-23--:R-:W-:-:S05]  /*12e0*/  @P1 IADD3 R14, PT, PT, R9, R18, RZ ;  /* 0x00000012090e1210 */ /* 0x00dfca0007ffe0ff */
[----:B------:R-:W-:-:S05]  /*12f0*/  @P1 IMAD.WIDE.U32 R14, R14, R19, UR6 ;  /* 0x000000060e0e1e25 */ /* 0x000fca000f8e0013 */
[----:B------:R3:W-:Y:S02]  /*1300*/  @P1 STG.E desc[UR12][R14.64], R5 ;  /* 0x000000050e001986 */ /* 0x0007e4000c10190c */
.L_x_647:
[----:B------:R-:W-:Y:S05]  /*1310*/  BSYNC.RECONVERGENT B2 ;  /* 0x0000000000027941 */ /* 0x000fea0003800200 */
.L_x_646:
[----:B0-23--:R-:W-:Y:S02]  /*1320*/  IMAD.IADD R14, R9, 0x1, R6 ;  /* 0x00000001090e7824 */ /* 0x00dfe400078e0206 */
[----:B------:R-:W-:Y:S02]  /*1330*/  IMAD.MOV.U32 R15, RZ, RZ, 0x4 ;  /* 0x00000004ff0f7424 */ /* 0x000fe400078e00ff */
[----:B------:R-:W-:Y:S02]  /*1340*/  VIADD R6, R6, 0x1 ;  /* 0x0000000106067836 */ /* 0x000fe40000000000 */
[----:B------:R-:W-:-:S05]  /*1350*/  IMAD.WIDE R14, R14, R15, UR6 ;  /* 0x000000060e0e7e25 */ /* 0x000fca000f8e020f */
[----:B------:R2:W-:Y:S02]  /*1360*/  STG.E desc[UR12][R14.64], R5 ;  /* 0x000000050e007986 */ /* 0x0005e4000c10190c */
.L_x_645:
[----:B------:R-:W-:Y:S05]  /*1370*/  BSYNC.RECONVERGENT B1 ;  /* 0x0000000000017941 */ /* 0x000fea0003800200 */
.L_x_644:
[----:B------:R-:W3:Y:S01]  /*1380*/  LDCU UR21, c[0x0][0x384] ;  /* 0x00007080ff1577ac */ /* 0x000ee20008000800 */
[----:B012---:R-:W-:-:S04]  /*1390*/  IADD3 R5, PT, PT, R5, 0x1, RZ ;  /* 0x0000000105057810 */ /* 0x007fc80007ffe0ff */
[----:B---3--:R-:W-:-:S13]  /*13a0*/  ISETP.NE.AND P0, PT, R5, UR21, PT ;  /* 0x0000001505007c0c */ /* 0x008fda000bf05270 */
[----:B------:R-:W-:Y:S05]  /*13b0*/  @P0 BRA `(.L_x_653) ;  /* 0xffffffec00c80947 */ /* 0x000fea000383ffff */
[----:B------:R-:W-:Y:S01]  /*13c0*/  ISETP.GT.AND P0, PT, R23, RZ, PT ;  /* 0x000000ff1700720c */ /* 0x000fe20003f04270 */
[----:B------:R-:W-:Y:S01]  /*13d0*/  BSSY.RECONVERGENT B1, `(.L_x_654) ;  /* 0x000003c000017945 */ /* 0x000fe20003800200 */
[----:B------:R-:W-:Y:S02]  /*13e0*/  LOP3.LUT R4, RZ, R4, RZ, 0x33, !PT ;  /* 0x00000004ff047212 */ /* 0x000fe400078e33ff */
[----:B------:R-:W-:-:S13]  /*13f0*/  ISETP.EQ.AND P1, PT, R8, RZ, P0 ;  /* 0x000000ff0800720c */ /* 0x000fda0000722270 */
[----:B------:R-:W-:Y:S05]  /*1400*/  @!P1 BRA `(.L_x_655) ;  /* 0x0000000000e09947 */ /* 0x000fea0003800000 */
[----:B------:R-:W-:Y:S01]  /*1410*/  UISETP.GE.U32.AND UP0, UPT, UR15, 0x7, UPT ;  /* 0x000000070f00788c */ /* 0x000fe2000bf06070 */
[----:B------:R-:W-:-:S08]  /*1420*/  IMAD.MOV.U32 R18, RZ, RZ, RZ ;  /* 0x000000ffff127224 */ /* 0x000fd000078e00ff */
[----:B------:R-:W-:Y:S05]  /*1430*/  BRA.U !UP0, `(.L_x_656) ;  /* 0x0000000108487547 */ /* 0x000fea000b800000 */
[----:B------:R-:W-:Y:S01]  /*1440*/  BSSY.RECONVERGENT B2, `(.L_x_657) ;  /* 0x0000010000027945 */ /* 0x000fe20003800200 */
[----:B------:R-:W-:-:S07]  /*1450*/  IMAD.MOV.U32 R16, RZ, RZ, RZ ;  /* 0x000000ffff107224 */ /* 0x000fce00078e00ff */
.L_x_658:
        /* <DEDUP_REMOVED lines=15> */
.L_x_657:
[----:B------:R-:W-:-:S07]  /*1550*/  IMAD.MOV.U32 R18, RZ, RZ, R3 ;  /* 0x000000ffff127224 */ /* 0x000fce00078e0003 */
.L_x_656:
[----:B------:R-:W-:-:S09]  /*1560*/  UISETP.NE.AND UP0, UPT, UR14, URZ, UPT ;  /* 0x000000ff0e00728c */ /* 0x000fd2000bf05270 */
[----:B------:R-:W-:Y:S05]  /*1570*/  BRA.U !UP0, `(.L_x_655) ;  /* 0x0000000108847547 */ /* 0x000fea000b800000 */
[----:B------:R-:W-:Y:S02]  /*1580*/  UISETP.GE.U32.AND UP0, UPT, UR11, 0x3, UPT ;  /* 0x000000030b00788c */ /* 0x000fe4000bf06070 */
[----:B------:R-:W-:-:S07]  /*1590*/  UISETP.NE.AND UP1, UPT, UR16, URZ, UPT ;  /* 0x000000ff1000728c */ /* 0x000fce000bf25270 */
[----:B------:R-:W-:Y:S05]  /*15a0*/  BRA.U !UP0, `(.L_x_659) ;  /* 0x0000000108307547 */ /* 0x000fea000b800000 */
[----:B------:R-:W-:Y:S01]  /*15b0*/  HFMA2 R17, -RZ, RZ, 0, 2.384185791015625e-07 ;  /* 0x00000004ff117431 */ /* 0x000fe200000001ff */
[C---:B------:R-:W-:Y:S01]  /*15c0*/  IADD3 R5, P1, PT, R9.reuse, R18, RZ ;  /* 0x0000001209057210 */ /* 0x040fe20007f3e0ff */
[----:B------:R-:W-:Y:S02]  /*15d0*/  IMAD.IADD R16, R9, 0x1, R18 ;  /* 0x0000000109107824 */ /* 0x000fe400078e0212 */
[----:B------:R-:W-:Y:S02]  /*15e0*/  VIADD R18, R18, 0x4 ;  /* 0x0000000412127836 */ /* 0x000fe40000000000 */
[----:B------:R-:W-:Y:S01]  /*15f0*/  IMAD.X R20, RZ, RZ, RZ, P1 ;  /* 0x000000ffff147224 */ /* 0x000fe200008e06ff */
[----:B0-----:R-:W-:Y:S01]  /*1600*/  LEA R14, P1, R5, UR8, 0x2 ;  /* 0x00000008050e7c11 */ /* 0x001fe2000f8210ff */
[----:B------:R-:W-:-:S03]  /*1610*/  IMAD.WIDE.U32 R16, R16, R17, UR8 ;  /* 0x0000000810107e25 */ /* 0x000fc6000f8e0011 */
[----:B------:R-:W-:Y:S02]  /*1620*/  LEA.HI.X R15, R5, UR9, R20, 0x2, P1 ;  /* 0x00000009050f7c11 */ /* 0x000fe400088f1414 */
[----:B------:R1:W-:Y:S04]  /*1630*/  STG.E desc[UR12][R16.64], R4 ;  /* 0x0000000410007986 */ /* 0x0003e8000c10190c */
[----:B------:R1:W-:Y:S04]  /*1640*/  STG.E desc[UR12][R14.64+0x4], R4 ;  /* 0x000004040e007986 */ /* 0x0003e8000c10190c */
[----:B------:R1:W-:Y:S04]  /*1650*/  STG.E desc[UR12][R14.64+0x8], R4 ;  /* 0x000008040e007986 */ /* 0x0003e8000c10190c */
[----:B------:R1:W-:Y:S02]  /*1660*/  STG.E desc[UR12][R14.64+0xc], R4 ;  /* 0x00000c040e007986 */ /* 0x0003e4000c10190c */
.L_x_659:
[----:B------:R-:W-:Y:S05]  /*1670*/  BRA.U !UP1, `(.L_x_655) ;  /* 0x0000000109447547 */ /* 0x000fea000b800000 */
[----:B------:R-:W-:Y:S01]  /*1680*/  UISETP.NE.AND UP0, UPT, UR16, 0x1, UPT ;  /* 0x000000011000788c */ /* 0x000fe2000bf05270 */
[----:B------:R-:W-:Y:S01]  /*1690*/  ISETP.NE.AND P2, PT, RZ, UR10, PT ;  /* 0x0000000aff007c0c */ /* 0x000fe2000bf45270 */
[----:B------:R-:W-:-:S07]  /*16a0*/  IMAD.MOV.U32 R19, RZ, RZ, 0x4 ;  /* 0x00000004ff137424 */ /* 0x000fce00078e00ff */
[----:B------:R-:W-:Y:S05]  /*16b0*/  BRA.U !UP0, `(.L_x_660) ;  /* 0x0000000108287547 */ /* 0x000fea000b800000 */
[CC--:B------:R-:W-:Y:S01]  /*16c0*/  IADD3 R5, P1, PT, R9.reuse, R18.reuse, RZ ;  /* 0x0000001209057210 */ /* 0x0c0fe20007f3e0ff */
[----:B-1----:R-:W-:Y:S01]  /*16d0*/  IMAD.MOV.U32 R17, RZ, RZ, 0x4 ;  /* 0x00000004ff117424 */ /* 0x002fe200078e00ff */
[----:B------:R-:W-:Y:S01]  /*16e0*/  IADD3 R16, PT, PT, R9, R18, RZ ;  /* 0x0000001209107210 */ /* 0x000fe20007ffe0ff */
[----:B------:R-:W-:Y:S02]  /*16f0*/  VIADD R18, R18, 0x2 ;  /* 0x0000000212127836 */ /* 0x000fe40000000000 */
[----:B------:R-:W-:Y:S01]  /*1700*/  IMAD.X R20, RZ, RZ, RZ, P1 ;  /* 0x000000ffff147224 */ /* 0x000fe200008e06ff */
[----:B0-----:R-:W-:Y:S01]  /*1710*/  LEA R14, P1, R5, UR8, 0x2 ;  /* 0x00000008050e7c11 */ /* 0x001fe2000f8210ff */
[----:B------:R-:W-:-:S03]  /*1720*/  IMAD.WIDE.U32 R16, R16, R17, UR8 ;  /* 0x0000000810107e25 */ /* 0x000fc6000f8e0011 */
[----:B------:R-:W-:Y:S02]  /*1730*/  LEA.HI.X R15, R5, UR9, R20, 0x2, P1 ;  /* 0x00000009050f7c11 */ /* 0x000fe400088f1414 */
[----:B------:R2:W-:Y:S04]  /*1740*/  STG.E desc[UR12][R16.64], R4 ;  /* 0x0000000410007986 */ /* 0x0005e8000c10190c */
[----:B------:R2:W-:Y:S03]  /*1750*/  STG.E desc[UR12][R14.64+0x4], R4 ;  /* 0x000004040e007986 */ /* 0x0005e6000c10190c */
.L_x_660:
[----:B012---:R-:W-:-:S05]  /*1760*/  @P2 IADD3 R14, PT, PT, R9, R18, RZ ;  /* 0x00000012090e2210 */ /* 0x007fca0007ffe0ff */
[----:B------:R-:W-:-:S05]  /*1770*/  @P2 IMAD.WIDE.U32 R14, R14, R19, UR8 ;  /* 0x000000080e0e2e25 */ /* 0x000fca000f8e0013 */
[----:B------:R2:W-:Y:S02]  /*1780*/  @P2 STG.E desc[UR12][R14.64], R4 ;  /* 0x000000040e002986 */ /* 0x0005e4000c10190c */
.L_x_655:
[----:B------:R-:W-:Y:S05]  /*1790*/  BSYNC.RECONVERGENT B1 ;  /* 0x0000000000017941 */ /* 0x000fea0003800200 */
.L_x_654:
[----:B------:R-:W-:Y:S01]  /*17a0*/  ISETP.EQ.AND P1, PT, R7, RZ, P0 ;  /* 0x000000ff0700720c */ /* 0x000fe20000722270 */
[----:B------:R-:W-:-:S12]  /*17b0*/  BSSY.RECONVERGENT B1, `(.L_x_661) ;  /* 0x000003a000017945 */ /* 0x000fd80003800200 */
[----:B------:R-:W-:Y:S05]  /*17c0*/  @!P1 BRA `(.L_x_662) ;  /* 0x0000000000e09947 */ /* 0x000fea0003800000 */
[----:B------:R-:W-:Y:S01]  /*17d0*/  UISETP.GE.U32.AND UP0, UPT, UR15, 0x7, UPT ;  /* 0x000000070f00788c */ /* 0x000fe2000bf06070 */
[----:B------:R-:W-:-:S08]  /*17e0*/  IMAD.MOV.U32 R18, RZ, RZ, RZ ;  /* 0x000000ffff127224 */ /* 0x000fd000078e00ff */
[----:B------:R-:W-:Y:S05]  /*17f0*/  BRA.U !UP0, `(.L_x_663) ;  /* 0x0000000108487547 */ /* 0x000fea000b800000 */
[----:B------:R-:W-:Y:S01]  /*1800*/  BSSY.RECONVERGENT B2, `(.L_x_664) ;  /* 0x0000010000027945 */ /* 0x000fe20003800200 */
[----:B-1----:R-:W-:-:S07]  /*1810*/  IMAD.MOV.U32 R16, RZ, RZ, RZ ;  /* 0x000000ffff107224 */ /* 0x002fce00078e00ff */
.L_x_665:
[----:B012---:R-:W-:Y:S01]  /*1820*/  MOV R15, 0x4 ;  /* 0x00000004000f7802 */ /* 0x007fe20000000f00 */
        /* <DEDUP_REMOVED lines=14> */
.L_x_664:
[----:B------:R-:W-:-:S07]  /*1910*/  IMAD.MOV.U32 R18, RZ, RZ, R3 ;  /* 0x000000ffff127224 */ /* 0x000fce00078e0003 */
.L_x_663:
[----:B------:R-:W-:-:S09]  /*1920*/  UISETP.NE.AND UP0, UPT, UR14, URZ, UPT ;  /* 0x000000ff0e00728c */ /* 0x000fd2000bf05270 */
[----:B------:R-:W-:Y:S05]  /*1930*/  BRA.U !UP0, `(.L_x_662) ;  /* 0x0000000108847547 */ /* 0x000fea000b800000 */
[----:B------:R-:W-:Y:S02]  /*1940*/  UISETP.GE.U32.AND UP0, UPT, UR11, 0x3, UPT ;  /* 0x000000030b00788c */ /* 0x000fe4000bf06070 */
[----:B------:R-:W-:-:S07]  /*1950*/  UISETP.NE.AND UP1, UPT, UR16, URZ, UPT ;  /* 0x000000ff1000728c */ /* 0x000fce000bf25270 */
[----:B------:R-:W-:Y:S05]  /*1960*/  BRA.U !UP0, `(.L_x_666) ;  /* 0x0000000108307547 */ /* 0x000fea000b800000 */
[----:B-1----:R-:W-:Y:S01]  /*1970*/  HFMA2 R17, -RZ, RZ, 0, 2.384185791015625e-07 ;  /* 0x00000004ff117431 */ /* 0x002fe200000001ff */
[C---:B------:R-:W-:Y:S01]  /*1980*/  IADD3 R5, P1, PT, R9.reuse, R18, RZ ;  /* 0x0000001209057210 */ /* 0x040fe20007f3e0ff */
[----:B------:R-:W-:Y:S02]  /*1990*/  IMAD.IADD R16, R9, 0x1, R18 ;  /* 0x0000000109107824 */ /* 0x000fe400078e0212 */
[----:B------:R-:W-:Y:S02]  /*19a0*/  VIADD R18, R18, 0x4 ;  /* 0x0000000412127836 */ /* 0x000fe40000000000 */
[----:B------:R-:W-:Y:S01]  /*19b0*/  IMAD.X R20, RZ, RZ, RZ, P1 ;  /* 0x000000ffff147224 */ /* 0x000fe200008e06ff */
[----:B0-2---:R-:W-:Y:S01]  /*19c0*/  LEA R14, P1, R5, UR4, 0x2 ;  /* 0x00000004050e7c11 */ /* 0x005fe2000f8210ff */
[----:B------:R-:W-:-:S03]  /*19d0*/  IMAD.WIDE.U32 R16, R16, R17, UR4 ;  /* 0x0000000410107e25 */ /* 0x000fc6000f8e0011 */
[----:B------:R-:W-:Y:S02]  /*19e0*/  LEA.HI.X R15, R5, UR5, R20, 0x2, P1 ;  /* 0x00000005050f7c11 */ /* 0x000fe400088f1414 */
[----:B------:R3:W-:Y:S04]  /*19f0*/  STG.E desc[UR12][R16.64], R4 ;  /* 0x0000000410007986 */ /* 0x0007e8000c10190c */
[----:B------:R3:W-:Y:S04]  /*1a00*/  STG.E desc[UR12][R14.64+0x4], R4 ;  /* 0x000004040e007986 */ /* 0x0007e8000c10190c */
[----:B------:R3:W-:Y:S04]  /*1a10*/  STG.E desc[UR12][R14.64+0x8], R4 ;  /* 0x000008040e007986 */ /* 0x0007e8000c10190c */
[----:B------:R3:W-:Y:S02]  /*1a20*/  STG.E desc[UR12][R14.64+0xc], R4 ;  /* 0x00000c040e007986 */ /* 0x0007e4000c10190c */
.L_x_666:
[----:B------:R-:W-:Y:S05]  /*1a30*/  BRA.U !UP1, `(.L_x_662) ;  /* 0x0000000109447547 */ /* 0x000fea000b800000 */
[----:B------:R-:W-:Y:S01]  /*1a40*/  UISETP.NE.AND UP0, UPT, UR16, 0x1, UPT ;  /* 0x000000011000788c */ /* 0x000fe2000bf05270 */
[----:B------:R-:W-:Y:S02]  /*1a50*/  ISETP.NE.AND P2, PT, RZ, UR10, PT ;  /* 0x0000000aff007c0c */ /* 0x000fe4000bf45270 */
[----:B------:R-:W-:-:S06]  /*1a60*/  MOV R19, 0x4 ;  /* 0x0000000400137802 */ /* 0x000fcc0000000f00 */
[----:B------:R-:W-:Y:S05]  /*1a70*/  BRA.U !UP0, `(.L_x_667) ;  /* 0x0000000108287547 */ /* 0x000fea000b800000 */
[C---:B------:R-:W-:Y:S01]  /*1a80*/  IADD3 R5, P1, PT, R9.reuse, R18, RZ ;  /* 0x0000001209057210 */ /* 0x040fe20007f3e0ff */
[----:B-1-3--:R-:W-:Y:S02]  /*1a90*/  IMAD.IADD R16, R9, 0x1, R18 ;  /* 0x0000000109107824 */ /* 0x00afe400078e0212 */
[----:B------:R-:W-:Y:S01]  /*1aa0*/  IMAD.MOV.U32 R17, RZ, RZ, 0x4 ;  /* 0x00000004ff117424 */ /* 0x000fe200078e00ff */
[----:B------:R-:W-:Y:S01]  /*1ab0*/  IADD3.X R20, PT, PT, RZ, RZ, RZ, P1, !PT ;  /* 0x000000ffff147210 */ /* 0x000fe20000ffe4ff */
[----:B------:R-:W-:Y:S01]  /*1ac0*/  VIADD R18, R18, 0x2 ;  /* 0x0000000212127836 */ /* 0x000fe20000000000 */
[----:B0-2---:R-:W-:Y:S01]  /*1ad0*/  LEA R14, P1, R5, UR4, 0x2 ;  /* 0x00000004050e7c11 */ /* 0x005fe2000f8210ff */
[----:B------:R-:W-:-:S03]  /*1ae0*/  IMAD.WIDE.U32 R16, R16, R17, UR4 ;  /* 0x0000000410107e25 */ /* 0x000fc6000f8e0011 */
[----:B------:R-:W-:Y:S02]  /*1af0*/  LEA.HI.X R15, R5, UR5, R20, 0x2, P1 ;  /* 0x00000005050f7c11 */ /* 0x000fe400088f1414 */
[----:B------:R4:W-:Y:S04]  /*1b00*/  STG.E desc[UR12][R16.64], R4 ;  /* 0x0000000410007986 */ /* 0x0009e8000c10190c */
[----:B------:R4:W-:Y:S03]  /*1b10*/  STG.E desc[UR12][R14.64+0x4], R4 ;  /* 0x000004040e007986 */ /* 0x0009e6000c10190c */
.L_x_667:
[----:B01234-:R-:W-:-:S04]  /*1b20*/  @P2 IMAD.IADD R14, R9, 0x1, R18 ;  /* 0x00000001090e2824 */ /* 0x01ffc800078e0212 */
[----:B------:R-:W-:-:S05]  /*1b30*/  @P2 IMAD.WIDE.U32 R14, R14, R19, UR4 ;  /* 0x000000040e0e2e25 */ /* 0x000fca000f8e0013 */
[----:B------:R4:W-:Y:S02]  /*1b40*/  @P2 STG.E desc[UR12][R14.64], R4 ;  /* 0x000000040e002986 */ /* 0x0009e4000c10190c */
.L_x_662:
[----:B------:R-:W-:Y:S05]  /*1b50*/  BSYNC.RECONVERGENT B1 ;  /* 0x0000000000017941 */ /* 0x000fea0003800200 */
.L_x_661:
[----:B------:R-:W-:Y:S01]  /*1b60*/  ISETP.EQ.AND P0, PT, R6, RZ, P0 ;  /* 0x000000ff0600720c */ /* 0x000fe20000702270 */
[----:B------:R-:W-:-:S12]  /*1b70*/  BSSY.RECONVERGENT B1, `(.L_x_668) ;  /* 0x000003a000017945 */ /* 0x000fd80003800200 */
[----:B------:R-:W-:Y:S05]  /*1b80*/  @!P0 BRA `(.L_x_669) ;  /* 0x0000000000e08947 */ /* 0x000fea0003800000 */
[----:B------:R-:W-:Y:S01]  /*1b90*/  UISETP.GE.U32.AND UP0, UPT, UR15, 0x7, UPT ;  /* 0x000000070f00788c */ /* 0x000fe2000bf06070 */
[----:B------:R-:W-:-:S08]  /*1ba0*/  HFMA2 R18, -RZ, RZ, 0, 0 ;  /* 0x00000000ff127431 */ /* 0x000fd000000001ff */
[----:B------:R-:W-:Y:S05]  /*1bb0*/  BRA.U !UP0, `(.L_x_670) ;  /* 0x0000000108487547 */ /* 0x000fea000b800000 */
[----:B------:R-:W-:Y:S01]  /*1bc0*/  BSSY.RECONVERGENT B2, `(.L_x_671) ;  /* 0x0000010000027945 */ /* 0x000fe20003800200 */
[----:B-1-3--:R-:W-:-:S07]  /*1bd0*/  IMAD.MOV.U32 R16, RZ, RZ, RZ ;  /* 0x000000ffff107224 */ /* 0x00afce00078e00ff */
.L_x_672:
[----:B012-4-:R-:W-:Y:S01]  /*1be0*/  MOV R15, 0x4 ;  /* 0x00000004000f7802 */ /* 0x017fe20000000f00 */
        /* <DEDUP_REMOVED lines=14> */
.L_x_671:
[----:B------:R-:W-:-:S07]  /*1cd0*/  IMAD.MOV.U32 R18, RZ, RZ, R3 ;  /* 0x000000ffff127224 */ /* 0x000fce00078e0003 */
.L_x_670:
[----:B------:R-:W-:-:S09]  /*1ce0*/  UISETP.NE.AND UP0, UPT, UR14, URZ, UPT ;  /* 0x000000ff0e00728c */ /* 0x000fd2000bf05270 */
[----:B------:R-:W-:Y:S05]  /*1cf0*/  BRA.U !UP0, `(.L_x_669) ;  /* 0x0000000108847547 */ /* 0x000fea000b800000 */
[----:B------:R-:W-:Y:S02]  /*1d00*/  UISETP.GE.U32.AND UP0, UPT, UR11, 0x3, UPT ;  /* 0x000000030b00788c */ /* 0x000fe4000bf06070 */
[----:B------:R-:W-:-:S07]  /*1d10*/  UISETP.NE.AND UP1, UPT, UR16, URZ, UPT ;  /* 0x000000ff1000728c */ /* 0x000fce000bf25270 */
[----:B------:R-:W-:Y:S05]  /*1d20*/  BRA.U !UP0, `(.L_x_673) ;  /* 0x0000000108307547 */ /* 0x000fea000b800000 */
[CC--:B------:R-:W-:Y:S01]  /*1d30*/  IADD3 R5, P0, PT, R9.reuse, R18.reuse, RZ ;  /* 0x0000001209057210 */ /* 0x0c0fe20007f1e0ff */
[----:B-1-3--:R-:W-:Y:S01]  /*1d40*/  IMAD.MOV.U32 R17, RZ, RZ, 0x4 ;  /* 0x00000004ff117424 */ /* 0x00afe200078e00ff */
[----:B------:R-:W-:Y:S02]  /*1d50*/  IADD3 R16, PT, PT, R9, R18, RZ ;  /* 0x0000001209107210 */ /* 0x000fe40007ffe0ff */
[----:B------:R-:W-:Y:S01]  /*1d60*/  IADD3 R18, PT, PT, R18, 0x4, RZ ;  /* 0x0000000412127810 */ /* 0x000fe20007ffe0ff */
[----:B------:R-:W-:Y:S01]  /*1d70*/  IMAD.X R20, RZ, RZ, RZ, P0 ;  /* 0x000000ffff147224 */ /* 0x000fe200000e06ff */
[----:B0-2-4-:R-:W-:Y:S01]  /*1d80*/  LEA R14, P0, R5, UR6, 0x2 ;  /* 0x00000006050e7c11 */ /* 0x015fe2000f8010ff */
[----:B------:R-:W-:-:S03]  /*1d90*/  IMAD.WIDE.U32 R16, R16, R17, UR6 ;  /* 0x0000000610107e25 */ /* 0x000fc6000f8e0011 */
[----:B------:R-:W-:Y:S02]  /*1da0*/  LEA.HI.X R15, R5, UR7, R20, 0x2, P0 ;  /* 0x00000007050f7c11 */ /* 0x000fe400080f1414 */
[----:B------:R0:W-:Y:S04]  /*1db0*/  STG.E desc[UR12][R16.64], R4 ;  /* 0x0000000410007986 */ /* 0x0001e8000c10190c */
[----:B------:R0:W-:Y:S04]  /*1dc0*/  STG.E desc[UR12][R14.64+0x4], R4 ;  /* 0x000004040e007986 */ /* 0x0001e8000c10190c */
[----:B------:R0:W-:Y:S04]  /*1dd0*/  STG.E desc[UR12][R14.64+0x8], R4 ;  /* 0x000008040e007986 */ /* 0x0001e8000c10190c */
[----:B------:R0:W-:Y:S02]  /*1de0*/  STG.E desc[UR12][R14.64+0xc], R4 ;  /* 0x00000c040e007986 */ /* 0x0001e4000c10190c */
.L_x_673:
[----:B------:R-:W-:Y:S05]  /*1df0*/  BRA.U !UP1, `(.L_x_669) ;  /* 0x0000000109447547 */ /* 0x000fea000b800000 */
[----:B------:R-:W-:Y:S01]  /*1e00*/  UISETP.NE.AND UP0, UPT, UR16, 0x1, UPT ;  /* 0x000000011000788c */ /* 0x000fe2000bf05270 */
[----:B------:R-:W-:Y:S01]  /*1e10*/  ISETP.NE.AND P1, PT, RZ, UR10, PT ;  /* 0x0000000aff007c0c */ /* 0x000fe2000bf25270 */
[----:B------:R-:W-:-:S07]  /*1e20*/  IMAD.MOV.U32 R19, RZ, RZ, 0x4 ;  /* 0x00000004ff137424 */ /* 0x000fce00078e00ff */
[----:B------:R-:W-:Y:S05]  /*1e30*/  BRA.U !UP0, `(.L_x_674) ;  /* 0x0000000108287547 */ /* 0x000fea000b800000 */
[----:B01-3--:R-:W-:Y:S01]  /*1e40*/  HFMA2 R17, -RZ, RZ, 0, 2.384185791015625e-07 ;  /* 0x00000004ff117431 */ /* 0x00bfe200000001ff */
[C---:B------:R-:W-:Y:S01]  /*1e50*/  IADD3 R5, P0, PT, R9.reuse, R18, RZ ;  /* 0x0000001209057210 */ /* 0x040fe20007f1e0ff */
[----:B------:R-:W-:Y:S02]  /*1e60*/  IMAD.IADD R16, R9, 0x1, R18 ;  /* 0x0000000109107824 */ /* 0x000fe400078e0212 */
[----:B------:R-:W-:Y:S02]  /*1e70*/  VIADD R18, R18, 0x2 ;  /* 0x0000000212127836 */ /* 0x000fe40000000000 */
[----:B------:R-:W-:Y:S01]  /*1e80*/  IMAD.X R20, RZ, RZ, RZ, P0 ;  /* 0x000000ffff147224 */ /* 0x000fe200000e06ff */
[----:B--2-4-:R-:W-:Y:S01]  /*1e90*/  LEA R14, P0, R5, UR6, 0x2 ;  /* 0x00000006050e7c11 */ /* 0x014fe2000f8010ff */
[----:B------:R-:W-:-:S03]  /*1ea0*/  IMAD.WIDE.U32 R16, R16, R17, UR6 ;  /* 0x0000000610107e25 */ /* 0x000fc6000f8e0011 */
[----:B------:R-:W-:Y:S02]  /*1eb0*/  LEA.HI.X R15, R5, UR7, R20, 0x2, P0 ;  /* 0x00000007050f7c11 */ /* 0x000fe400080f1414 */
[----:B------:R0:W-:Y:S04]  /*1ec0*/  STG.E desc[UR12][R16.64], R4 ;  /* 0x0000000410007986 */ /* 0x0001e8000c10190c */
[----:B------:R0:W-:Y:S03]  /*1ed0*/  STG.E desc[UR12][R14.64+0x4], R4 ;  /* 0x000004040e007986 */ /* 0x0001e6000c10190c */
.L_x_674:
[----:B01234-:R-:W-:-:S05]  /*1ee0*/  @P1 IADD3 R14, PT, PT, R9, R18, RZ ;  /* 0x00000012090e1210 */ /* 0x01ffca0007ffe0ff */
[----:B------:R-:W-:-:S05]  /*1ef0*/  @P1 IMAD.WIDE.U32 R14, R14, R19, UR6 ;  /* 0x000000060e0e1e25 */ /* 0x000fca000f8e0013 */
[----:B------:R0:W-:Y:S02]  /*1f00*/  @P1 STG.E desc[UR12][R14.64], R4 ;  /* 0x000000040e001986 */ /* 0x0001e4000c10190c */
.L_x_669:
[----:B------:R-:W-:Y:S05]  /*1f10*/  BSYNC.RECONVERGENT B1 ;  /* 0x0000000000017941 */ /* 0x000fea0003800200 */
.L_x_668:
[----:B------:R-:W5:Y:S01]  /*1f20*/  LDCU.64 UR22, c[0x0][0x3c0] ;  /* 0x00007800ff1677ac */ /* 0x000f620008000a00 */
[----:B------:R-:W-:Y:S01]  /*1f30*/  IADD3 R21, P0, PT, R21, R0, RZ ;  /* 0x0000000015157210 */ /* 0x000fe20007f1e0ff */
[----:B------:R-:W-:Y:S01]  /*1f40*/  VIADD R0, R0, UR18 ;  /* 0x0000001200007c36 */ /* 0x000fe20008000000 */
[----:B------:R-:W-:Y:S01]  /*1f50*/  IADD3 R7, PT, PT, R6, R7, R8 ;  /* 0x0000000706077210 */ /* 0x000fe20007ffe008 */
[----:B------:R-:W5:Y:S02]  /*1f60*/  LDCU UR21, c[0x0][0x388] ;  /* 0x00007100ff1577ac */ /* 0x000f640008000800 */
[----:B01234-:R-:W-:Y:S01]  /*1f70*/  IMAD.X R14, RZ, RZ, UR19, P0 ;  /* 0x00000013ff0e7e24 */ /* 0x01ffe200080e06ff */
[----:B-----5:R-:W-:-:S04]  /*1f80*/  LEA R4, P0, R21, UR22, 0x2 ;  /* 0x0000001615047c11 */ /* 0x020fc8000f8010ff */
[----:B------:R-:W-:Y:S02]  /*1f90*/  LEA.HI.X R5, R21, UR23, R14, 0x2, P0 ;  /* 0x0000001715057c11 */ /* 0x000fe400080f140e */
[----:B------:R-:W-:-:S03]  /*1fa0*/  ISETP.GE.AND P0, PT, R0, UR21, PT ;  /* 0x0000001500007c0c */ /* 0x000fc6000bf06270 */
[----:B------:R0:W-:Y:S10]  /*1fb0*/  STG.E desc[UR12][R4.64], R7 ;  /* 0x0000000704007986 */ /* 0x0001f4000c10190c */
[----:B------:R-:W-:Y:S05]  /*1fc0*/  @!P0 BRA `(.L_x_675) ;  /* 0xffffffe000ac8947 */ /* 0x000fea000383ffff */
[----:B------:R-:W-:Y:S05]  /*1fd0*/  BSYNC.RECONVERGENT B0 ;  /* 0x0000000000007941 */ /* 0x000fea0003800200 */
.L_x_623:
[----:B------:R-:W-:Y:S05]  /*1fe0*/  EXIT ;  /* 0x000000000000794d */ /* 0x000fea0003800000 */
.L_x_622:
[----:B------:R-:W-:-:S09]  /*1ff0*/  UISETP.GT.AND UP0, UPT, UR11, URZ, UPT ;  /* 0x000000ff0b00728c */ /* 0x000fd2000bf04270 */
        /* <DEDUP_REMOVED lines=11> */
[----:B0-----:R-:W-:-:S06]  /*20b0*/  IADD3 R2, PT, PT, R7, 0xffffffe, RZ ;  /* 0x0ffffffe07027810 */ /* 0x001fcc0007ffe0ff */
[----:B------:R0:W2:Y:S02]  /*20c0*/  F2I.FTZ.U32.TRUNC.NTZ R3, R2 ;  /* 0x0000000200037305 */ /* 0x0000a4000021f000 */
[----:B0-----:R-:W-:Y:S01]  /*20d0*/  MOV R2, RZ ;  /* 0x000000ff00027202 */ /* 0x001fe20000000f00 */
        /* <DEDUP_REMOVED lines=18> */
[----:B------:R-:W-:Y:S01]  /*2200*/  IADD3 R2, PT, PT, R2, 0x1, RZ ;  /* 0x0000000102027810 */ /* 0x000fe20007ffe0ff */
[----:B------:R-:W-:-:S03]  /*2210*/  IMAD.MOV.U32 R4, RZ, RZ, RZ ;  /* 0x000000ffff047224 */ /* 0x000fc600078e00ff */
[----:B------:R-:W-:-:S07]  /*2220*/  LOP3.LUT R5, R2, 0x3, RZ, 0xc0, !PT ;  /* 0x0000000302057812 */ /* 0x000fce00078ec0ff */
.L_x_679:
[C---:B------:R-:W-:Y:S01]  /*2230*/  IADD3 R3, P1, PT, R0.reuse, UR14, RZ ;  /* 0x0000000e00037c10 */ /* 0x040fe2000ff3e0ff */
[----:B------:R-:W-:Y:S01]  /*2240*/  VIADD R0, R0, UR18 ;  /* 0x0000001200007c36 */ /* 0x000fe20008000000 */
[----:B------:R-:W-:-:S03]  /*2250*/  IADD3 R4, PT, PT, R4, 0x1, RZ ;  /* 0x0000000104047810 */ /* 0x000fc60007ffe0ff */
[----:B------:R-:W-:Y:S01]  /*2260*/  IMAD.X R6, RZ, RZ, UR19, P1 ;  /* 0x00000013ff067e24 */ /* 0x000fe200088e06ff */
[----:B0-----:R-:W-:-:S04]  /*2270*/  LEA R2, P1, R3, R8, 0x2 ;  /* 0x0000000803027211 */ /* 0x001fc800078210ff */
[----:B------:R-:W-:Y:S02]  /*2280*/  LEA.HI.X R3, R3, R9, R6, 0x2, P1 ;  /* 0x0000000903037211 */ /* 0x000fe400008f1406 */
[----:B------:R-:W-:-:S03]  /*2290*/  ISETP.NE.AND P1, PT, R4, R5, PT ;  /* 0x000000050400720c */ /* 0x000fc60003f25270 */
[----:B------:R1:W-:Y:S10]  /*22a0*/  STG.E desc[UR12][R2.64], RZ ;  /* 0x000000ff02007986 */ /* 0x0003f4000c10190c */
[----:B-1----:R-:W-:Y:S05]  /*22b0*/  @P1 BRA `(.L_x_679) ;  /* 0xfffffffc00dc1947 */ /* 0x002fea000383ffff */
.L_x_678:
[----:B------:R-:W-:Y:S05]  /*22c0*/  BSYNC.RECONVERGENT B0 ;  /* 0x0000000000007941 */ /* 0x000fea0003800200 */
.L_x_677:
[----:B------:R-:W-:Y:S05]  /*22d0*/  @!P0 EXIT ;  /* 0x000000000000894d */ /* 0x000fea0003800000 */
.L_x_680:
[C---:B------:R-:W-:Y:S01]  /*22e0*/  VIADD R5, R0.reuse, UR18 ;  /* 0x0000001200057c36 */ /* 0x040fe20008000000 */
[----:B------:R-:W-:-:S03]  /*22f0*/  IADD3 R3, P0, PT, R0, UR14, RZ ;  /* 0x0000000e00037c10 */ /* 0x000fc6000ff1e0ff */
[----:B------:R-:W-:Y:S01]  /*2300*/  VIADD R0, R5, UR18 ;  /* 0x0000001205007c36 */ /* 0x000fe20008000000 */
[----:B------:R-:W-:Y:S02]  /*2310*/  IADD3.X R4, PT, PT, RZ, UR19, RZ, P0, !PT ;  /* 0x00000013ff047c10 */ /* 0x000fe400087fe4ff */
[----:B------:R-:W-:Y:S01]  /*2320*/  LEA R2, P1, R3, UR4, 0x2 ;  /* 0x0000000403027c11 */ /* 0x000fe2000f8210ff */
[C---:B------:R-:W-:Y:S01]  /*2330*/  VIADD R10, R0.reuse, UR18 ;  /* 0x00000012000a7c36 */ /* 0x040fe20008000000 */
[----:B------:R-:W-:Y:S02]  /*2340*/  IADD3 R5, P0, PT, R5, UR14, RZ ;  /* 0x0000000e05057c10 */ /* 0x000fe4000ff1e0ff */
[----:B------:R-:W-:Y:S02]  /*2350*/  LEA.HI.X R3, R3, UR5, R4, 0x2, P1 ;  /* 0x0000000503037c11 */ /* 0x000fe400088f1404 */
[----:B------:R-:W-:Y:S02]  /*2360*/  IADD3 R7, P1, PT, R0, UR14, RZ ;  /* 0x0000000e00077c10 */ /* 0x000fe4000ff3e0ff */
[----:B------:R-:W-:Y:S01]  /*2370*/  IADD3.X R8, PT, PT, RZ, UR19, RZ, P0, !PT ;  /* 0x00000013ff087c10 */ /* 0x000fe200087fe4ff */
[----:B------:R0:W-:Y:S01]  /*2380*/  STG.E desc[UR12][R2.64], RZ ;  /* 0x000000ff02007986 */ /* 0x0001e2000c10190c */
[----:B------:R-:W-:Y:S01]  /*2390*/  IADD3 R0, P2, PT, R10, UR14, RZ ;  /* 0x0000000e0a007c10 */ /* 0x000fe2000ff5e0ff */
[----:B------:R-:W-:Y:S01]  /*23a0*/  IMAD.X R12, RZ, RZ, UR19, P1 ;  /* 0x00000013ff0c7e24 */ /* 0x000fe200088e06ff */
[----:B------:R-:W-:-:S02]  /*23b0*/  LEA R4, P0, R5, UR4, 0x2 ;  /* 0x0000000405047c11 */ /* 0x000fc4000f8010ff */
[----:B------:R-:W-:Y:S01]  /*23c0*/  LEA R6, P1, R7, UR4, 0x2 ;  /* 0x0000000407067c11 */ /* 0x000fe2000f8210ff */
[----:B------:R-:W-:Y:S01]  /*23d0*/  IMAD.X R9, RZ, RZ, UR19, P2 ;  /* 0x00000013ff097e24 */ /* 0x000fe200090e06ff */
[----:B------:R-:W-:Y:S02]  /*23e0*/  LEA.HI.X R5, R5, UR5, R8, 0x2, P0 ;  /* 0x0000000505057c11 */ /* 0x000fe400080f1408 */
        /* <DEDUP_REMOVED lines=10> */
.L_x_676:
[----:B------:R-:W-:Y:S01]  /*2490*/  BSSY.RECONVERGENT B0, `(.L_x_681) ;  /* 0x00000b2000007945 */ /* 0x000fe20003800200 */
[----:B------:R-:W-:Y:S02]  /*24a0*/  ULOP3.LUT UR16, UR11, 0x7, URZ, 0xc0, !UPT ;  /* 0x000000070b107892 */ /* 0x000fe4000f8ec0ff */
[----:B------:R-:W-:Y:S02]  /*24b0*/  ULOP3.LUT UR20, UR11, 0x3, URZ, 0xc0, !UPT ;  /* 0x000000030b147892 */ /* 0x000fe4000f8ec0ff */
[----:B------:R-:W-:Y:S02]  /*24c0*/  ULOP3.LUT UR21, UR11, 0x7ffffff8, URZ, 0xc0, !UPT ;  /* 0x7ffffff80b157892 */ /* 0x000fe4000f8ec0ff */
[----:B------:R-:W-:Y:S02]  /*24d0*/  ULOP3.LUT UR11, UR11, 0x1, URZ, 0xc0, !UPT ;  /* 0x000000010b0b7892 */ /* 0x000fe4000f8ec0ff */
[----:B------:R-:W-:Y:S02]  /*24e0*/  UIADD3 UR17, UPT, UPT, UR16, -0x1, URZ ;  /* 0xffffffff10117890 */ /* 0x000fe4000fffe0ff */
[----:B------:R-:W-:-:S12]  /*24f0*/  UIADD3 UR10, UPT, UPT, UR20, -0x1, URZ ;  /* 0xffffffff140a7890 */ /* 0x000fd8000fffe0ff */
.L_x_697:
[----:B------:R-:W0:Y:S01]  /*2500*/  LDCU UR22, c[0x0][0x390] ;  /* 0x00007200ff1677ac */ /* 0x000e220008000800 */
[----:B------:R-:W-:Y:S02]  /*2510*/  IMAD.U32 R2, RZ, RZ, UR15 ;  /* 0x0000000fff027e24 */ /* 0x000fe4000f8e00ff */
[----:B------:R-:W-:-:S03]  /*2520*/  IMAD.MOV.U32 R3, RZ, RZ, RZ ;  /* 0x000000ffff037224 */ /* 0x000fc600078e00ff */
[----:B------:R-:W-:Y:S01]  /*2530*/  ISETP.GE.U32.AND P0, PT, R2, 0x7, PT ;  /* 0x000000070200780c */ /* 0x000fe20003f06070 */
[----:B0-----:R-:W-:-:S12]  /*2540*/  IMAD R2, R0, UR22, RZ ;  /* 0x0000001600027c24 */ /* 0x001fd8000f8e02ff */
[----:B------:R-:W-:Y:S05]  /*2550*/  @!P0 BRA `(.L_x_682) ;  /* 0x0000000000408947 */ /* 0x000fea0003800000 */
[----:B------:R-:W-:-:S07]  /*2560*/  HFMA2 R3, -RZ, RZ, 0, 0 ;  /* 0x00000000ff037431 */ /* 0x000fce00000001ff */
.L_x_683:
[----:B0-----:R-:W-:Y:S01]  /*2570*/  IMAD.IADD R4, R2, 0x1, R3 ;  /* 0x0000000102047824 */ /* 0x001fe200078e0203 */
[----:B------:R-:W-:Y:S01]  /*2580*/  IADD3 R3, PT, PT, R3, 0x8, RZ ;  /* 0x0000000803037810 */ /* 0x000fe20007ffe0ff */
[----:B------:R-:W-:-:S03]  /*2590*/  IMAD.MOV.U32 R5, RZ, RZ, 0x4 ;  /* 0x00000004ff057424 */ /* 0x000fc600078e00ff */
[----:B------:R-:W-:Y:S01]  /*25a0*/  ISETP.NE.AND P1, PT, R3, UR21, PT ;  /* 0x0000001503007c0c */ /* 0x000fe2000bf25270 */
[----:B------:R-:W-:-:S05]  /*25b0*/  IMAD.WIDE.U32 R4, R4, R5, UR8 ;  /* 0x0000000804047e25 */ /* 0x000fca000f8e0005 */
        /* <DEDUP_REMOVED lines=10> */
.L_x_682:
[----:B------:R-:W-:-:S13]  /*2660*/  ISETP.NE.AND P1, PT, RZ, UR16, PT ;  /* 0x00000010ff007c0c */ /* 0x000fda000bf25270 */
[----:B------:R-:W-:Y:S05]  /*2670*/  @!P1 BRA `(.L_x_684) ;  /* 0x0000000000849947 */ /* 0x000fea0003800000 */
[----:B------:R-:W-:Y:S02]  /*2680*/  UISETP.GE.U32.AND UP0, UPT, UR17, 0x3, UPT ;  /* 0x000000031100788c */ /* 0x000fe4000bf06070 */
[----:B------:R-:W-:-:S07]  /*2690*/  UISETP.NE.AND UP1, UPT, UR20, URZ, UPT ;  /* 0x000000ff1400728c */ /* 0x000fce000bf25270 */
[----:B------:R-:W-:Y:S05]  /*26a0*/  BRA.U !UP0, `(.L_x_685) ;  /* 0x0000000108307547 */ /* 0x000fea000b800000 */
[C---:B------:R-:W-:Y:S01]  /*26b0*/  IADD3 R7, P2, PT, R2.reuse, R3, RZ ;  /* 0x0000000302077210 */ /* 0x040fe20007f5e0ff */
[----:B0-----:R-:W-:Y:S01]  /*26c0*/  IMAD.IADD R4, R2, 0x1, R3 ;  /* 0x0000000102047824 */ /* 0x001fe200078e0203 */
[----:B------:R-:W-:Y:S01]  /*26d0*/  MOV R5, 0x4 ;  /* 0x0000000400057802 */ /* 0x000fe20000000f00 */
        /* <DEDUP_REMOVED lines=9> */
.L_x_685:
[----:B------:R-:W-:Y:S05]  /*2770*/  BRA.U !UP1, `(.L_x_684) ;  /* 0x0000000109447547 */ /* 0x000fea000b800000 */
[----:B------:R-:W-:Y:S01]  /*2780*/  UISETP.NE.AND UP0, UPT, UR10, URZ, UPT ;  /* 0x000000ff0a00728c */ /* 0x000fe2000bf05270 */
[----:B------:R-:W-:Y:S01]  /*2790*/  HFMA2 R9, -RZ, RZ, 0, 2.384185791015625e-07 ;  /* 0x00000004ff097431 */ /* 0x000fe200000001ff */
[----:B------:R-:W-:-:S07]  /*27a0*/  ISETP.NE.AND P2, PT, RZ, UR11, PT ;  /* 0x0000000bff007c0c */ /* 0x000fce000bf45270 */
[----:B------:R-:W-:Y:S06]  /*27b0*/  BRA.U !UP0, `(.L_x_686) ;  /* 0x0000000108287547 */ /* 0x000fec000b800000 */
        /* <DEDUP_REMOVED lines=10> */
.L_x_686:
[----:B012---:R-:W-:-:S04]  /*2860*/  @P2 IMAD.IADD R4, R2, 0x1, R3 ;  /* 0x0000000102042824 */ /* 0x007fc800078e0203 */
[----:B------:R-:W-:-:S05]  /*2870*/  @P2 IMAD.WIDE.U32 R4, R4, R9, UR8 ;  /* 0x0000000804042e25 */ /* 0x000fca000f8e0009 */
[----:B------:R2:W-:Y:S02]  /*2880*/  @P2 STG.E desc[UR12][R4.64], RZ ;  /* 0x000000ff04002986 */ /* 0x0005e4000c10190c */
.L_x_684:
[----:B------:R-:W-:Y:S01]  /*2890*/  MOV R3, RZ ;  /* 0x000000ff00037202 */ /* 0x000fe20000000f00 */
[----:B------:R-:W-:Y:S06]  /*28a0*/  @!P0 BRA `(.L_x_687) ;  /* 0x0000000000408947 */ /* 0x000fec0003800000 */
[----:B------:R-:W-:-:S07]  /*28b0*/  IMAD.MOV.U32 R3, RZ, RZ, RZ ;  /* 0x000000ffff037224 */ /* 0x000fce00078e00ff */
.L_x_688:
[----:B0123--:R-:W-:Y:S02]  /*28c0*/  HFMA2 R5, -RZ, RZ, 0, 2.384185791015625e-07 ;  /* 0x00000004ff057431 */ /* 0x00ffe400000001ff */
[----:B------:R-:W-:Y:S02]  /*28d0*/  IMAD.IADD R4, R2, 0x1, R3 ;  /* 0x0000000102047824 */ /* 0x000fe400078e0203 */
[----:B------:R-:W-:-:S05]  /*28e0*/  VIADD R3, R3, 0x8 ;  /* 0x0000000803037836 */ /* 0x000fca0000000000 */
        /* <DEDUP_REMOVED lines=12> */
.L_x_687:
[----:B------:R-:W-:Y:S05]  /*29b0*/  @!P1 BRA `(.L_x_689) ;  /* 0x0000000000849947 */ /* 0x000fea0003800000 */
[----:B------:R-:W-:Y:S02]  /*29c0*/  UISETP.GE.U32.AND UP0, UPT, UR17, 0x3, UPT ;  /* 0x000000031100788c */ /* 0x000fe4000bf06070 */
[----:B------:R-:W-:-:S07]  /*29d0*/  UISETP.NE.AND UP1, UPT, UR20, URZ, UPT ;  /* 0x000000ff1400728c */ /* 0x000fce000bf25270 */
[----:B------:R-:W-:Y:S05]  /*29e0*/  BRA.U !UP0, `(.L_x_690) ;  /* 0x0000000108307547 */ /* 0x000fea000b800000 */
[CC--:B-1----:R-:W-:Y:S01]  /*29f0*/  IADD3 R7, P2, PT, R2.reuse, R3.reuse, RZ ;  /* 0x0000000302077210 */ /* 0x0c2fe20007f5e0ff */
[----:B0-23--:R-:W-:Y:S01]  /*2a00*/  IMAD.MOV.U32 R5, RZ, RZ, 0x4 ;  /* 0x00000004ff057424 */ /* 0x00dfe200078e00ff */
[----:B------:R-:W-:Y:S02]  /*2a10*/  IADD3 R4, PT, PT, R2, R3, RZ ;  /* 0x0000000302047210 */ /* 0x000fe40007ffe0ff */
[----:B------:R-:W-:Y:S01]  /*2a20*/  IADD3 R3, PT, PT, R3, 0x4, RZ ;  /* 0x0000000403037810 */ /* 0x000fe20007ffe0ff */
        /* <DEDUP_REMOVED lines=8> */
.L_x_690:
[----:B------:R-:W-:Y:S05]  /*2ab0*/  BRA.U !UP1, `(.L_x_689) ;  /* 0x0000000109447547 */ /* 0x000fea000b800000 */
[----:B------:R-:W-:Y:S01]  /*2ac0*/  UISETP.NE.AND UP0, UPT, UR10, URZ, UPT ;  /* 0x000000ff0a00728c */ /* 0x000fe2000bf05270 */
[----:B------:R-:W-:Y:S01]  /*2ad0*/  ISETP.NE.AND P2, PT, RZ, UR11, PT ;  /* 0x0000000bff007c0c */ /* 0x000fe2000bf45270 */
[----:B------:R-:W-:-:S07]  /*2ae0*/  IMAD.MOV.U32 R9, RZ, RZ, 0x4 ;  /* 0x00000004ff097424 */ /* 0x000fce00078e00ff */
[----:B------:R-:W-:Y:S05]  /*2af0*/  BRA.U !UP0, `(.L_x_691) ;  /* 0x0000000108287547 */ /* 0x000fea000b800000 */
[C---:B-1--4-:R-:W-:Y:S01]  /*2b00*/  IADD3 R7, P3, PT, R2.reuse, R3, RZ ;  /* 0x0000000302077210 */ /* 0x052fe20007f7e0ff */
[----:B0-23--:R-:W-:Y:S01]  /*2b10*/  IMAD.IADD R4, R2, 0x1, R3 ;  /* 0x0000000102047824 */ /* 0x00dfe200078e0203 */
        /* <DEDUP_REMOVED lines=8> */
.L_x_691:
[----:B01234-:R-:W-:-:S05]  /*2ba0*/  @P2 IADD3 R4, PT, PT, R2, R3, RZ ;  /* 0x0000000302042210 */ /* 0x01ffca0007ffe0ff */
[----:B------:R-:W-:-:S05]  /*2bb0*/  @P2 IMAD.WIDE.U32 R4, R4, R9, UR4 ;  /* 0x0000000404042e25 */ /* 0x000fca000f8e0009 */
[----:B------:R0:W-:Y:S02]  /*2bc0*/  @P2 STG.E desc[UR12][R4.64], RZ ;  /* 0x000000ff04002986 */ /* 0x0001e4000c10190c */
.L_x_689:
[----:B------:R-:W-:Y:S01]  /*2bd0*/  IMAD.MOV.U32 R3, RZ, RZ, RZ ;  /* 0x000000ffff037224 */ /* 0x000fe200078e00ff */
[----:B------:R-:W-:Y:S06]  /*2be0*/  @!P0 BRA `(.L_x_692) ;  /* 0x0000000000408947 */ /* 0x000fec0003800000 */
[----:B------:R-:W-:-:S07]  /*2bf0*/  IMAD.MOV.U32 R3, RZ, RZ, RZ ;  /* 0x000000ffff037224 */ /* 0x000fce00078e00ff */
.L_x_693:
[----:B01234-:R-:W-:Y:S01]  /*2c00*/  IADD3 R4, PT, PT, R2, R3, RZ ;  /* 0x0000000302047210 */ /* 0x01ffe20007ffe0ff */
        /* <DEDUP_REMOVED lines=13> */
[----:B------:R-:W-:-:S07]  /*2ce0*/  MOV R3, UR21 ;  /* 0x0000001500037c02 */ /* 0x000fce0008000f00 */
.L_x_692:
[----:B------:R-:W-:Y:S05]  /*2cf0*/  @!P1 BRA `(.L_x_694) ;  /* 0x0000000000849947 */ /* 0x000fea0003800000 */
[----:B------:R-:W-:Y:S02]  /*2d00*/  UISETP.GE.U32.AND UP0, UPT, UR17, 0x3, UPT ;  /* 0x000000031100788c */ /* 0x000fe4000bf06070 */
[----:B------:R-:W-:-:S07]  /*2d10*/  UISETP.NE.AND UP1, UPT, UR20, URZ, UPT ;  /* 0x000000ff1400728c */ /* 0x000fce000bf25270 */
[----:B------:R-:W-:Y:S05]  /*2d20*/  BRA.U !UP0, `(.L_x_695) ;  /* 0x0000000108307547 */ /* 0x000fea000b800000 */
[C---:B-1--4-:R-:W-:Y:S01]  /*2d30*/  IADD3 R7, P0, PT, R2.reuse, R3, RZ ;  /* 0x0000000302077210 */ /* 0x052fe20007f1e0ff */
[----:B0-23--:R-:W-:Y:S02]  /*2d40*/  IMAD.IADD R4, R2, 0x1, R3 ;  /* 0x0000000102047824 */ /* 0x00dfe400078e0203 */
        /* <DEDUP_REMOVED lines=10> */
.L_x_695:
[----:B------:R-:W-:Y:S05]  /*2df0*/  BRA.U !UP1, `(.L_x_694) ;  /* 0x0000000109447547 */ /* 0x000fea000b800000 */
[----:B------:R-:W-:Y:S01]  /*2e00*/  UISETP.NE.AND UP0, UPT, UR10, URZ, UPT ;  /* 0x000000ff0a00728c */ /* 0x000fe2000bf05270 */
[----:B------:R-:W-:Y:S01]  /*2e10*/  ISETP.NE.AND P1, PT, RZ, UR11, PT ;  /* 0x0000000bff007c0c */ /* 0x000fe2000bf25270 */
[----:B------:R-:W-:-:S07]  /*2e20*/  IMAD.MOV.U32 R9, RZ, RZ, 0x4 ;  /* 0x00000004ff097424 */ /* 0x000fce00078e00ff */
[----:B------:R-:W-:Y:S05]  /*2e30*/  BRA.U !UP0, `(.L_x_696) ;  /* 0x0000000108287547 */ /* 0x000fea000b800000 */
[CC--:B01--4-:R-:W-:Y:S01]  /*2e40*/  IADD3 R7, P0, PT, R2.reuse, R3.reuse, RZ ;  /* 0x0000000302077210 */ /* 0x0d3fe20007f1e0ff */
[----:B--23--:R-:W-:Y:S01]  /*2e50*/  IMAD.MOV.U32 R5, RZ, RZ, 0x4 ;  /* 0x00000004ff057424 */ /* 0x00cfe200078e00ff */
[----:B------:R-:W-:Y:S02]  /*2e60*/  IADD3 R4, PT, PT, R2, R3, RZ ;  /* 0x0000000302047210 */ /* 0x000fe40007ffe0ff */
[----:B------:R-:W-:Y:S01]  /*2e70*/  IADD3 R3, PT, PT, R3, 0x2, RZ ;  /* 0x0000000203037810 */ /* 0x000fe20007ffe0ff */
[----:B------:R-:W-:Y:S01]  /*2e80*/  IMAD.X R8, RZ, RZ, RZ, P0 ;  /* 0x000000ffff087224 */ /* 0x000fe200000e06ff */
[----:B------:R-:W-:Y:S01]  /*2e90*/  LEA R6, P0, R7, UR6, 0x2 ;  /* 0x0000000607067c11 */ /* 0x000fe2000f8010ff */
[----:B------:R-:W-:-:S03]  /*2ea0*/  IMAD.WIDE.U32 R4, R4, R5, UR6 ;  /* 0x0000000604047e25 */ /* 0x000fc6000f8e0005 */
[----:B------:R-:W-:Y:S02]  /*2eb0*/  LEA.HI.X R7, R7, UR7, R8, 0x2, P0 ;  /* 0x0000000707077c11 */ /* 0x000fe400080f1408 */
[----:B------:R0:W-:Y:S04]  /*2ec0*/  STG.E desc[UR12][R4.64], RZ ;  /* 0x000000ff04007986 */ /* 0x0001e8000c10190c */
[----:B------:R0:W-:Y:S03]  /*2ed0*/  STG.E desc[UR12][R6.64+0x4], RZ ;  /* 0x000004ff06007986 */ /* 0x0001e6000c10190c */
.L_x_696:
[----:B------:R-:W-:-:S04]  /*2ee0*/  @P1 IMAD.IADD R2, R2, 0x1, R3 ;  /* 0x0000000102021824 */ /* 0x000fc800078e0203 */
[----:B------:R-:W-:-:S05]  /*2ef0*/  @P1 IMAD.WIDE.U32 R2, R2, R9, UR6 ;  /* 0x0000000602021e25 */ /* 0x000fca000f8e0009 */
[----:B------:R0:W-:Y:S02]  /*2f00*/  @P1 STG.E desc[UR12][R2.64], RZ ;  /* 0x000000ff02001986 */ /* 0x0001e4000c10190c */
.L_x_694:
[----:B------:R-:W5:Y:S01]  /*2f10*/  LDCU.64 UR22, c[0x0][0x3c0] ;  /* 0x00007800ff1677ac */ /* 0x000f620008000a00 */
[C---:B0-----:R-:W-:Y:S02]  /*2f20*/  IADD3 R3, P0, PT, R0.reuse, UR14, RZ ;  /* 0x0000000e00037c10 */ /* 0x041fe4000ff1e0ff */
[----:B------:R-:W-:-:S03]  /*2f30*/  IADD3 R0, PT, PT, R0, UR18, RZ ;  /* 0x0000001200007c10 */ /* 0x000fc6000fffe0ff */
[----:B-1234-:R-:W-:Y:S01]  /*2f40*/  IMAD.X R4, RZ, RZ, UR19, P0 ;  /* 0x00000013ff047e24 */ /* 0x01efe200080e06ff */
[C---:B-----5:R-:W-:Y:S01]  /*2f50*/  LEA R2, P0, R3.reuse, UR22, 0x2 ;  /* 0x0000001603027c11 */ /* 0x060fe2000f8010ff */
[----:B------:R-:W0:Y:S03]  /*2f60*/  LDCU UR22, c[0x0][0x388] ;  /* 0x00007100ff1677ac */ /* 0x000e260008000800 */
[----:B------:R-:W-:-:S05]  /*2f70*/  LEA.HI.X R3, R3, UR23, R4, 0x2, P0 ;  /* 0x0000001703037c11 */ /* 0x000fca00080f1404 */
[----:B------:R1:W-:Y:S01]  /*2f80*/  STG.E desc[UR12][R2.64], RZ ;  /* 0x000000ff02007986 */ /* 0x0003e2000c10190c */
[----:B0-----:R-:W-:-:S13]  /*2f90*/  ISETP.GE.AND P0, PT, R0, UR22, PT ;  /* 0x0000001600007c0c */ /* 0x001fda000bf06270 */
[----:B-1----:R-:W-:Y:S05]  /*2fa0*/  @!P0 BRA `(.L_x_697) ;  /* 0xfffffff400548947 */ /* 0x002fea000383ffff */
[----:B------:R-:W-:Y:S05]  /*2fb0*/  BSYNC.RECONVERGENT B0 ;  /* 0x0000000000007941 */ /* 0x000fea0003800200 */
.L_x_681:
[----:B------:R-:W-:Y:S05]  /*2fc0*/  EXIT ;  /* 0x000000000000794d */ /* 0x000fea0003800000 */
        .weak           $__internal_7_$__cuda_sm20_sqrt_rn_f32_slowpath
        .type           $__internal_7_$__cuda_sm20_sqrt_rn_f32_slowpath,@function
        .size           $__internal_7_$__cuda_sm20_sqrt_rn_f32_slowpath,(.L_x_728 - $__internal_7_$__cuda_sm20_sqrt_rn_f32_slowpath)
$__internal_7_$__cuda_sm20_sqrt_rn_f32_slowpath:
[----:B------:R-:W-:-:S13]  /*2fd0*/  LOP3.LUT P0, RZ, R19, 0x7fffffff, RZ, 0xc0, !PT ;  /* 0x7fffffff13ff7812 */ /* 0x000fda000780c0ff */
[----:B------:R-:W-:Y:S01]  /*2fe0*/  @!P0 IMAD.MOV.U32 R15, RZ, RZ, R19 ;  /* 0x000000ffff0f8224 */ /* 0x000fe200078e0013 */
[----:B------:R-:W-:Y:S06]  /*2ff0*/  @!P0 BRA `(.L_x_698) ;  /* 0x0000000000448947 */ /* 0x000fec0003800000 */
[----:B------:R-:W-:Y:S01]  /*3000*/  FSETP.GEU.FTZ.AND P0, PT, R19, RZ, PT ;  /* 0x000000ff1300720b */ /* 0x000fe20003f1e000 */
[----:B------:R-:W-:-:S12]  /*3010*/  IMAD.MOV.U32 R14, RZ, RZ, R19 ;  /* 0x000000ffff0e7224 */ /* 0x000fd800078e0013 */
[----:B------:R-:W-:Y:S01]  /*3020*/  @!P0 MOV R15, 0x7fffffff ;  /* 0x7fffffff000f8802 */ /* 0x000fe20000000f00 */
        /* <DEDUP_REMOVED lines=14> */
.L_x_698:
[----:B------:R-:W-:Y:S01]  /*3110*/  IMAD.MOV.U32 R20, RZ, RZ, R15 ;  /* 0x000000ffff147224 */ /* 0x000fe200078e000f */
[----:B------:R-:W-:Y:S01]  /*3120*/  MOV R14, R22 ;  /* 0x00000016000e7202 */ /* 0x000fe20000000f00 */
[----:B------:R-:W-:-:S04]  /*3130*/  IMAD.MOV.U32 R15, RZ, RZ, 0x0 ;  /* 0x00000000ff0f7424 */ /* 0x000fc800078e00ff */
[----:B------:R-:W-:Y:S05]  /*3140*/  RET.REL.NODEC R14 `(_Z26query_ball_point_level_gpuiiifiPKfS0_PiS1_S1_S1_) ;  /* 0xffffffcc0eac7950 */ /* 0x000fea0003c3ffff */
.L_x_699:
        /* <DEDUP_REMOVED lines=11> */
.L_x_728:


//--------------------- .text._Z20query_ball_point_gpuiiifiPKfS0_PiS1_ --------------------------
	.section	.text._Z20query_ball_point_gpuiiifiPKfS0_PiS1_,"ax",@progbits
	.align	128
        .global         _Z20query_ball_point_gpuiiifiPKfS0_PiS1_
        .type           _Z20query_ball_point_gpuiiifiPKfS0_PiS1_,@function
        .size           _Z20query_ball_point_gpuiiifiPKfS0_PiS1_,(.L_x_729 - _Z20query_ball_point_gpuiiifiPKfS0_PiS1_)
        .other          _Z20query_ball_point_gpuiiifiPKfS0_PiS1_,@"STO_CUDA_ENTRY STV_DEFAULT"
_Z20query_ball_point_gpuiiifiPKfS0_PiS1_:
.text._Z20query_ball_point_gpuiiifiPKfS0_PiS1_:
[----:B------:R-:W-:Y:S01]  /*0000*/  LDC R1, c[0x0][0x37c] ;  /* 0x0000df00ff017b82 */ /* 0x000fe20000000800 */
[----:B------:R-:W0:Y:S01]  /*0010*/  S2R R13, SR_TID.X ;  /* 0x00000000000d7919 */ /* 0x000e220000002100 */
[----:B------:R-:W0:Y:S02]  /*0020*/  LDCU UR9, c[0x0][0x388] ;  /* 0x00007100ff0977ac */ /* 0x000e240008000800 */
[----:B0-----:R-:W-:-:S13]  /*0030*/  ISETP.GE.AND P0, PT, R13, UR9, PT ;  /* 0x000000090d007c0c */ /* 0x001fda000bf06270 */
[----:B------:R-:W-:Y:S05]  /*0040*/  @P0 EXIT ;  /* 0x000000000000094d */ /* 0x000fea0003800000 */
[----:B------:R-:W0:Y:S01]  /*0050*/  S2R R11, SR_CTAID.X ;  /* 0x00000000000b7919 */ /* 0x000e220000002500 */
[----:B------:R-:W1:Y:S01]  /*0060*/  LDCU UR5, c[0x0][0x390] ;  /* 0x00007200ff0577ac */ /* 0x000e620008000800 */
[----:B------:R-:W2:Y:S01]  /*0070*/  LDC R10, c[0x0][0x360] ;  /* 0x0000d800ff0a7b82 */ /* 0x000ea20000000800 */
[----:B------:R-:W3:Y:S01]  /*0080*/  LDCU UR4, c[0x0][0x384] ;  /* 0x00007080ff0477ac */ /* 0x000ee20008000800 */
[----:B------:R-:W4:Y:S01]  /*0090*/  LDCU.64 UR10, c[0x0][0x358] ;  /* 0x00006b00ff0a77ac */ /* 0x000f220008000a00 */
[----:B-1----:R-:W-:Y:S02]  /*00a0*/  ISETP.NE.AND P0, PT, RZ, UR5, PT ;  /* 0x00000005ff007c0c */ /* 0x002fe4000bf05270 */
[----:B---3--:R-:W-:Y:S01]  /*00b0*/  ISETP.LT.AND P1, PT, RZ, UR4, PT ;  /* 0x00000004ff007c0c */ /* 0x008fe2000bf21270 */
[C---:B0-----:R-:W-:Y:S02]  /*00c0*/  IMAD R15, R11.reuse, 0x3, RZ ;  /* 0x000000030b0f7824 */ /* 0x041fe400078e02ff */
[----:B------:R-:W-:-:S02]  /*00d0*/  IMAD R11, R11, UR9, RZ ;  /* 0x000000090b0b7c24 */ /* 0x000fc4000f8e02ff */
[----:B------:R-:W-:-:S03]  /*00e0*/  IMAD R12, R15, UR4, RZ ;  /* 0x000000040f0c7c24 */ /* 0x000fc6000f8e02ff */
[----:B------:R-:W-:-:S05]  /*00f0*/  SHF.R.S32.HI R20, RZ, 0x1f, R11 ;  /* 0x0000001fff147819 */ /* 0x000fca000001140b */
[----:B----4-:R-:W-:Y:S05]  /*0100*/  @P0 BRA P1, `(.L_x_700) ;  /* 0x00000004002c0947 */ /* 0x010fea0000800000 */
[----:B--2---:R-:W0:Y:S01]  /*0110*/  I2F.U32.RP R6, R10 ;  /* 0x0000000a00067306 */ /* 0x004e220000209000 */
[----:B------:R-:W-:Y:S01]  /*0120*/  IMAD.IADD R0, R13, 0x1, R10 ;  /* 0x000000010d007824 */ /* 0x000fe200078e020a */
[----:B------:R-:W-:Y:S01]  /*0130*/  ISETP.NE.U32.AND P2, PT, R10, RZ, PT ;  /* 0x000000ff0a00720c */ /* 0x000fe20003f45070 */
        /* <DEDUP_REMOVED lines=11> */
[----:B------:R-:W-:-:S04]  /*01f0*/  IMAD R7, R7, R10, RZ ;  /* 0x0000000a07077224 */ /* 0x000fc800078e02ff */
[----:B------:R-:W-:-:S06]  /*0200*/  IMAD.HI.U32 R6, R3, R7, R2 ;  /* 0x0000000703067227 */ /* 0x000fcc00078e0002 */
[----:B------:R-:W-:-:S04]  /*0210*/  IMAD.HI.U32 R3, R6, R5, RZ ;  /* 0x0000000506037227 */ /* 0x000fc800078e00ff */
[----:B------:R-:W-:-:S04]  /*0220*/  IMAD.MOV R0, RZ, RZ, -R3 ;  /* 0x000000ffff007224 */ /* 0x000fc800078e0a03 */
[----:B------:R-:W-:-:S05]  /*0230*/  IMAD R5, R10, R0, R5 ;  /* 0x000000000a057224 */ /* 0x000fca00078e0205 */
[----:B------:R-:W-:-:S13]  /*0240*/  ISETP.GE.U32.AND P0, PT, R5, R10, PT ;  /* 0x0000000a0500720c */ /* 0x000fda0003f06070 */
[----:B------:R-:W-:Y:S01]  /*0250*/  @P0 IADD3 R5, PT, PT, R5, -R10, RZ ;  /* 0x8000000a05050210 */ /* 0x000fe20007ffe0ff */
[----:B------:R-:W-:-:S03]  /*0260*/  @P0 VIADD R3, R3, 0x1 ;  /* 0x0000000103030836 */ /* 0x000fc60000000000 */
[----:B------:R-:W-:-:S13]  /*0270*/  ISETP.GE.U32.AND P1, PT, R5, R10, PT ;  /* 0x0000000a0500720c */ /* 0x000fda0003f26070 */
[----:B------:R-:W-:Y:S01]  /*0280*/  @P1 VIADD R3, R3, 0x1 ;  /* 0x0000000103031836 */ /* 0x000fe20000000000 */
[----:B------:R-:W-:-:S05]  /*0290*/  @!P2 LOP3.LUT R3, RZ, R10, RZ, 0x33, !PT ;  /* 0x0000000aff03a212 */ /* 0x000fca00078e33ff */
[----:B------:R-:W-:-:S05]  /*02a0*/  IMAD.IADD R0, R4, 0x1, R3 ;  /* 0x0000000104007824 */ /* 0x000fca00078e0203 */
[C---:B------:R-:W-:Y:S02]  /*02b0*/  LOP3.LUT R2, R0.reuse, 0x3, RZ, 0xc0, !PT ;  /* 0x0000000300027812 */ /* 0x040fe400078ec0ff */
[----:B------:R-:W-:Y:S02]  /*02c0*/  ISETP.GE.U32.AND P0, PT, R0, 0x3, PT ;  /* 0x000000030000780c */ /* 0x000fe40003f06070 */
[----:B------:R-:W-:-:S13]  /*02d0*/  ISETP.NE.AND P1, PT, R2, 0x3, PT ;  /* 0x000000030200780c */ /* 0x000fda0003f25270 */
[----:B-1----:R-:W-:Y:S05]  /*02e0*/  @!P1 BRA `(.L_x_702) ;  /* 0x0000000000409947 */ /* 0x002fea0003800000 */
[----:B------:R-:W0:Y:S01]  /*02f0*/  LDCU.64 UR4, c[0x0][0x3b0] ;  /* 0x00007600ff0477ac */ /* 0x000e220008000a00 */
[----:B------:R-:W-:Y:S01]  /*0300*/  VIADD R0, R0, 0x1 ;  /* 0x0000000100007836 */ /* 0x000fe20000000000 */
[----:B------:R-:W-:-:S04]  /*0310*/  IADD3 R3, P1, PT, R11, R13, RZ ;  /* 0x0000000d0b037210 */ /* 0x000fc80007f3e0ff */
[----:B------:R-:W-:Y:S02]  /*0320*/  LOP3.LUT R0, R0, 0x3, RZ, 0xc0, !PT ;  /* 0x0000000300007812 */ /* 0x000fe400078ec0ff */
[----:B------:R-:W-:-:S03]  /*0330*/  IADD3.X R4, PT, PT, RZ, R20, RZ, P1, !PT ;  /* 0x00000014ff047210 */ /* 0x000fc60000ffe4ff */
[----:B------:R-:W-:Y:S02]  /*0340*/  IMAD R13, R0, R10, R13 ;  /* 0x0000000a000d7224 */ /* 0x000fe400078e020d */
[----:B------:R-:W-:Y:S01]  /*0350*/  IMAD.MOV R0, RZ, RZ, -R0 ;  /* 0x000000ffff007224 */ /* 0x000fe200078e0a00 */
[----:B0-----:R-:W-:-:S04]  /*0360*/  LEA R2, P1, R3, UR4, 0x2 ;  /* 0x0000000403027c11 */ /* 0x001fc8000f8210ff */
[----:B------:R-:W-:-:S09]  /*0370*/  LEA.HI.X R3, R3, UR5, R4, 0x2, P1 ;  /* 0x0000000503037c11 */ /* 0x000fd200088f1404 */
.L_x_703:
[----:B------:R-:W-:Y:S02]  /*0380*/  IMAD.MOV.U32 R4, RZ, RZ, R2 ;  /* 0x000000ffff047224 */ /* 0x000fe400078e0002 */
[----:B------:R-:W-:Y:S02]  /*0390*/  IMAD.MOV.U32 R5, RZ, RZ, R3 ;  /* 0x000000ffff057224 */ /* 0x000fe400078e0003 */
[----:B------:R-:W-:Y:S02]  /*03a0*/  VIADD R0, R0, 0x1 ;  /* 0x0000000100007836 */ /* 0x000fe40000000000 */
[----:B------:R-:W-:Y:S01]  /*03b0*/  IMAD.WIDE.U32 R2, R10, 0x4, R4 ;  /* 0x000000040a027825 */ /* 0x000fe200078e0004 */
[----:B------:R0:W-:Y:S02]  /*03c0*/  STG.E desc[UR10][R4.64], RZ ;  /* 0x000000ff04007986 */ /* 0x0001e4000c10190a */
[----:B------:R-:W-:-:S13]  /*03d0*/  ISETP.NE.AND P1, PT, R0, RZ, PT ;  /* 0x000000ff0000720c */ /* 0x000fda0003f25270 */
[----:B0-----:R-:W-:Y:S05]  /*03e0*/  @P1 BRA `(.L_x_703) ;  /* 0xfffffffc00e41947 */ /* 0x001fea000383ffff */
.L_x_702:
[----:B------:R-:W-:Y:S05]  /*03f0*/  BSYNC.RECONVERGENT B0 ;  /* 0x0000000000007941 */ /* 0x000fea0003800200 */
.L_x_701:
[----:B------:R-:W-:Y:S05]  /*0400*/  @!P0 EXIT ;  /* 0x000000000000894d */ /* 0x000fea0003800000 */
.L_x_704:
[-C--:B0-----:R-:W-:Y:S02]  /*0410*/  IADD3 R3, P0, PT, R11, R13.reuse, RZ ;  /* 0x0000000d0b037210 */ /* 0x081fe40007f1e0ff */
[----:B------:R-:W-:-:S03]  /*0420*/  IADD3 R13, PT, PT, R10, R13, RZ ;  /* 0x0000000d0a0d7210 */ /* 0x000fc60007ffe0ff */
[----:B------:R-:W-:Y:S01]  /*0430*/  IMAD.X R4, RZ, RZ, R20, P0 ;  /* 0x000000ffff047224 */ /* 0x000fe200000e0614 */
[----:B------:R-:W-:Y:S01]  /*0440*/  IADD3 R5, P1, PT, R11, R13, RZ ;  /* 0x0000000d0b057210 */ /* 0x000fe20007f3e0ff */
[----:B------:R-:W-:Y:S01]  /*0450*/  IMAD.IADD R0, R13, 0x1, R10 ;  /* 0x000000010d007824 */ /* 0x000fe200078e020a */
[----:B------:R-:W-:-:S03]  /*0460*/  LEA R2, P0, R3, UR6, 0x2 ;  /* 0x0000000603027c11 */ /* 0x000fc6000f8010ff */
[----:B------:R-:W-:Y:S01]  /*0470*/  IMAD.IADD R13, R0, 0x1, R10 ;  /* 0x00000001000d7824 */ /* 0x000fe200078e020a */
[----:B------:R-:W-:Y:S01]  /*0480*/  LEA.HI.X R3, R3, UR7, R4, 0x2, P0 ;  /* 0x0000000703037c11 */ /* 0x000fe200080f1404 */
[----:B------:R-:W-:Y:S01]  /*0490*/  IMAD.X R8, RZ, RZ, R20, P1 ;  /* 0x000000ffff087224 */ /* 0x000fe200008e0614 */
[C---:B------:R-:W-:Y:S02]  /*04a0*/  IADD3 R7, P2, PT, R11.reuse, R0, RZ ;  /* 0x000000000b077210 */ /* 0x040fe40007f5e0ff */
[----:B------:R-:W-:Y:S01]  /*04b0*/  IADD3 R0, P0, PT, R11, R13, RZ ;  /* 0x0000000d0b007210 */ /* 0x000fe20007f1e0ff */
[----:B------:R0:W-:Y:S01]  /*04c0*/  STG.E desc[UR10][R2.64], RZ ;  /* 0x000000ff02007986 */ /* 0x0001e2000c10190a */
[----:B------:R-:W-:Y:S01]  /*04d0*/  LEA R4, P1, R5, UR6, 0x2 ;  /* 0x0000000605047c11 */ /* 0x000fe2000f8210ff */
[----:B------:R-:W-:Y:S01]  /*04e0*/  IMAD.IADD R13, R13, 0x1, R10 ;  /* 0x000000010d0d7824 */ /* 0x000fe200078e020a */
[----:B------:R-:W-:Y:S01]  /*04f0*/  IADD3.X R12, PT, PT, RZ, R20, RZ, P2, !PT ;  /* 0x00000014ff0c7210 */ /* 0x000fe200017fe4ff */
[----:B------:R-:W-:Y:S01]  /*0500*/  IMAD.X R9, RZ, RZ, R20, P0 ;  /* 0x000000ffff097224 */ /* 0x000fe200000e0614 */
[----:B------:R-:W-:-:S02]  /*0510*/  LEA R6, P2, R7, UR6, 0x2 ;  /* 0x0000000607067c11 */ /* 0x000fc4000f8410ff */
[----:B------:R-:W-:Y:S02]  /*0520*/  LEA.HI.X R5, R5, UR7, R8, 0x2, P1 ;  /* 0x0000000705057c11 */ /* 0x000fe400088f1408 */
        /* <DEDUP_REMOVED lines=9> */
.L_x_700:
[----:B------:R-:W0:Y:S01]  /*05c0*/  LDC.64 R4, c[0x0][0x3a8] ;  /* 0x0000ea00ff047b82 */ /* 0x000e220000000a00 */
[----:B------:R-:W-:Y:S01]  /*05d0*/  IMAD R3, R11, UR5, RZ ;  /* 0x000000050b037c24 */ /* 0x000fe2000f8e02ff */
[----:B------:R-:W-:Y:S01]  /*05e0*/  ULOP3.LUT UR6, UR5, 0x7ffffff8, URZ, 0xc0, !UPT ;  /* 0x7ffffff805067892 */ /* 0x000fe2000f8ec0ff */
[----:B------:R-:W-:Y:S01]  /*05f0*/  IMAD R15, R15, UR9, RZ ;  /* 0x000000090f0f7c24 */ /* 0x000fe2000f8e02ff */
[----:B------:R-:W-:Y:S02]  /*0600*/  ULOP3.LUT UR8, UR5, 0x7, URZ, 0xc0, !UPT ;  /* 0x0000000705087892 */ /* 0x000fe4000f8ec0ff */
[----:B------:R-:W-:Y:S02]  /*0610*/  ULOP3.LUT UR5, UR5, 0x3, URZ, 0xc0, !UPT ;  /* 0x0000000305057892 */ /* 0x000fe4000f8ec0ff */
[----:B------:R-:W-:Y:S01]  /*0620*/  UIADD3 UR7, UPT, UPT, -UR6, URZ, URZ ;  /* 0x000000ff06077290 */ /* 0x000fe2000fffe1ff */
[----:B0-----:R-:W-:-:S03]  /*0630*/  IMAD.WIDE R4, R3, 0x4, R4 ;  /* 0x0000000403047825 */ /* 0x001fc600078e0204 */
[----:B------:R-:W-:-:S05]  /*0640*/  IADD3 R14, P0, PT, R4, 0x10, RZ ;  /* 0x00000010040e7810 */ /* 0x000fca0007f1e0ff */
[----:B------:R-:W-:-:S08]  /*0650*/  IMAD.X R16, RZ, RZ, R5, P0 ;  /* 0x000000ffff107224 */ /* 0x000fd000000e0605 */
.L_x_718:
[----:B0-----:R-:W0:Y:S01]  /*0660*/  LDCU.64 UR12, c[0x0][0x3a0] ;  /* 0x00007400ff0c77ac */ /* 0x001e220008000a00 */
[----:B------:R-:W-:Y:S02]  /*0670*/  IMAD R0, R13, 0x3, RZ ;  /* 0x000000030d007824 */ /* 0x000fe400078e02ff */
[----:B------:R-:W-:Y:S01]  /*0680*/  HFMA2 R18, -RZ, RZ, 0, 0 ;  /* 0x00000000ff127431 */ /* 0x000fe200000001ff */
[----:B------:R-:W-:Y:S01]  /*0690*/  BSSY.RECONVERGENT B0, `(.L_x_705) ;  /* 0x0000074000007945 */ /* 0x000fe20003800200 */
[----:B------:R-:W1:Y:S01]  /*06a0*/  LDCU UR4, c[0x0][0x390] ;  /* 0x00007200ff0477ac */ /* 0x000e620008000800 */
[----:B------:R-:W-:Y:S01]  /*06b0*/  IMAD.MOV.U32 R17, RZ, RZ, RZ ;  /* 0x000000ffff117224 */ /* 0x000fe200078e00ff */
[----:B------:R-:W-:-:S04]  /*06c0*/  IADD3 R0, P0, PT, R0, R15, RZ ;  /* 0x0000000f00007210 */ /* 0x000fc80007f1e0ff */
[----:B------:R-:W-:Y:S02]  /*06d0*/  LEA.HI.X.SX32 R3, R15, RZ, 0x1, P0 ;  /* 0x000000ff0f037211 */ /* 0x000fe400000f0eff */
[----:B0-----:R-:W-:-:S04]  /*06e0*/  LEA R2, P0, R0, UR12, 0x2 ;  /* 0x0000000c00027c11 */ /* 0x001fc8000f8010ff */
[----:B------:R-:W-:Y:S01]  /*06f0*/  LEA.HI.X R3, R0, UR13, R3, 0x2, P0 ;  /* 0x0000000d00037c11 */ /* 0x000fe200080f1403 */
[----:B-1----:R-:W-:-:S08]  /*0700*/  IMAD R19, R13, UR4, RZ ;  /* 0x000000040d137c24 */ /* 0x002fd0000f8e02ff */
.L_x_717:
[----:B------:R-:W0:Y:S01]  /*0710*/  LDCU.64 UR12, c[0x0][0x398] ;  /* 0x00007300ff0c77ac */ /* 0x000e220008000a00 */
[----:B------:R-:W-:Y:S01]  /*0720*/  IMAD R7, R17, 0x3, RZ ;  /* 0x0000000311077824 */ /* 0x000fe200078e02ff */
[----:B------:R-:W3:Y:S04]  /*0730*/  LDG.E R8, desc[UR10][R2.64+0x4] ;  /* 0x0000040a02087981 */ /* 0x000ee8000c1e1900 */
[----:B------:R-:W-:Y:S01]  /*0740*/  IADD3 R0, P0, PT, R7, R12, RZ ;  /* 0x0000000c07007210 */ /* 0x000fe20007f1e0ff */
[----:B------:R-:W4:Y:S03]  /*0750*/  LDG.E R9, desc[UR10][R2.64+0x8] ;  /* 0x0000080a02097981 */ /* 0x000f26000c1e1900 */
[----:B------:R-:W-:-:S02]  /*0760*/  LEA.HI.X.SX32 R7, R12, RZ, 0x1, P0 ;  /* 0x000000ff0c077211 */ /* 0x000fc400000f0eff */
[----:B0-----:R-:W-:-:S04]  /*0770*/  LEA R6, P0, R0, UR12, 0x2 ;  /* 0x0000000c00067c11 */ /* 0x001fc8000f8010ff */
[----:B------:R-:W-:Y:S02]  /*0780*/  LEA.HI.X R7, R0, UR13, R7, 0x2, P0 ;  /* 0x0000000d00077c11 */ /* 0x000fe400080f1407 */
[----:B------:R-:W5:Y:S04]  /*0790*/  LDG.E R0, desc[UR10][R2.64] ;  /* 0x0000000a02007981 */ /* 0x000f68000c1e1900 */
[----:B------:R-:W3:Y:S04]  /*07a0*/  LDG.E R23, desc[UR10][R6.64+0x4] ;  /* 0x0000040a06177981 */ /* 0x000ee8000c1e1900 */
[----:B------:R-:W5:Y:S04]  /*07b0*/  LDG.E R21, desc[UR10][R6.64] ;  /* 0x0000000a06157981 */ /* 0x000f68000c1e1900 */
[----:B------:R-:W4:Y:S01]  /*07c0*/  LDG.E R22, desc[UR10][R6.64+0x8] ;  /* 0x0000080a06167981 */ /* 0x000f22000c1e1900 */
[----:B------:R-:W-:Y:S01]  /*07d0*/  BSSY.RECONVERGENT B1, `(.L_x_706) ;  /* 0x0000012000017945 */ /* 0x000fe20003800200 */
[----:B---3--:R-:W-:Y:S01]  /*07e0*/  FADD R8, R8, -R23 ;  /* 0x8000001708087221 */ /* 0x008fe20000000000 */
[----:B-----5:R-:W-:-:S03]  /*07f0*/  FADD R0, R0, -R21 ;  /* 0x8000001500007221 */ /* 0x020fc60000000000 */
[----:B------:R-:W-:Y:S01]  /*0800*/  FMUL R21, R8, R8 ;  /* 0x0000000808157220 */ /* 0x000fe20000400000 */
[----:B----4-:R-:W-:-:S03]  /*0810*/  FADD R22, R9, -R22 ;  /* 0x8000001609167221 */ /* 0x010fc60000000000 */
[----:B------:R-:W-:-:S04]  /*0820*/  FFMA R21, R0, R0, R21 ;  /* 0x0000000000157223 */ /* 0x000fc80000000015 */
[----:B------:R-:W-:-:S04]  /*0830*/  FFMA R21, R22, R22, R21 ;  /* 0x0000001616157223 */ /* 0x000fc80000000015 */
[----:B------:R-:W-:Y:S01]  /*0840*/  VIADD R0, R21, 0xf3000000 ;  /* 0xf300000015007836 */ /* 0x000fe20000000000 */
[----:B------:R0:W1:Y:S04]  /*0850*/  MUFU.RSQ R8, R21 ;  /* 0x0000001500087308 */ /* 0x0000680000001400 */
[----:B------:R-:W-:-:S13]  /*0860*/  ISETP.GT.U32.AND P0, PT, R0, 0x727fffff, PT ;  /* 0x727fffff0000780c */ /* 0x000fda0003f04070 */
[----:B01----:R-:W-:Y:S05]  /*0870*/  @!P0 BRA `(.L_x_707) ;  /* 0x00000000000c8947 */ /* 0x003fea0003800000 */
[----:B------:R-:W-:-:S07]  /*0880*/  MOV R22, 0x8a0 ;  /* 0x000008a000167802 */ /* 0x000fce0000000f00 */
[----:B--2---:R-:W-:Y:S05]  /*0890*/  CALL.REL.NOINC `($__internal_8_$__cuda_sm20_sqrt_rn_f32_slowpath) ;  /* 0x00000004007c7944 */ /* 0x004fea0003c00000 */
[----:B------:R-:W-:Y:S05]  /*08a0*/  BRA `(.L_x_708) ;  /* 0x0000000000107947 */ /* 0x000fea0003800000 */
.L_x_707:
[----:B------:R-:W-:Y:S01]  /*08b0*/  FMUL.FTZ R0, R21, R8 ;  /* 0x0000000815007220 */ /* 0x000fe20000410000 */
[----:B------:R-:W-:-:S03]  /*08c0*/  FMUL.FTZ R6, R8, 0.5 ;  /* 0x3f00000008067820 */ /* 0x000fc60000410000 */
[----:B------:R-:W-:-:S04]  /*08d0*/  FFMA R7, -R0, R0, R21 ;  /* 0x0000000000077223 */ /* 0x000fc80000000115 */
[----:B------:R-:W-:-:S07]  /*08e0*/  FFMA R0, R7, R6, R0 ;  /* 0x0000000607007223 */ /* 0x000fce0000000000 */
.L_x_708:
[----:B------:R-:W-:Y:S05]  /*08f0*/  BSYNC.RECONVERGENT B1 ;  /* 0x0000000000017941 */ /* 0x000fea0003800200 */
.L_x_706:
[----:B------:R-:W0:Y:S01]  /*0900*/  LDCU UR4, c[0x0][0x38c] ;  /* 0x00007180ff0477ac */ /* 0x000e220008000800 */
[----:B------:R-:W-:Y:S01]  /*0910*/  FMNMX R0, R0, 9.999999682655225389e-21, !PT ;  /* 0x1e3ce50800007809 */ /* 0x000fe20007800000 */
[----:B------:R-:W-:Y:S03]  /*0920*/  BSSY.RECONVERGENT B1, `(.L_x_709) ;  /* 0x0000044000017945 */ /* 0x000fe60003800200 */
[----:B0-----:R-:W-:-:S13]  /*0930*/  FSETP.GEU.AND P0, PT, R0, UR4, PT ;  /* 0x0000000400007c0b */ /* 0x001fda000bf0e000 */
[----:B------:R-:W-:Y:S05]  /*0940*/  @P0 BRA `(.L_x_710) ;  /* 0x0000000400040947 */ /* 0x000fea0003800000 */
[----:B------:R-:W0:Y:S01]  /*0950*/  LDC R21, c[0x0][0x390] ;  /* 0x0000e400ff157b82 */ /* 0x000e220000000800 */
[----:B------:R-:W-:Y:S01]  /*0960*/  BSSY.RECONVERGENT B2, `(.L_x_711) ;  /* 0x000003b000027945 */ /* 0x000fe20003800200 */
[----:B0-----:R-:W-:-:S04]  /*0970*/  ISETP.GE.AND P0, PT, R21, 0x1, PT ;  /* 0x000000011500780c */ /* 0x001fc80003f06270 */
[----:B------:R-:W-:-:S13]  /*0980*/  ISETP.NE.OR P0, PT, R18, RZ, !P0 ;  /* 0x000000ff1200720c */ /* 0x000fda0004705670 */
[----:B------:R-:W-:Y:S05]  /*0990*/  @P0 BRA `(.L_x_712) ;  /* 0x0000000000dc0947 */ /* 0x000fea0003800000 */
[----:B------:R-:W-:Y:S01]  /*09a0*/  ISETP.GE.U32.AND P0, PT, R21, 0x8, PT ;  /* 0x000000081500780c */ /* 0x000fe20003f06070 */
[----:B------:R-:W-:-:S12]  /*09b0*/  UMOV UR4, URZ ;  /* 0x000000ff00047c82 */ /* 0x000fd80008000000 */
[----:B------:R-:W-:Y:S05]  /*09c0*/  @!P0 BRA `(.L_x_713) ;  /* 0x00000000004c8947 */ /* 0x000fea0003800000 */
[----:B------:R-:W-:Y:S01]  /*09d0*/  LEA R0, P0, R19, R14, 0x2 ;  /* 0x0000000e13007211 */ /* 0x000fe200078010ff */
[----:B------:R-:W-:-:S03]  /*09e0*/  UMOV UR4, UR7 ;  /* 0x0000000700047c82 */ /* 0x000fc60008000000 */
[----:B------:R-:W-:-:S09]  /*09f0*/  LEA.HI.X R9, R19, R16, RZ, 0x2, P0 ;  /* 0x0000001013097211 */ /* 0x000fd200000f14ff */
.L_x_714:
[----:B0-----:R-:W-:Y:S01]  /*0a00*/  IMAD.MOV.U32 R6, RZ, RZ, R0 ;  /* 0x000000ffff067224 */ /* 0x001fe200078e0000 */
[----:B------:R-:W-:Y:S01]  /*0a10*/  UIADD3 UR4, UPT, UPT, UR4, 0x8, URZ ;  /* 0x0000000804047890 */ /* 0x000fe2000fffe0ff */
[----:B------:R-:W-:-:S03]  /*0a20*/  IMAD.MOV.U32 R7, RZ, RZ, R9 ;  /* 0x000000ffff077224 */ /* 0x000fc600078e0009 */
[----:B------:R-:W-:Y:S01]  /*0a30*/  UISETP.NE.AND UP0, UPT, UR4, URZ, UPT ;  /* 0x000000ff0400728c */ /* 0x000fe2000bf05270 */
[----:B------:R-:W-:Y:S01]  /*0a40*/  IADD3 R0, P0, PT, R6, 0x20, RZ ;  /* 0x0000002006007810 */ /* 0x000fe20007f1e0ff */
[----:B------:R0:W-:Y:S04]  /*0a50*/  STG.E desc[UR10][R6.64+-0x10], R17 ;  /* 0xfffff01106007986 */ /* 0x0001e8000c10190a */
[----:B------:R0:W-:Y:S01]  /*0a60*/  STG.E desc[UR10][R6.64+-0xc], R17 ;  /* 0xfffff41106007986 */ /* 0x0001e2000c10190a */
[----:B------:R-:W-:-:S03]  /*0a70*/  IMAD.X R9, RZ, RZ, R7, P0 ;  /* 0x000000ffff097224 */ /* 0x000fc600000e0607 */
        /* <DEDUP_REMOVED lines=8> */
.L_x_713:
[----:B------:R-:W-:-:S09]  /*0b00*/  UISETP.NE.AND UP0, UPT, UR8, URZ, UPT ;  /* 0x000000ff0800728c */ /* 0x000fd2000bf05270 */
[----:B------:R-:W-:Y:S05]  /*0b10*/  BRA.U !UP0, `(.L_x_712) ;  /* 0x00000001087c7547 */ /* 0x000fea000b800000 */
[----:B------:R-:W-:Y:S02]  /*0b20*/  UIADD3 UR9, UPT, UPT, UR8, -0x1, URZ ;  /* 0xffffffff08097890 */ /* 0x000fe4000fffe0ff */
[----:B------:R-:W-:Y:S02]  /*0b30*/  UISETP.NE.AND UP1, UPT, UR5, URZ, UPT ;  /* 0x000000ff0500728c */ /* 0x000fe4000bf25270 */
[----:B------:R-:W-:-:S09]  /*0b40*/  UISETP.GE.U32.AND UP0, UPT, UR9, 0x3, UPT ;  /* 0x000000030900788c */ /* 0x000fd2000bf06070 */
[----:B------:R-:W-:Y:S05]  /*0b50*/  BRA.U !UP0, `(.L_x_715) ;  /* 0x00000001082c7547 */ /* 0x000fea000b800000 */
[C---:B0-----:R-:W-:Y:S02]  /*0b60*/  IADD3 R7, P0, PT, R19.reuse, UR4, RZ ;  /* 0x0000000413077c10 */ /* 0x041fe4000ff1e0ff */
[----:B------:R-:W-:Y:S01]  /*0b70*/  IADD3 R9, PT, PT, R19, UR4, RZ ;  /* 0x0000000413097c10 */ /* 0x000fe2000fffe0ff */
[----:B------:R-:W-:Y:S02]  /*0b80*/  UIADD3 UR4, UPT, UPT, UR4, 0x4, URZ ;  /* 0x0000000404047890 */ /* 0x000fe4000fffe0ff */
[----:B------:R-:W-:Y:S01]  /*0b90*/  IMAD.X R0, RZ, RZ, RZ, P0 ;  /* 0x000000ffff007224 */ /* 0x000fe200000e06ff */
[----:B------:R-:W-:Y:S01]  /*0ba0*/  LEA R6, P0, R7, R4, 0x2 ;  /* 0x0000000407067211 */ /* 0x000fe200078010ff */
[----:B------:R-:W-:-:S03]  /*0bb0*/  IMAD.WIDE.U32 R8, R9, 0x4, R4 ;  /* 0x0000000409087825 */ /* 0x000fc600078e0004 */
[----:B------:R-:W-:Y:S02]  /*0bc0*/  LEA.HI.X R7, R7, R5, R0, 0x2, P0 ;  /* 0x0000000507077211 */ /* 0x000fe400000f1400 */
[----:B------:R1:W-:Y:S04]  /*0bd0*/  STG.E desc[UR10][R8.64], R17 ;  /* 0x0000001108007986 */ /* 0x0003e8000c10190a */
[----:B------:R1:W-:Y:S04]  /*0be0*/  STG.E desc[UR10][R6.64+0x4], R17 ;  /* 0x0000041106007986 */ /* 0x0003e8000c10190a */
[----:B------:R1:W-:Y:S04]  /*0bf0*/  STG.E desc[UR10][R6.64+0x8], R17 ;  /* 0x0000081106007986 */ /* 0x0003e8000c10190a */
[----:B------:R1:W-:Y:S02]  /*0c00*/  STG.E desc[UR10][R6.64+0xc], R17 ;  /* 0x00000c1106007986 */ /* 0x0003e4000c10190a */
.L_x_715:
[----:B------:R-:W-:Y:S05]  /*0c10*/  BRA.U !UP1, `(.L_x_712) ;  /* 0x00000001093c7547 */ /* 0x000fea000b800000 */
[----:B------:R-:W-:Y:S01]  /*0c20*/  UISETP.NE.AND UP0, UPT, UR5, 0x1, UPT ;  /* 0x000000010500788c */ /* 0x000fe2000bf05270 */
[----:B------:R-:W-:-:S08]  /*0c30*/  LOP3.LUT P0, RZ, R21, 0x1, RZ, 0xc0, !PT ;  /* 0x0000000115ff7812 */ /* 0x000fd0000780c0ff */
[----:B------:R-:W-:Y:S05]  /*0c40*/  BRA.U !UP0, `(.L_x_716) ;  /* 0x0000000108247547 */ /* 0x000fea000b800000 */
[C---:B01----:R-:W-:Y:S01]  /*0c50*/  IADD3 R7, P1, PT, R19.reuse, UR4, RZ ;  /* 0x0000000413077c10 */ /* 0x043fe2000ff3e0ff */
[----:B------:R-:W-:Y:S01]  /*0c60*/  VIADD R9, R19, UR4 ;  /* 0x0000000413097c36 */ /* 0x000fe20008000000 */
[----:B------:R-:W-:-:S03]  /*0c70*/  UIADD3 UR4, UPT, UPT, UR4, 0x2, URZ ;  /* 0x0000000204047890 */ /* 0x000fc6000fffe0ff */
[----:B------:R-:W-:Y:S01]  /*0c80*/  IMAD.X R0, RZ, RZ, RZ, P1 ;  /* 0x000000ffff007224 */ /* 0x000fe200008e06ff */
[----:B------:R-:W-:Y:S01]  /*0c90*/  LEA R6, P1, R7, R4, 0x2 ;  /* 0x0000000407067211 */ /* 0x000fe200078210ff */
[----:B------:R-:W-:-:S03]  /*0ca0*/  IMAD.WIDE.U32 R8, R9, 0x4, R4 ;  /* 0x0000000409087825 */ /* 0x000fc600078e0004 */
[----:B------:R-:W-:Y:S02]  /*0cb0*/  LEA.HI.X R7, R7, R5, R0, 0x2, P1 ;  /* 0x0000000507077211 */ /* 0x000fe400008f1400 */
[----:B------:R3:W-:Y:S04]  /*0cc0*/  STG.E desc[UR10][R8.64], R17 ;  /* 0x0000001108007986 */ /* 0x0007e8000c10190a */
[----:B------:R3:W-:Y:S03]  /*0cd0*/  STG.E desc[UR10][R6.64+0x4], R17 ;  /* 0x0000041106007986 */ /* 0x0007e6000c10190a */
.L_x_716:
[----:B01-3--:R-:W-:-:S04]  /*0ce0*/  @P0 VIADD R7, R19, UR4 ;  /* 0x0000000413070c36 */ /* 0x00bfc80008000000 */
[----:B------:R-:W-:-:S05]  /*0cf0*/  @P0 IMAD.WIDE.U32 R6, R7, 0x4, R4 ;  /* 0x0000000407060825 */ /* 0x000fca00078e0004 */
[----:B------:R3:W-:Y:S02]  /*0d00*/  @P0 STG.E desc[UR10][R6.64], R17 ;  /* 0x0000001106000986 */ /* 0x0007e4000c10190a */
.L_x_712:
[----:B------:R-:W-:Y:S05]  /*0d10*/  BSYNC.RECONVERGENT B2 ;  /* 0x0000000000027941 */ /* 0x000fea0003800200 */
.L_x_711:
[----:B01-3--:R-:W-:Y:S01]  /*0d20*/  IADD3 R7, PT, PT, R19, R18, RZ ;  /* 0x0000001213077210 */ /* 0x00bfe20007ffe0ff */
[----:B------:R-:W-:-:S04]  /*0d30*/  VIADD R18, R18, 0x1 ;  /* 0x0000000112127836 */ /* 0x000fc80000000000 */
[----:B------:R-:W-:-:S05]  /*0d40*/  IMAD.WIDE R6, R7, 0x4, R4 ;  /* 0x0000000407067825 */ /* 0x000fca00078e0204 */
[----:B------:R0:W-:Y:S02]  /*0d50*/  STG.E desc[UR10][R6.64], R17 ;  /* 0x0000001106007986 */ /* 0x0001e4000c10190a */
.L_x_710:
[----:B------:R-:W-:Y:S05]  /*0d60*/  BSYNC.RECONVERGENT B1 ;  /* 0x0000000000017941 */ /* 0x000fea0003800200 */
.L_x_709:
[----:B------:R-:W1:Y:S01]  /*0d70*/  LDCU UR4, c[0x0][0x384] ;  /* 0x00007080ff0477ac */ /* 0x000e620008000800 */
[----:B0-----:R-:W-:Y:S01]  /*0d80*/  VIADD R17, R17, 0x1 ;  /* 0x0000000111117836 */ /* 0x001fe20000000000 */
[----:B------:R-:W0:Y:S04]  /*0d90*/  LDCU UR9, c[0x0][0x390] ;  /* 0x00007200ff0977ac */ /* 0x000e280008000800 */
[----:B-1----:R-:W-:Y:S02]  /*0da0*/  ISETP.GE.AND P0, PT, R17, UR4, PT ;  /* 0x0000000411007c0c */ /* 0x002fe4000bf06270 */
[----:B0-----:R-:W-:-:S13]  /*0db0*/  ISETP.NE.AND P1, PT, R18, UR9, PT ;  /* 0x0000000912007c0c */ /* 0x001fda000bf25270 */
[----:B------:R-:W-:Y:S05]  /*0dc0*/  @!P0 BRA P1, `(.L_x_717) ;  /* 0xfffffff800508947 */ /* 0x000fea000083ffff */
[----:B------:R-:W-:Y:S05]  /*0dd0*/  BSYNC.RECONVERGENT B0 ;  /* 0x0000000000007941 */ /* 0x000fea0003800200 */
.L_x_705:
[----:B------:R-:W0:Y:S01]  /*0de0*/  LDCU.64 UR12, c[0x0][0x3b0] ;  /* 0x00007600ff0c77ac */ /* 0x000e220008000a00 */
[----:B------:R-:W-:Y:S01]  /*0df0*/  IADD3 R0, P0, PT, R11, R13, RZ ;  /* 0x0000000d0b007210 */ /* 0x000fe20007f1e0ff */
[----:B--2---:R-:W-:Y:S01]  /*0e00*/  IMAD.IADD R13, R10, 0x1, R13 ;  /* 0x000000010a0d7824 */ /* 0x004fe200078e020d */
[----:B------:R-:W1:Y:S03]  /*0e10*/  LDCU UR4, c[0x0][0x388] ;  /* 0x00007100ff0477ac */ /* 0x000e660008000800 */
[----:B------:R-:W-:Y:S01]  /*0e20*/  IMAD.X R3, RZ, RZ, R20, P0 ;  /* 0x000000ffff037224 */ /* 0x000fe200000e0614 */
[----:B0-----:R-:W-:-:S04]  /*0e30*/  LEA R2, P0, R0, UR12, 0x2 ;  /* 0x0000000c00027c11 */ /* 0x001fc8000f8010ff */
[----:B------:R-:W-:Y:S02]  /*0e40*/  LEA.HI.X R3, R0, UR13, R3, 0x2, P0 ;  /* 0x0000000d00037c11 */ /* 0x000fe400080f1403 */
[----:B-1----:R-:W-:-:S03]  /*0e50*/  ISETP.GE.AND P0, PT, R13, UR4, PT ;  /* 0x000000040d007c0c */ /* 0x002fc6000bf06270 */
[----:B------:R0:W-:Y:S10]  /*0e60*/  STG.E desc[UR10][R2.64], R18 ;  /* 0x0000001202007986 */ /* 0x0001f4000c10190a */
[----:B------:R-:W-:Y:S05]  /*0e70*/  @!P0 BRA `(.L_x_718) ;  /* 0xfffffff400f88947 */ /* 0x000fea000383ffff */
[----:B------:R-:W-:Y:S05]  /*0e80*/  EXIT ;  /* 0x000000000000794d */ /* 0x000fea0003800000 */
        .weak           $__internal_8_$__cuda_sm20_sqrt_rn_f32_slowpath
        .type           $__internal_8_$__cuda_sm20_sqrt_rn_f32_slowpath,@function
        .size           $__internal_8_$__cuda_sm20_sqrt_rn_f32_slowpath,(.L_x_729 - $__internal_8_$__cuda_sm20_sqrt_rn_f32_slowpath)
$__internal_8_$__cuda_sm20_sqrt_rn_f32_slowpath:
[----:B------:R-:W-:-:S13]  /*0e90*/  LOP3.LUT P0, RZ, R21, 0x7fffffff, RZ, 0xc0, !PT ;  /* 0x7fffffff15ff7812 */ /* 0x000fda000780c0ff */
[----:B------:R-:W-:Y:S01]  /*0ea0*/  @!P0 MOV R6, R21 ;  /* 0x0000001500068202 */ /* 0x000fe20000000f00 */
        /* <DEDUP_REMOVED lines=18> */
.L_x_719:
[----:B------:R-:W-:Y:S01]  /*0fd0*/  MOV R0, R6 ;  /* 0x0000000600007202 */ /* 0x000fe20000000f00 */
[----:B------:R-:W-:Y:S02]  /*0fe0*/  IMAD.MOV.U32 R6, RZ, RZ, R22 ;  /* 0x000000ffff067224 */ /* 0x000fe400078e0016 */
[----:B------:R-:W-:-:S04]  /*0ff0*/  IMAD.MOV.U32 R7, RZ, RZ, 0x0 ;  /* 0x00000000ff077424 */ /* 0x000fc800078e00ff */
[----:B------:R-:W-:Y:S05]  /*1000*/  RET.REL.NODEC R6 `(_Z20query_ball_point_gpuiiifiPKfS0_PiS1_) ;  /* 0xffffffec06fc7950 */ /* 0x000fea0003c3ffff */
.L_x_720:
        /* <DEDUP_REMOVED lines=15> */
.L_x_729:


//--------------------- .nv.shared.reserved.0     --------------------------
	.section	.nv.shared.reserved.0,"aw",@nobits
	.weak		__nv_reservedSMEM_offset_0_alias
	.size		__nv_reservedSMEM_offset_0_alias, 0, 64
	.other		__nv_reservedSMEM_offset_0_alias,@"STO_CUDA_RESERVED_SHARED STV_DEFAULT"
__nv_reservedSMEM_offset_0_alias:
	.zero		0
	.zero		64


//--------------------- .nv.constant0._Z18selection_sort_gpuiiiiPKfPiPf --------------------------
	.section	.nv.constant0._Z18selection_sort_gpuiiiiPKfPiPf,"a",@progbits
	.sectionflags	@""
	.align	4
.nv.constant0._Z18selection_sort_gpuiiiiPKfPiPf:
	.zero		936


//--------------------- .nv.constant0._Z20group_point_grad_gpuiiiiiPKfPKiPfi --------------------------
	.section	.nv.constant0._Z20group_point_grad_gpuiiiiiPKfPKiPfi,"a",@progbits
	.sectionflags	@""
	.align	4
.nv.constant0._Z20group_point_grad_gpuiiiiiPKfPKiPfi:
	.zero		948


//--------------------- .nv.constant0._Z15group_point_gpuiiiiiPKfPKiPfi --------------------------
	.section	.nv.constant0._Z15group_point_gpuiiiiiPKfPKiPfi,"a",@progbits
	.sectionflags	@""
	.align	4
.nv.constant0._Z15group_point_gpuiiiiiPKfPKiPfi:
	.zero		948


//--------------------- .nv.constant0._Z30query_tangent9_point_level_gpuiiiffiPKfPKiPiS3_S3_S3_S3_S3_S3_S3_S3_S3_ --------------------------
	.section	.nv.constant0._Z30query_tangent9_point_level_gpuiiiffiPKfPKiPiS3_S3_S3_S3_S3_S3_S3_S3_S3_,"a",@progbits
	.sectionflags	@""
	.align	4
.nv.constant0._Z30query_tangent9_point_level_gpuiiiffiPKfPKiPiS3_S3_S3_S3_S3_S3_S3_S3_S3_:
	.zero		1016


//--------------------- .nv.constant0._Z34query_radius_angle_point_level_gpuiiiffiPKfPKiPiS3_S3_S3_S3_S3_S3_S3_S3_S3_ --------------------------
	.section	.nv.constant0._Z34query_radius_angle_point_level_gpuiiiffiPKfPKiPiS3_S3_S3_S3_S3_S3_S3_S3_S3_,"a",@progbits
	.sectionflags	@""
	.align	4
.nv.constant0._Z34query_radius_angle_point_level_gpuiiiffiPKfPKiPiS3_S3_S3_S3_S3_S3_S3_S3_S3_:
	.zero		1016


//--------------------- .nv.constant0._Z28query_radius_point_level_gpuiiifiPKfPKiPiS3_S3_S3_ --------------------------
	.section	.nv.constant0._Z28query_radius_point_level_gpuiiifiPKfPKiPiS3_S3_S3_,"a",@progbits
	.sectionflags	@""
	.align	4
.nv.constant0._Z28query_radius_point_level_gpuiiifiPKfPKiPiS3_S3_S3_:
	.zero		968


//--------------------- .nv.constant0._Z29query_tangent_point_level_gpuiiifiPKfPKiPiS3_S3_S3_ --------------------------
	.section	.nv.constant0._Z29query_tangent_point_level_gpuiiifiPKfPKiPiS3_S3_S3_,"a",@progbits
	.sectionflags	@""
	.align	4
.nv.constant0._Z29query_tangent_point_level_gpuiiifiPKfPKiPiS3_S3_S3_:
	.zero		968


//--------------------- .nv.constant0._Z26query_ball_point_level_gpuiiifiPKfS0_PiS1_S1_S1_ --------------------------
	.section	.nv.constant0._Z26query_ball_point_level_gpuiiifiPKfS0_PiS1_S1_S1_,"a",@progbits
	.sectionflags	@""
	.align	4
.nv.constant0._Z26query_ball_point_level_gpuiiifiPKfS0_PiS1_S1_S1_:
	.zero		968


//--------------------- .nv.constant0._Z20query_ball_point_gpuiiifiPKfS0_PiS1_ --------------------------
	.section	.nv.constant0._Z20query_ball_point_gpuiiifiPKfS0_PiS1_,"a",@progbits
	.sectionflags	@""
	.align	4
.nv.constant0._Z20query_ball_point_gpuiiifiPKfS0_PiS1_:
	.zero		952


//--------------------- SYMBOLS --------------------------

	.type		.nv.reservedSmem.offset0,@object
	.size		.nv.reservedSmem.offset0,0x4
